	.target	sm_100a

	.elftype	@"ET_EXEC"


//--------------------- .note.nv.tkinfo           --------------------------
	.section	.note.nv.tkinfo,"",@"SHT_NOTE"
	.sectionflags	@"SHF_NOTE_NV_TKINFO"
	.tkinfo
        /*0018*/ 	.word	0x00000002
        /*0030*/ 	.string	""
        /*0030*/ 	.string	"ptxas"
        /*0030*/ 	.string	"Cuda compilation tools, release 13.0, V13.0.88"
        /*0030*/ 	.string	"Build cuda_13.0.r13.0/compiler.36424714_0"
        /*0030*/ 	.string	"-arch sm_100a -m 64 "



//--------------------- .note.nv.cuinfo           --------------------------
	.section	.note.nv.cuinfo,"",@"SHT_NOTE"
	.sectionflags	@"SHF_NOTE_NV_CUINFO"
        /*0018*/ 	.short	0x0002
        /*001a*/ 	.short	0x0064
        /*001c*/ 	.short	0x0082
	.zero		2


//--------------------- .nv.info                  --------------------------
	.section	.nv.info,"",@"SHT_CUDA_INFO"
	.align	4


	//----- nvinfo : EIATTR_REGCOUNT
	.align		4
        /*0000*/ 	.byte	0x04, 0x2f
        /*0002*/ 	.short	(.L_20 - .L_19)
	.align		4
.L_19:
        /*0004*/ 	.word	index@(_ZN7cutlass13device_kernelINS_4gemm6kernel13GemmUniversalIN4cute5tupleIJiiiiEEENS1_10collective13CollectiveMmaINS1_35MainloopSm100TmaUmmaWarpSpecializedILi33ELi2ELi4ENS5_IJNS4_1CILi2EEESB_NSA_ILi1EEEEEEEENS5_IJNSA_ILi128EEENSA_ILi256EEENSA_ILi32EEEEEEaNS5_IJlSC_lEEEaSJ_NS4_8TiledMMAINS4_8MMA_AtomIJNS4_21SM100_MMA_S8_2x1SM_SSIaaiLi128ELi256ELNS4_4UMMA5MajorE0ELSO_0ELNSN_8SaturateE0EEEEEENS4_6LayoutINS5_IJSC_SC_SC_EEENS5_IJNSA_ILi0EEESU_SU_EEEEENS5_IJNS4_10UnderscoreESX_SX_EEEEENS4_28SM100_TMA_2SM_LOAD_MULTICASTENS4_14ComposedLayoutINS4_7SwizzleILi1ELi4ELi3EEENS4_18smem_ptr_flag_bitsILi8EEENSS_INS5_IJNSA_ILi8EEESH_EEENS5_IJSH_SC_EEEEEEEvNS4_8identityENS4_18SM100_TMA_2SM_LOADES1A_vS1B_EENS_8epilogue10collective18CollectiveEpilogueINS1E_23Sm100TmaWarpSpecializedILi4ELi2ELi32ELb0ELb0EEEJNS5_IJNSA_ILi64EEESG_SH_EEENS5_IJNSS_IS1J_SC_EENSS_INS5_IJSH_SB_EEENS5_IJSC_SF_EEEEEEEEaSJ_aSJ_NS1E_6fusion15FusionCallbacksIS1I_NS1Q_17LinearCombinationIaiaiLNS_15FloatRoundStyleE2EEES1K_S1P_JEEENS4_5SM1004TMEM4LOAD26SM100_TMEM_LOAD_32dp32b32xENS4_13SM90_TMA_LOADES1A_NS4_39AutoVectorizingCopyWithAssumedAlignmentILi128EEENS4_14SM90_TMA_STOREES1A_S22_S22_EEEvvEEEEvNT_6ParamsE)
        /*0008*/ 	.word	0x0000005b


	//----- nvinfo : EIATTR_FRAME_SIZE
	.align		4
.L_20:
        /*000c*/ 	.byte	0x04, 0x11
        /*000e*/ 	.short	(.L_22 - .L_21)
	.align		4
.L_21:
        /*0010*/ 	.word	index@($__internal_2_$__cuda_sm10x_tcgen05_guardrail_trap_unallocated_columns_being_dealloced)
        /*0014*/ 	.word	0x00000000


	//----- nvinfo : EIATTR_FRAME_SIZE
	.align		4
.L_22:
        /*0018*/ 	.byte	0x04, 0x11
        /*001a*/ 	.short	(.L_24 - .L_23)
	.align		4
.L_23:
        /*001c*/ 	.word	index@($__internal_1_$__cuda_sm10x_tcgen05_guardrail_trap_phase_invalid_during_alloc)
        /*0020*/ 	.word	0x00000000


	//----- nvinfo : EIATTR_FRAME_SIZE
	.align		4
.L_24:
        /*0024*/ 	.byte	0x04, 0x11
        /*0026*/ 	.short	(.L_26 - .L_25)
	.align		4
.L_25:
        /*0028*/ 	.word	index@($__internal_0_$__cuda_sm10x_tcgen05_guardrail_trap_col_being_dealloced_not_returned_by_alloc)
        /*002c*/ 	.word	0x00000000


	//----- nvinfo : EIATTR_FRAME_SIZE
	.align		4
.L_26:
        /*0030*/ 	.byte	0x04, 0x11
        /*0032*/ 	.short	(.L_28 - .L_27)
	.align		4
.L_27:
        /*0034*/ 	.word	index@(_ZN7cutlass13device_kernelINS_4gemm6kernel13GemmUniversalIN4cute5tupleIJiiiiEEENS1_10collective13CollectiveMmaINS1_35MainloopSm100TmaUmmaWarpSpecializedILi33ELi2ELi4ENS5_IJNS4_1CILi2EEESB_NSA_ILi1EEEEEEEENS5_IJNSA_ILi128EEENSA_ILi256EEENSA_ILi32EEEEEEaNS5_IJlSC_lEEEaSJ_NS4_8TiledMMAINS4_8MMA_AtomIJNS4_21SM100_MMA_S8_2x1SM_SSIaaiLi128ELi256ELNS4_4UMMA5MajorE0ELSO_0ELNSN_8SaturateE0EEEEEENS4_6LayoutINS5_IJSC_SC_SC_EEENS5_IJNSA_ILi0EEESU_SU_EEEEENS5_IJNS4_10UnderscoreESX_SX_EEEEENS4_28SM100_TMA_2SM_LOAD_MULTICASTENS4_14ComposedLayoutINS4_7SwizzleILi1ELi4ELi3EEENS4_18smem_ptr_flag_bitsILi8EEENSS_INS5_IJNSA_ILi8EEESH_EEENS5_IJSH_SC_EEEEEEEvNS4_8identityENS4_18SM100_TMA_2SM_LOADES1A_vS1B_EENS_8epilogue10collective18CollectiveEpilogueINS1E_23Sm100TmaWarpSpecializedILi4ELi2ELi32ELb0ELb0EEEJNS5_IJNSA_ILi64EEESG_SH_EEENS5_IJNSS_IS1J_SC_EENSS_INS5_IJSH_SB_EEENS5_IJSC_SF_EEEEEEEEaSJ_aSJ_NS1E_6fusion15FusionCallbacksIS1I_NS1Q_17LinearCombinationIaiaiLNS_15FloatRoundStyleE2EEES1K_S1P_JEEENS4_5SM1004TMEM4LOAD26SM100_TMEM_LOAD_32dp32b32xENS4_13SM90_TMA_LOADES1A_NS4_39AutoVectorizingCopyWithAssumedAlignmentILi128EEENS4_14SM90_TMA_STOREES1A_S22_S22_EEEvvEEEEvNT_6ParamsE)
        /*0038*/ 	.word	0x00000000


	//----- nvinfo : EIATTR_MIN_STACK_SIZE
	.align		4
.L_28:
        /*003c*/ 	.byte	0x04, 0x12
        /*003e*/ 	.short	(.L_30 - .L_29)
	.align		4
.L_29:
        /*0040*/ 	.word	index@(_ZN7cutlass13device_kernelINS_4gemm6kernel13GemmUniversalIN4cute5tupleIJiiiiEEENS1_10collective13CollectiveMmaINS1_35MainloopSm100TmaUmmaWarpSpecializedILi33ELi2ELi4ENS5_IJNS4_1CILi2EEESB_NSA_ILi1EEEEEEEENS5_IJNSA_ILi128EEENSA_ILi256EEENSA_ILi32EEEEEEaNS5_IJlSC_lEEEaSJ_NS4_8TiledMMAINS4_8MMA_AtomIJNS4_21SM100_MMA_S8_2x1SM_SSIaaiLi128ELi256ELNS4_4UMMA5MajorE0ELSO_0ELNSN_8SaturateE0EEEEEENS4_6LayoutINS5_IJSC_SC_SC_EEENS5_IJNSA_ILi0EEESU_SU_EEEEENS5_IJNS4_10UnderscoreESX_SX_EEEEENS4_28SM100_TMA_2SM_LOAD_MULTICASTENS4_14ComposedLayoutINS4_7SwizzleILi1ELi4ELi3EEENS4_18smem_ptr_flag_bitsILi8EEENSS_INS5_IJNSA_ILi8EEESH_EEENS5_IJSH_SC_EEEEEEEvNS4_8identityENS4_18SM100_TMA_2SM_LOADES1A_vS1B_EENS_8epilogue10collective18CollectiveEpilogueINS1E_23Sm100TmaWarpSpecializedILi4ELi2ELi32ELb0ELb0EEEJNS5_IJNSA_ILi64EEESG_SH_EEENS5_IJNSS_IS1J_SC_EENSS_INS5_IJSH_SB_EEENS5_IJSC_SF_EEEEEEEEaSJ_aSJ_NS1E_6fusion15FusionCallbacksIS1I_NS1Q_17LinearCombinationIaiaiLNS_15FloatRoundStyleE2EEES1K_S1P_JEEENS4_5SM1004TMEM4LOAD26SM100_TMEM_LOAD_32dp32b32xENS4_13SM90_TMA_LOADES1A_NS4_39AutoVectorizingCopyWithAssumedAlignmentILi128EEENS4_14SM90_TMA_STOREES1A_S22_S22_EEEvvEEEEvNT_6ParamsE)
        /*0044*/ 	.word	0x00000000
.L_30:


//--------------------- .nv.compat                --------------------------
	.section	.nv.compat,"",@"SHT_CUDA_COMPAT_INFO"
	.align	4
        /*0000*/ 	.byte	0x02, 0x09, 0x01, 0x00, 0x02, 0x02, 0x03, 0x00, 0x02, 0x05, 0x06, 0x00, 0x03, 0x07, 0x01, 0x01
        /*0010*/ 	.byte	0x02, 0x03, 0x01, 0x00, 0x02, 0x06, 0x01, 0x00, 0x04, 0x0b, 0x08, 0x00, 0x01, 0x00, 0x00, 0x00
        /*0020*/ 	.byte	0x00, 0x00, 0x00, 0x00


//--------------------- .nv.info._ZN7cutlass13device_kernelINS_4gemm6kernel13GemmUniversalIN4cute5tupleIJiiiiEEENS1_10collective13CollectiveMmaINS1_35MainloopSm100TmaUmmaWarpSpecializedILi33ELi2ELi4ENS5_IJNS4_1CILi2EEESB_NSA_ILi1EEEEEEEENS5_IJNSA_ILi128EEENSA_ILi256EEENSA_ILi32EEEEEEaNS5_IJlSC_lEEEaSJ_NS4_8TiledMMAINS4_8MMA_AtomIJNS4_21SM100_MMA_S8_2x1SM_SSIaaiLi128ELi256ELNS4_4UMMA5MajorE0ELSO_0ELNSN_8SaturateE0EEEEEENS4_6LayoutINS5_IJSC_SC_SC_EEENS5_IJNSA_ILi0EEESU_SU_EEEEENS5_IJNS4_10UnderscoreESX_SX_EEEEENS4_28SM100_TMA_2SM_LOAD_MULTICASTENS4_14ComposedLayoutINS4_7SwizzleILi1ELi4ELi3EEENS4_18smem_ptr_flag_bitsILi8EEENSS_INS5_IJNSA_ILi8EEESH_EEENS5_IJSH_SC_EEEEEEEvNS4_8identityENS4_18SM100_TMA_2SM_LOADES1A_vS1B_EENS_8epilogue10collective18CollectiveEpilogueINS1E_23Sm100TmaWarpSpecializedILi4ELi2ELi32ELb0ELb0EEEJNS5_IJNSA_ILi64EEESG_SH_EEENS5_IJNSS_IS1J_SC_EENSS_INS5_IJSH_SB_EEENS5_IJSC_SF_EEEEEEEEaSJ_aSJ_NS1E_6fusion15FusionCallbacksIS1I_NS1Q_17LinearCombinationIaiaiLNS_15FloatRoundStyleE2EEES1K_S1P_JEEENS4_5SM1004TMEM4LOAD26SM100_TMEM_LOAD_32dp32b32xENS4_13SM90_TMA_LOADES1A_NS4_39AutoVectorizingCopyWithAssumedAlignmentILi128EEENS4_14SM90_TMA_STOREES1A_S22_S22_EEEvvEEEEvNT_6ParamsE --------------------------
	.section	.nv.info._ZN7cutlass13device_kernelINS_4gemm6kernel13GemmUniversalIN4cute5tupleIJiiiiEEENS1_10collective13CollectiveMmaINS1_35MainloopSm100TmaUmmaWarpSpecializedILi33ELi2ELi4ENS5_IJNS4_1CILi2EEESB_NSA_ILi1EEEEEEEENS5_IJNSA_ILi128EEENSA_ILi256EEENSA_ILi32EEEEEEaNS5_IJlSC_lEEEaSJ_NS4_8TiledMMAINS4_8MMA_AtomIJNS4_21SM100_MMA_S8_2x1SM_SSIaaiLi128ELi256ELNS4_4UMMA5MajorE0ELSO_0ELNSN_8SaturateE0EEEEEENS4_6LayoutINS5_IJSC_SC_SC_EEENS5_IJNSA_ILi0EEESU_SU_EEEEENS5_IJNS4_10UnderscoreESX_SX_EEEEENS4_28SM100_TMA_2SM_LOAD_MULTICASTENS4_14ComposedLayoutINS4_7SwizzleILi1ELi4ELi3EEENS4_18smem_ptr_flag_bitsILi8EEENSS_INS5_IJNSA_ILi8EEESH_EEENS5_IJSH_SC_EEEEEEEvNS4_8identityENS4_18SM100_TMA_2SM_LOADES1A_vS1B_EENS_8epilogue10collective18CollectiveEpilogueINS1E_23Sm100TmaWarpSpecializedILi4ELi2ELi32ELb0ELb0EEEJNS5_IJNSA_ILi64EEESG_SH_EEENS5_IJNSS_IS1J_SC_EENSS_INS5_IJSH_SB_EEENS5_IJSC_SF_EEEEEEEEaSJ_aSJ_NS1E_6fusion15FusionCallbacksIS1I_NS1Q_17LinearCombinationIaiaiLNS_15FloatRoundStyleE2EEES1K_S1P_JEEENS4_5SM1004TMEM4LOAD26SM100_TMEM_LOAD_32dp32b32xENS4_13SM90_TMA_LOADES1A_NS4_39AutoVectorizingCopyWithAssumedAlignmentILi128EEENS4_14SM90_TMA_STOREES1A_S22_S22_EEEvvEEEEvNT_6ParamsE,"",@"SHT_CUDA_INFO"
	.sectionflags	@""
	.align	4


	//----- nvinfo : EIATTR_CUDA_API_VERSION
	.align		4
        /*0000*/ 	.byte	0x04, 0x37
        /*0002*/ 	.short	(.L_32 - .L_31)
.L_31:
        /*0004*/ 	.word	0x00000082


	//----- nvinfo : EIATTR_KPARAM_INFO
	.align		4
.L_32:
        /*0008*/ 	.byte	0x04, 0x17
        /*000a*/ 	.short	(.L_34 - .L_33)
.L_33:
        /*000c*/ 	.word	0x00000000
        /*0010*/ 	.short	0x0000
        /*0012*/ 	.short	0x0000
        /*0014*/ 	.byte	0x00, 0xf0, 0x01, 0x20


	//----- nvinfo : EIATTR_AT_ENTRY_FRAGMENTS
	.align		4
.L_34:
        /*0018*/ 	.byte	0x04, 0x4f
        /*001a*/ 	.short	(.L_36 - .L_35)


	//   ....[0]....
.L_35:
        /*001c*/ 	.word	0x00000007


	//----- nvinfo : EIATTR_RESERVED_SMEM_USED
	.align		4
.L_36:
        /*0020*/ 	.byte	0x01, 0x41
	.zero		2


	//----- nvinfo : EIATTR_SPARSE_MMA_MASK
	.align		4
        /*0024*/ 	.byte	0x03, 0x50
        /*0026*/ 	.short	0x0000


	//----- nvinfo : EIATTR_TCGEN05_2CTA_USED
	.align		4
        /*0028*/ 	.byte	0x01, 0x52
	.zero		2


	//----- nvinfo : EIATTR_MAXREG_COUNT
	.align		4
        /*002c*/ 	.byte	0x03, 0x1b
        /*002e*/ 	.short	0x00ff


	//----- nvinfo : EIATTR_NUM_BARRIERS
	.align		4
        /*0030*/ 	.byte	0x02, 0x4c
        /*0032*/ 	.byte	0x07
	.zero		1


	//----- nvinfo : EIATTR_EXTERNS
	.align		4
        /*0034*/ 	.byte	0x04, 0x0f
        /*0036*/ 	.short	(.L_38 - .L_37)


	//   ....[0]....
	.align		4
.L_37:
        /*0038*/ 	.word	index@(__assertfail)


	//----- nvinfo : EIATTR_MERCURY_ISA_VERSION
	.align		4
.L_38:
        /*003c*/ 	.byte	0x03, 0x5f
        /*003e*/ 	.short	0x0101


	//----- nvinfo : EIATTR_INT_WARP_WIDE_INSTR_OFFSETS
	.align		4
        /*0040*/ 	.byte	0x04, 0x31
        /*0042*/ 	.short	(.L_40 - .L_39)


	//   ....[0]....
.L_39:
        /*0044*/ 	.word	0x00001140


	//   ....[1]....
        /*0048*/ 	.word	0x000011e0


	//   ....[2]....
        /*004c*/ 	.word	0x000055b0


	//   ....[3]....
        /*0050*/ 	.word	0x000055e0


	//   ....[4]....
        /*0054*/ 	.word	0x00005600


	//   ....[5]....
        /*0058*/ 	.word	0x00006140


	//   ....[6]....
        /*005c*/ 	.word	0x000061e0


	//   ....[7]....
        /*0060*/ 	.word	0x000062a0


	//   ....[8]....
        /*0064*/ 	.word	0x00006310


	//   ....[9]....
        /*0068*/ 	.word	0x000063d0


	//   ....[10]....
        /*006c*/ 	.word	0x00006470


	//   ....[11]....
        /*0070*/ 	.word	0x000064e0


	//   ....[12]....
        /*0074*/ 	.word	0x000065a0


	//   ....[13]....
        /*0078*/ 	.word	0x00006640


	//   ....[14]....
        /*007c*/ 	.word	0x000066e0


	//   ....[15]....
        /*0080*/ 	.word	0x000067d0


	//   ....[16]....
        /*0084*/ 	.word	0x000068a0


	//----- nvinfo : EIATTR_COOP_GROUP_MASK_REGIDS
	.align		4
.L_40:
        /*0088*/ 	.byte	0x04, 0x29
        /*008a*/ 	.short	(.L_42 - .L_41)


	//   ....[0]....
.L_41:
        /*008c*/ 	.word	0xffffffff


	//   ....[1]....
        /*0090*/ 	.word	0xffffffff


	//   ....[2]....
        /*0094*/ 	.word	0xffffffff


	//   ....[3]....
        /*0098*/ 	.word	0xffffffff


	//   ....[4]....
        /*009c*/ 	.word	0xffffffff


	//   ....[5]....
        /*00a0*/ 	.word	0xffffffff


	//   ....[6]....
        /*00a4*/ 	.word	0xffffffff


	//   ....[7]....
        /*00a8*/ 	.word	0xffffffff


	//   ....[8]....
        /*00ac*/ 	.word	0xffffffff


	//   ....[9]....
        /*00b0*/ 	.word	0xffffffff


	//   ....[10]....
        /*00b4*/ 	.word	0xffffffff


	//   ....[11]....
        /*00b8*/ 	.word	0xffffffff


	//   ....[12]....
        /*00bc*/ 	.word	0xffffffff


	//   ....[13]....
        /*00c0*/ 	.word	0xffffffff


	//----- nvinfo : EIATTR_COOP_GROUP_INSTR_OFFSETS
	.align		4
.L_42:
        /*00c4*/ 	.byte	0x04, 0x28
        /*00c6*/ 	.short	(.L_44 - .L_43)


	//   ....[0]....
.L_43:
        /*00c8*/ 	.word	0x000000b0


	//   ....[1]....
        /*00cc*/ 	.word	0x00000520


	//   ....[2]....
        /*00d0*/ 	.word	0x00000ab0


	//   ....[3]....
        /*00d4*/ 	.word	0x00000c40


	//   ....[4]....
        /*00d8*/ 	.word	0x00000d30


	//   ....[5]....
        /*00dc*/ 	.word	0x00000e90


	//   ....[6]....
        /*00e0*/ 	.word	0x00001020


	//   ....[7]....
        /*00e4*/ 	.word	0x00001260


	//   ....[8]....
        /*00e8*/ 	.word	0x000025e0


	//   ....[9]....
        /*00ec*/ 	.word	0x000044e0


	//   ....[10]....
        /*00f0*/ 	.word	0x000049b0


	//   ....[11]....
        /*00f4*/ 	.word	0x000049e0


	//   ....[12]....
        /*00f8*/ 	.word	0x000054b0


	//   ....[13]....
        /*00fc*/ 	.word	0x000056c0


	//----- nvinfo : EIATTR_VRC_CTA_INIT_COUNT
	.align		4
.L_44:
        /*0100*/ 	.byte	0x02, 0x4a
        /*0102*/ 	.byte	0x80
	.zero		1


	//----- nvinfo : EIATTR_SYSCALL_OFFSETS
	.align		4
        /*0104*/ 	.byte	0x04, 0x46
        /*0106*/ 	.short	(.L_46 - .L_45)


	//   ....[0]....
.L_45:
        /*0108*/ 	.word	0x000073f0


	//   ....[1]....
        /*010c*/ 	.word	0x00007530


	//   ....[2]....
        /*0110*/ 	.word	0x00007d40


	//   ....[3]....
        /*0114*/ 	.word	0x00008b40


	//   ....[4]....
        /*0118*/ 	.word	0x000098e0


	//   ....[5]....
        /*011c*/ 	.word	0x0000a690


	//----- nvinfo : EIATTR_MBARRIER_INSTR_OFFSETS
	.align		4
.L_46:
        /*0120*/ 	.byte	0x04, 0x39
        /*0122*/ 	.short	(.L_48 - .L_47)


	//   ....[0]....
.L_47:
        /*0124*/ 	.word	0x00000670
        /*0128*/ 	.word	0x000000ff
        /*012c*/ 	.word	0x00000000
        /*0130*/ 	.short	0x0100
        /*0132*/ 	.byte	0x04
	.zero		1


	//   ....[1]....
        /*0134*/ 	.word	0x00000680
        /*0138*/ 	.word	0x000000ff
        /*013c*/ 	.word	0x00000108
        /*0140*/ 	.short	0x0100
        /*0142*/ 	.byte	0x04
	.zero		1


	//   ....[2]....
        /*0144*/ 	.word	0x00000690
        /*0148*/ 	.word	0x000000ff
        /*014c*/ 	.word	0x00000008
        /*0150*/ 	.short	0x0100
        /*0152*/ 	.byte	0x04
	.zero		1


	//   ....[3]....
        /*0154*/ 	.word	0x000006a0
        /*0158*/ 	.word	0x000000ff
        /*015c*/ 	.word	0x00000110
        /*0160*/ 	.short	0x0100
        /*0162*/ 	.byte	0x04
	.zero		1


	//   ....[4]....
        /*0164*/ 	.word	0x000006b0
        /*0168*/ 	.word	0x000000ff
        /*016c*/ 	.word	0x00000010
        /*0170*/ 	.short	0x0100
        /*0172*/ 	.byte	0x04
	.zero		1


	//   ....[5]....
        /*0174*/ 	.word	0x000006c0
        /*0178*/ 	.word	0x000000ff
        /*017c*/ 	.word	0x00000118
        /*0180*/ 	.short	0x0100
        /*0182*/ 	.byte	0x04
	.zero		1


	//   ....[6]....
        /*0184*/ 	.word	0x000006d0
        /*0188*/ 	.word	0x000000ff
        /*018c*/ 	.word	0x00000018
        /*0190*/ 	.short	0x0100
        /*0192*/ 	.byte	0x04
	.zero		1


	//   ....[7]....
        /*0194*/ 	.word	0x000006e0
        /*0198*/ 	.word	0x000000ff
        /*019c*/ 	.word	0x00000120
        /*01a0*/ 	.short	0x0100
        /*01a2*/ 	.byte	0x04
	.zero		1


	//   ....[8]....
        /*01a4*/ 	.word	0x000006f0
        /*01a8*/ 	.word	0x000000ff
        /*01ac*/ 	.word	0x00000020
        /*01b0*/ 	.short	0x0100
        /*01b2*/ 	.byte	0x04
	.zero		1


	//   ....[9]....
        /*01b4*/ 	.word	0x00000700
        /*01b8*/ 	.word	0x000000ff
        /*01bc*/ 	.word	0x00000128
        /*01c0*/ 	.short	0x0100
        /*01c2*/ 	.byte	0x04
	.zero		1


	//   ....[10]....
        /*01c4*/ 	.word	0x00000710
        /*01c8*/ 	.word	0x000000ff
        /*01cc*/ 	.word	0x00000028
        /*01d0*/ 	.short	0x0100
        /*01d2*/ 	.byte	0x04
	.zero		1


	//   ....[11]....
        /*01d4*/ 	.word	0x00000720
        /*01d8*/ 	.word	0x000000ff
        /*01dc*/ 	.word	0x00000130
        /*01e0*/ 	.short	0x0100
        /*01e2*/ 	.byte	0x04
	.zero		1


	//   ....[12]....
        /*01e4*/ 	.word	0x00000730
        /*01e8*/ 	.word	0x000000ff
        /*01ec*/ 	.word	0x00000030
        /*01f0*/ 	.short	0x0100
        /*01f2*/ 	.byte	0x04
	.zero		1


	//   ....[13]....
        /*01f4*/ 	.word	0x00000740
        /*01f8*/ 	.word	0x000000ff
        /*01fc*/ 	.word	0x00000138
        /*0200*/ 	.short	0x0100
        /*0202*/ 	.byte	0x04
	.zero		1


	//   ....[14]....
        /*0204*/ 	.word	0x00000750
        /*0208*/ 	.word	0x000000ff
        /*020c*/ 	.word	0x00000038
        /*0210*/ 	.short	0x0100
        /*0212*/ 	.byte	0x04
	.zero		1


	//   ....[15]....
        /*0214*/ 	.word	0x00000760
        /*0218*/ 	.word	0x000000ff
        /*021c*/ 	.word	0x00000140
        /*0220*/ 	.short	0x0100
        /*0222*/ 	.byte	0x04
	.zero		1


	//   ....[16]....
        /*0224*/ 	.word	0x00000770
        /*0228*/ 	.word	0x000000ff
        /*022c*/ 	.word	0x00000040
        /*0230*/ 	.short	0x0100
        /*0232*/ 	.byte	0x04
	.zero		1


	//   ....[17]....
        /*0234*/ 	.word	0x00000780
        /*0238*/ 	.word	0x000000ff
        /*023c*/ 	.word	0x00000148
        /*0240*/ 	.short	0x0100
        /*0242*/ 	.byte	0x04
	.zero		1


	//   ....[18]....
        /*0244*/ 	.word	0x00000790
        /*0248*/ 	.word	0x000000ff
        /*024c*/ 	.word	0x00000048
        /*0250*/ 	.short	0x0100
        /*0252*/ 	.byte	0x04
	.zero		1


	//   ....[19]....
        /*0254*/ 	.word	0x000007a0
        /*0258*/ 	.word	0x000000ff
        /*025c*/ 	.word	0x00000150
        /*0260*/ 	.short	0x0100
        /*0262*/ 	.byte	0x04
	.zero		1


	//   ....[20]....
        /*0264*/ 	.word	0x000007b0
        /*0268*/ 	.word	0x000000ff
        /*026c*/ 	.word	0x00000050
        /*0270*/ 	.short	0x0100
        /*0272*/ 	.byte	0x04
	.zero		1


	//   ....[21]....
        /*0274*/ 	.word	0x000007c0
        /*0278*/ 	.word	0x000000ff
        /*027c*/ 	.word	0x00000158
        /*0280*/ 	.short	0x0100
        /*0282*/ 	.byte	0x04
	.zero		1


	//   ....[22]....
        /*0284*/ 	.word	0x000007d0
        /*0288*/ 	.word	0x000000ff
        /*028c*/ 	.word	0x00000058
        /*0290*/ 	.short	0x0100
        /*0292*/ 	.byte	0x04
	.zero		1


	//   ....[23]....
        /*0294*/ 	.word	0x000007e0
        /*0298*/ 	.word	0x000000ff
        /*029c*/ 	.word	0x00000160
        /*02a0*/ 	.short	0x0100
        /*02a2*/ 	.byte	0x04
	.zero		1


	//   ....[24]....
        /*02a4*/ 	.word	0x000007f0
        /*02a8*/ 	.word	0x000000ff
        /*02ac*/ 	.word	0x00000060
        /*02b0*/ 	.short	0x0100
        /*02b2*/ 	.byte	0x04
	.zero		1


	//   ....[25]....
        /*02b4*/ 	.word	0x00000800
        /*02b8*/ 	.word	0x000000ff
        /*02bc*/ 	.word	0x00000168
        /*02c0*/ 	.short	0x0100
        /*02c2*/ 	.byte	0x04
	.zero		1


	//   ....[26]....
        /*02c4*/ 	.word	0x00000810
        /*02c8*/ 	.word	0x000000ff
        /*02cc*/ 	.word	0x00000068
        /*02d0*/ 	.short	0x0100
        /*02d2*/ 	.byte	0x04
	.zero		1


	//   ....[27]....
        /*02d4*/ 	.word	0x00000820
        /*02d8*/ 	.word	0x000000ff
        /*02dc*/ 	.word	0x00000170
        /*02e0*/ 	.short	0x0100
        /*02e2*/ 	.byte	0x04
	.zero		1


	//   ....[28]....
        /*02e4*/ 	.word	0x00000830
        /*02e8*/ 	.word	0x000000ff
        /*02ec*/ 	.word	0x00000070
        /*02f0*/ 	.short	0x0100
        /*02f2*/ 	.byte	0x04
	.zero		1


	//   ....[29]....
        /*02f4*/ 	.word	0x00000840
        /*02f8*/ 	.word	0x000000ff
        /*02fc*/ 	.word	0x00000178
        /*0300*/ 	.short	0x0100
        /*0302*/ 	.byte	0x04
	.zero		1


	//   ....[30]....
        /*0304*/ 	.word	0x00000850
        /*0308*/ 	.word	0x000000ff
        /*030c*/ 	.word	0x00000078
        /*0310*/ 	.short	0x0100
        /*0312*/ 	.byte	0x04
	.zero		1


	//   ....[31]....
        /*0314*/ 	.word	0x00000860
        /*0318*/ 	.word	0x000000ff
        /*031c*/ 	.word	0x00000180
        /*0320*/ 	.short	0x0100
        /*0322*/ 	.byte	0x04
	.zero		1


	//   ....[32]....
        /*0324*/ 	.word	0x00000870
        /*0328*/ 	.word	0x000000ff
        /*032c*/ 	.word	0x00000080
        /*0330*/ 	.short	0x0100
        /*0332*/ 	.byte	0x04
	.zero		1


	//   ....[33]....
        /*0334*/ 	.word	0x00000880
        /*0338*/ 	.word	0x000000ff
        /*033c*/ 	.word	0x00000188
        /*0340*/ 	.short	0x0100
        /*0342*/ 	.byte	0x04
	.zero		1


	//   ....[34]....
        /*0344*/ 	.word	0x00000890
        /*0348*/ 	.word	0x000000ff
        /*034c*/ 	.word	0x00000088
        /*0350*/ 	.short	0x0100
        /*0352*/ 	.byte	0x04
	.zero		1


	//   ....[35]....
        /*0354*/ 	.word	0x000008a0
        /*0358*/ 	.word	0x000000ff
        /*035c*/ 	.word	0x00000190
        /*0360*/ 	.short	0x0100
        /*0362*/ 	.byte	0x04
	.zero		1


	//   ....[36]....
        /*0364*/ 	.word	0x000008b0
        /*0368*/ 	.word	0x000000ff
        /*036c*/ 	.word	0x00000090
        /*0370*/ 	.short	0x0100
        /*0372*/ 	.byte	0x04
	.zero		1


	//   ....[37]....
        /*0374*/ 	.word	0x000008c0
        /*0378*/ 	.word	0x000000ff
        /*037c*/ 	.word	0x00000198
        /*0380*/ 	.short	0x0100
        /*0382*/ 	.byte	0x04
	.zero		1


	//   ....[38]....
        /*0384*/ 	.word	0x000008d0
        /*0388*/ 	.word	0x000000ff
        /*038c*/ 	.word	0x00000098
        /*0390*/ 	.short	0x0100
        /*0392*/ 	.byte	0x04
	.zero		1


	//   ....[39]....
        /*0394*/ 	.word	0x000008e0
        /*0398*/ 	.word	0x000000ff
        /*039c*/ 	.word	0x000001a0
        /*03a0*/ 	.short	0x0100
        /*03a2*/ 	.byte	0x04
	.zero		1


	//   ....[40]....
        /*03a4*/ 	.word	0x000008f0
        /*03a8*/ 	.word	0x000000ff
        /*03ac*/ 	.word	0x000000a0
        /*03b0*/ 	.short	0x0100
        /*03b2*/ 	.byte	0x04
	.zero		1


	//   ....[41]....
        /*03b4*/ 	.word	0x00000900
        /*03b8*/ 	.word	0x000000ff
        /*03bc*/ 	.word	0x000001a8
        /*03c0*/ 	.short	0x0100
        /*03c2*/ 	.byte	0x04
	.zero		1


	//   ....[42]....
        /*03c4*/ 	.word	0x00000910
        /*03c8*/ 	.word	0x000000ff
        /*03cc*/ 	.word	0x000000a8
        /*03d0*/ 	.short	0x0100
        /*03d2*/ 	.byte	0x04
	.zero		1


	//   ....[43]....
        /*03d4*/ 	.word	0x00000920
        /*03d8*/ 	.word	0x000000ff
        /*03dc*/ 	.word	0x000001b0
        /*03e0*/ 	.short	0x0100
        /*03e2*/ 	.byte	0x04
	.zero		1


	//   ....[44]....
        /*03e4*/ 	.word	0x00000930
        /*03e8*/ 	.word	0x000000ff
        /*03ec*/ 	.word	0x000000b0
        /*03f0*/ 	.short	0x0100
        /*03f2*/ 	.byte	0x04
	.zero		1


	//   ....[45]....
        /*03f4*/ 	.word	0x00000940
        /*03f8*/ 	.word	0x000000ff
        /*03fc*/ 	.word	0x000001b8
        /*0400*/ 	.short	0x0100
        /*0402*/ 	.byte	0x04
	.zero		1


	//   ....[46]....
        /*0404*/ 	.word	0x00000950
        /*0408*/ 	.word	0x000000ff
        /*040c*/ 	.word	0x000000b8
        /*0410*/ 	.short	0x0100
        /*0412*/ 	.byte	0x04
	.zero		1


	//   ....[47]....
        /*0414*/ 	.word	0x00000960
        /*0418*/ 	.word	0x000000ff
        /*041c*/ 	.word	0x000001c0
        /*0420*/ 	.short	0x0100
        /*0422*/ 	.byte	0x04
	.zero		1


	//   ....[48]....
        /*0424*/ 	.word	0x00000970
        /*0428*/ 	.word	0x000000ff
        /*042c*/ 	.word	0x000000c0
        /*0430*/ 	.short	0x0100
        /*0432*/ 	.byte	0x04
	.zero		1


	//   ....[49]....
        /*0434*/ 	.word	0x00000980
        /*0438*/ 	.word	0x000000ff
        /*043c*/ 	.word	0x000001c8
        /*0440*/ 	.short	0x0100
        /*0442*/ 	.byte	0x04
	.zero		1


	//   ....[50]....
        /*0444*/ 	.word	0x00000990
        /*0448*/ 	.word	0x000000ff
        /*044c*/ 	.word	0x000000c8
        /*0450*/ 	.short	0x0100
        /*0452*/ 	.byte	0x04
	.zero		1


	//   ....[51]....
        /*0454*/ 	.word	0x000009a0
        /*0458*/ 	.word	0x000000ff
        /*045c*/ 	.word	0x000001d0
        /*0460*/ 	.short	0x0100
        /*0462*/ 	.byte	0x04
	.zero		1


	//   ....[52]....
        /*0464*/ 	.word	0x000009b0
        /*0468*/ 	.word	0x000000ff
        /*046c*/ 	.word	0x000000d0
        /*0470*/ 	.short	0x0100
        /*0472*/ 	.byte	0x04
	.zero		1


	//   ....[53]....
        /*0474*/ 	.word	0x000009c0
        /*0478*/ 	.word	0x000000ff
        /*047c*/ 	.word	0x000001d8
        /*0480*/ 	.short	0x0100
        /*0482*/ 	.byte	0x04
	.zero		1


	//   ....[54]....
        /*0484*/ 	.word	0x000009d0
        /*0488*/ 	.word	0x000000ff
        /*048c*/ 	.word	0x000000d8
        /*0490*/ 	.short	0x0100
        /*0492*/ 	.byte	0x04
	.zero		1


	//   ....[55]....
        /*0494*/ 	.word	0x000009e0
        /*0498*/ 	.word	0x000000ff
        /*049c*/ 	.word	0x000001e0
        /*04a0*/ 	.short	0x0100
        /*04a2*/ 	.byte	0x04
	.zero		1


	//   ....[56]....
        /*04a4*/ 	.word	0x000009f0
        /*04a8*/ 	.word	0x000000ff
        /*04ac*/ 	.word	0x000000e0
        /*04b0*/ 	.short	0x0100
        /*04b2*/ 	.byte	0x04
	.zero		1


	//   ....[57]....
        /*04b4*/ 	.word	0x00000a00
        /*04b8*/ 	.word	0x000000ff
        /*04bc*/ 	.word	0x000001e8
        /*04c0*/ 	.short	0x0100
        /*04c2*/ 	.byte	0x04
	.zero		1


	//   ....[58]....
        /*04c4*/ 	.word	0x00000a10
        /*04c8*/ 	.word	0x000000ff
        /*04cc*/ 	.word	0x000000e8
        /*04d0*/ 	.short	0x0100
        /*04d2*/ 	.byte	0x04
	.zero		1


	//   ....[59]....
        /*04d4*/ 	.word	0x00000a20
        /*04d8*/ 	.word	0x000000ff
        /*04dc*/ 	.word	0x000001f0
        /*04e0*/ 	.short	0x0100
        /*04e2*/ 	.byte	0x04
	.zero		1


	//   ....[60]....
        /*04e4*/ 	.word	0x00000a30
        /*04e8*/ 	.word	0x000000ff
        /*04ec*/ 	.word	0x000000f0
        /*04f0*/ 	.short	0x0100
        /*04f2*/ 	.byte	0x04
	.zero		1


	//   ....[61]....
        /*04f4*/ 	.word	0x00000a40
        /*04f8*/ 	.word	0x000000ff
        /*04fc*/ 	.word	0x000001f8
        /*0500*/ 	.short	0x0100
        /*0502*/ 	.byte	0x04
	.zero		1


	//   ....[62]....
        /*0504*/ 	.word	0x00000a50
        /*0508*/ 	.word	0x000000ff
        /*050c*/ 	.word	0x000000f8
        /*0510*/ 	.short	0x0100
        /*0512*/ 	.byte	0x04
	.zero		1


	//   ....[63]....
        /*0514*/ 	.word	0x00000a60
        /*0518*/ 	.word	0x000000ff
        /*051c*/ 	.word	0x00000200
        /*0520*/ 	.short	0x0100
        /*0522*/ 	.byte	0x04
	.zero		1


	//   ....[64]....
        /*0524*/ 	.word	0x00000a70
        /*0528*/ 	.word	0x000000ff
        /*052c*/ 	.word	0x00000100
        /*0530*/ 	.short	0x0100
        /*0532*/ 	.byte	0x04
	.zero		1


	//   ....[65]....
        /*0534*/ 	.word	0x00000a80
        /*0538*/ 	.word	0x000000ff
        /*053c*/ 	.word	0x00000208
        /*0540*/ 	.short	0x0100
        /*0542*/ 	.byte	0x04
	.zero		1


	//   ....[66]....
        /*0544*/ 	.word	0x00000bb0
        /*0548*/ 	.word	0x000000ff
        /*054c*/ 	.word	0x00000210
        /*0550*/ 	.short	0x0100
        /*0552*/ 	.byte	0x04
	.zero		1


	//   ....[67]....
        /*0554*/ 	.word	0x00000bc0
        /*0558*/ 	.word	0x000000ff
        /*055c*/ 	.word	0x00000230
        /*0560*/ 	.short	0x0100
        /*0562*/ 	.byte	0x04
	.zero		1


	//   ....[68]....
        /*0564*/ 	.word	0x00000bd0
        /*0568*/ 	.word	0x000000ff
        /*056c*/ 	.word	0x00000218
        /*0570*/ 	.short	0x0100
        /*0572*/ 	.byte	0x04
	.zero		1


	//   ....[69]....
        /*0574*/ 	.word	0x00000be0
        /*0578*/ 	.word	0x000000ff
        /*057c*/ 	.word	0x00000238
        /*0580*/ 	.short	0x0100
        /*0582*/ 	.byte	0x04
	.zero		1


	//   ....[70]....
        /*0584*/ 	.word	0x00000bf0
        /*0588*/ 	.word	0x000000ff
        /*058c*/ 	.word	0x00000220
        /*0590*/ 	.short	0x0100
        /*0592*/ 	.byte	0x04
	.zero		1


	//   ....[71]....
        /*0594*/ 	.word	0x00000c00
        /*0598*/ 	.word	0x000000ff
        /*059c*/ 	.word	0x00000240
        /*05a0*/ 	.short	0x0100
        /*05a2*/ 	.byte	0x04
	.zero		1


	//   ....[72]....
        /*05a4*/ 	.word	0x00000c10
        /*05a8*/ 	.word	0x000000ff
        /*05ac*/ 	.word	0x00000228
        /*05b0*/ 	.short	0x0100
        /*05b2*/ 	.byte	0x04
	.zero		1


	//   ....[73]....
        /*05b4*/ 	.word	0x00000c20
        /*05b8*/ 	.word	0x000000ff
        /*05bc*/ 	.word	0x00000248
        /*05c0*/ 	.short	0x0100
        /*05c2*/ 	.byte	0x04
	.zero		1


	//   ....[74]....
        /*05c4*/ 	.word	0x00000d00
        /*05c8*/ 	.word	0x000000ff
        /*05cc*/ 	.word	0x00000250
        /*05d0*/ 	.short	0x0100
        /*05d2*/ 	.byte	0x06
	.zero		1


	//   ....[75]....
        /*05d4*/ 	.word	0x00000d10
        /*05d8*/ 	.word	0x000000ff
        /*05dc*/ 	.word	0x00000258
        /*05e0*/ 	.short	0x0100
        /*05e2*/ 	.byte	0x06
	.zero		1


	//   ....[76]....
        /*05e4*/ 	.word	0x00000e40
        /*05e8*/ 	.word	0x000000ff
        /*05ec*/ 	.word	0x00000260
        /*05f0*/ 	.short	0x0100
        /*05f2*/ 	.byte	0x06
	.zero		1


	//   ....[77]....
        /*05f4*/ 	.word	0x00000e50
        /*05f8*/ 	.word	0x000000ff
        /*05fc*/ 	.word	0x00000270
        /*0600*/ 	.short	0x0100
        /*0602*/ 	.byte	0x06
	.zero		1


	//   ....[78]....
        /*0604*/ 	.word	0x00000e60
        /*0608*/ 	.word	0x000000ff
        /*060c*/ 	.word	0x00000268
        /*0610*/ 	.short	0x0100
        /*0612*/ 	.byte	0x06
	.zero		1


	//   ....[79]....
        /*0614*/ 	.word	0x00000e70
        /*0618*/ 	.word	0x000000ff
        /*061c*/ 	.word	0x00000278
        /*0620*/ 	.short	0x0100
        /*0622*/ 	.byte	0x06
	.zero		1


	//   ....[80]....
        /*0624*/ 	.word	0x00000f90
        /*0628*/ 	.word	0x000000ff
        /*062c*/ 	.word	0x00000280
        /*0630*/ 	.short	0x0100
        /*0632*/ 	.byte	0x04
	.zero		1


	//   ....[81]....
        /*0634*/ 	.word	0x00000fa0
        /*0638*/ 	.word	0x000000ff
        /*063c*/ 	.word	0x000002a0
        /*0640*/ 	.short	0x0100
        /*0642*/ 	.byte	0x04
	.zero		1


	//   ....[82]....
        /*0644*/ 	.word	0x00000fb0
        /*0648*/ 	.word	0x000000ff
        /*064c*/ 	.word	0x00000288
        /*0650*/ 	.short	0x0100
        /*0652*/ 	.byte	0x04
	.zero		1


	//   ....[83]....
        /*0654*/ 	.word	0x00000fc0
        /*0658*/ 	.word	0x000000ff
        /*065c*/ 	.word	0x000002a8
        /*0660*/ 	.short	0x0100
        /*0662*/ 	.byte	0x04
	.zero		1


	//   ....[84]....
        /*0664*/ 	.word	0x00000fd0
        /*0668*/ 	.word	0x000000ff
        /*066c*/ 	.word	0x00000290
        /*0670*/ 	.short	0x0100
        /*0672*/ 	.byte	0x04
	.zero		1


	//   ....[85]....
        /*0674*/ 	.word	0x00000fe0
        /*0678*/ 	.word	0x000000ff
        /*067c*/ 	.word	0x000002b0
        /*0680*/ 	.short	0x0100
        /*0682*/ 	.byte	0x04
	.zero		1


	//   ....[86]....
        /*0684*/ 	.word	0x00000ff0
        /*0688*/ 	.word	0x000000ff
        /*068c*/ 	.word	0x00000298
        /*0690*/ 	.short	0x0100
        /*0692*/ 	.byte	0x04
	.zero		1


	//   ....[87]....
        /*0694*/ 	.word	0x00001000
        /*0698*/ 	.word	0x000000ff
        /*069c*/ 	.word	0x000002b8
        /*06a0*/ 	.short	0x0100
        /*06a2*/ 	.byte	0x04
	.zero		1


	//   ....[88]....
        /*06a4*/ 	.word	0x000010f0
        /*06a8*/ 	.word	0x000000ff
        /*06ac*/ 	.word	0x000002c0
        /*06b0*/ 	.short	0x0100
        /*06b2*/ 	.byte	0x04
	.zero		1


	//   ....[89]....
        /*06b4*/ 	.word	0x00001100
        /*06b8*/ 	.word	0x000000ff
        /*06bc*/ 	.word	0x000002d0
        /*06c0*/ 	.short	0x0100
        /*06c2*/ 	.byte	0x04
	.zero		1


	//   ....[90]....
        /*06c4*/ 	.word	0x00001110
        /*06c8*/ 	.word	0x000000ff
        /*06cc*/ 	.word	0x000002c8
        /*06d0*/ 	.short	0x0100
        /*06d2*/ 	.byte	0x04
	.zero		1


	//   ....[91]....
        /*06d4*/ 	.word	0x00001120
        /*06d8*/ 	.word	0x000000ff
        /*06dc*/ 	.word	0x000002d8
        /*06e0*/ 	.short	0x0100
        /*06e2*/ 	.byte	0x04
	.zero		1


	//   ....[92]....
        /*06e4*/ 	.word	0x00001220
        /*06e8*/ 	.word	0x000000ff
        /*06ec*/ 	.word	0x000002e0
        /*06f0*/ 	.short	0x0100
        /*06f2*/ 	.byte	0x06
	.zero		1


	//   ....[93]....
        /*06f4*/ 	.word	0x00001e00
        /*06f8*/ 	.word	0x00000000
        /*06fc*/ 	.word	0x000002d0
        /*0700*/ 	.short	0x010a
        /*0702*/ 	.byte	0xff
	.zero		1


	//   ....[94]....
        /*0704*/ 	.word	0x00001e30
        /*0708*/ 	.word	0x00000000
        /*070c*/ 	.word	0x000002c0
        /*0710*/ 	.short	0x0101
        /*0712*/ 	.byte	0xff
	.zero		1


	//   ....[95]....
        /*0714*/ 	.word	0x00001ef0
        /*0718*/ 	.word	0x000000ff
        /*071c*/ 	.word	0x00000108
        /*0720*/ 	.short	0x010a
        /*0722*/ 	.byte	0x04
	.zero		1


	//   ....[96]....
        /*0724*/ 	.word	0x00001fc0
        /*0728*/ 	.word	0x000000ff
        /*072c*/ 	.word	0x00000108
        /*0730*/ 	.short	0x010a
        /*0732*/ 	.byte	0x21
	.zero		1


	//   ....[97]....
        /*0734*/ 	.word	0x00002180
        /*0738*/ 	.word	0x000000ff
        /*073c*/ 	.word	0x00000108
        /*0740*/ 	.short	0x010a
        /*0742*/ 	.byte	0x07
	.zero		1


	//   ....[98]....
        /*0744*/ 	.word	0x00002280
        /*0748*/ 	.word	0x000000ff
        /*074c*/ 	.word	0x00000258
        /*0750*/ 	.short	0x0101
        /*0752*/ 	.byte	0x06
	.zero		1


	//   ....[99]....
        /*0754*/ 	.word	0x000022a0
        /*0758*/ 	.word	0x000000ff
        /*075c*/ 	.word	0x00000108
        /*0760*/ 	.short	0x010a
        /*0762*/ 	.byte	0x04
	.zero		1


	//   ....[100]....
        /*0764*/ 	.word	0x00002320
        /*0768*/ 	.word	0x000000ff
        /*076c*/ 	.word	0x00000108
        /*0770*/ 	.short	0x010a
        /*0772*/ 	.byte	0x11
	.zero		1


	//   ....[101]....
        /*0774*/ 	.word	0x000024b0
        /*0778*/ 	.word	0x000000ff
        /*077c*/ 	.word	0x00000108
        /*0780*/ 	.short	0x010a
        /*0782*/ 	.byte	0x08
	.zero		1


	//   ....[102]....
        /*0784*/ 	.word	0x00002610
        /*0788*/ 	.word	0x00000003
        /*078c*/ 	.word	0x00000260
        /*0790*/ 	.short	0x010a
        /*0792*/ 	.byte	0xff
	.zero		1


	//   ....[103]....
        /*0794*/ 	.word	0x00002760
        /*0798*/ 	.word	0x00000000
        /*079c*/ 	.word	0x00000000
        /*07a0*/ 	.short	0x0101
        /*07a2*/ 	.byte	0xff
	.zero		1


	//   ....[104]....
        /*07a4*/ 	.word	0x00002d10
        /*07a8*/ 	.word	0x000000ff
        /*07ac*/ 	.word	0x00000000
        /*07b0*/ 	.short	0x010a
        /*07b2*/ 	.byte	0x04
	.zero		1


	//   ....[105]....
        /*07b4*/ 	.word	0x00002da0
        /*07b8*/ 	.word	0x000000ff
        /*07bc*/ 	.word	0x00000000
        /*07c0*/ 	.short	0x010a
        /*07c2*/ 	.byte	0x05
	.zero		1


	//   ....[106]....
        /*07c4*/ 	.word	0x00002e30
        /*07c8*/ 	.word	0x000000ff
        /*07cc*/ 	.word	0x00000000
        /*07d0*/ 	.short	0x010a
        /*07d2*/ 	.byte	0x05
	.zero		1


	//   ....[107]....
        /*07d4*/ 	.word	0x00002ec0
        /*07d8*/ 	.word	0x000000ff
        /*07dc*/ 	.word	0x00000000
        /*07e0*/ 	.short	0x010a
        /*07e2*/ 	.byte	0x05
	.zero		1


	//   ....[108]....
        /*07e4*/ 	.word	0x00002f50
        /*07e8*/ 	.word	0x000000ff
        /*07ec*/ 	.word	0x00000000
        /*07f0*/ 	.short	0x010a
        /*07f2*/ 	.byte	0x05
	.zero		1


	//   ....[109]....
        /*07f4*/ 	.word	0x00002fe0
        /*07f8*/ 	.word	0x000000ff
        /*07fc*/ 	.word	0x00000000
        /*0800*/ 	.short	0x010a
        /*0802*/ 	.byte	0x05
	.zero		1


	//   ....[110]....
        /*0804*/ 	.word	0x00003070
        /*0808*/ 	.word	0x000000ff
        /*080c*/ 	.word	0x00000000
        /*0810*/ 	.short	0x010a
        /*0812*/ 	.byte	0x05
	.zero		1


	//   ....[111]....
        /*0814*/ 	.word	0x00003100
        /*0818*/ 	.word	0x000000ff
        /*081c*/ 	.word	0x00000000
        /*0820*/ 	.short	0x010a
        /*0822*/ 	.byte	0x05
	.zero		1


	//   ....[112]....
        /*0824*/ 	.word	0x00003190
        /*0828*/ 	.word	0x000000ff
        /*082c*/ 	.word	0x00000000
        /*0830*/ 	.short	0x010a
        /*0832*/ 	.byte	0x05
	.zero		1


	//   ....[113]....
        /*0834*/ 	.word	0x00003220
        /*0838*/ 	.word	0x000000ff
        /*083c*/ 	.word	0x00000000
        /*0840*/ 	.short	0x010a
        /*0842*/ 	.byte	0x05
	.zero		1


	//   ....[114]....
        /*0844*/ 	.word	0x000032b0
        /*0848*/ 	.word	0x000000ff
        /*084c*/ 	.word	0x00000000
        /*0850*/ 	.short	0x010a
        /*0852*/ 	.byte	0x05
	.zero		1


	//   ....[115]....
        /*0854*/ 	.word	0x00003340
        /*0858*/ 	.word	0x000000ff
        /*085c*/ 	.word	0x00000000
        /*0860*/ 	.short	0x010a
        /*0862*/ 	.byte	0x05
	.zero		1


	//   ....[116]....
        /*0864*/ 	.word	0x000033d0
        /*0868*/ 	.word	0x000000ff
        /*086c*/ 	.word	0x00000000
        /*0870*/ 	.short	0x010a
        /*0872*/ 	.byte	0x05
	.zero		1


	//   ....[117]....
        /*0874*/ 	.word	0x00003460
        /*0878*/ 	.word	0x000000ff
        /*087c*/ 	.word	0x00000000
        /*0880*/ 	.short	0x010a
        /*0882*/ 	.byte	0x05
	.zero		1


	//   ....[118]....
        /*0884*/ 	.word	0x000034f0
        /*0888*/ 	.word	0x000000ff
        /*088c*/ 	.word	0x00000000
        /*0890*/ 	.short	0x010a
        /*0892*/ 	.byte	0x05
	.zero		1


	//   ....[119]....
        /*0894*/ 	.word	0x00003580
        /*0898*/ 	.word	0x000000ff
        /*089c*/ 	.word	0x00000000
        /*08a0*/ 	.short	0x010a
        /*08a2*/ 	.byte	0x05
	.zero		1


	//   ....[120]....
        /*08a4*/ 	.word	0x00003610
        /*08a8*/ 	.word	0x000000ff
        /*08ac*/ 	.word	0x00000000
        /*08b0*/ 	.short	0x010a
        /*08b2*/ 	.byte	0x05
	.zero		1


	//   ....[121]....
        /*08b4*/ 	.word	0x000036a0
        /*08b8*/ 	.word	0x000000ff
        /*08bc*/ 	.word	0x00000000
        /*08c0*/ 	.short	0x010a
        /*08c2*/ 	.byte	0x05
	.zero		1


	//   ....[122]....
        /*08c4*/ 	.word	0x00003730
        /*08c8*/ 	.word	0x000000ff
        /*08cc*/ 	.word	0x00000000
        /*08d0*/ 	.short	0x010a
        /*08d2*/ 	.byte	0x05
	.zero		1


	//   ....[123]....
        /*08d4*/ 	.word	0x000037c0
        /*08d8*/ 	.word	0x000000ff
        /*08dc*/ 	.word	0x00000000
        /*08e0*/ 	.short	0x010a
        /*08e2*/ 	.byte	0x05
	.zero		1


	//   ....[124]....
        /*08e4*/ 	.word	0x00003850
        /*08e8*/ 	.word	0x000000ff
        /*08ec*/ 	.word	0x00000000
        /*08f0*/ 	.short	0x010a
        /*08f2*/ 	.byte	0x05
	.zero		1


	//   ....[125]....
        /*08f4*/ 	.word	0x000038e0
        /*08f8*/ 	.word	0x000000ff
        /*08fc*/ 	.word	0x00000000
        /*0900*/ 	.short	0x010a
        /*0902*/ 	.byte	0x05
	.zero		1


	//   ....[126]....
        /*0904*/ 	.word	0x00003970
        /*0908*/ 	.word	0x000000ff
        /*090c*/ 	.word	0x00000000
        /*0910*/ 	.short	0x010a
        /*0912*/ 	.byte	0x05
	.zero		1


	//   ....[127]....
        /*0914*/ 	.word	0x00003a00
        /*0918*/ 	.word	0x000000ff
        /*091c*/ 	.word	0x00000000
        /*0920*/ 	.short	0x010a
        /*0922*/ 	.byte	0x05
	.zero		1


	//   ....[128]....
        /*0924*/ 	.word	0x00003a90
        /*0928*/ 	.word	0x000000ff
        /*092c*/ 	.word	0x00000000
        /*0930*/ 	.short	0x010a
        /*0932*/ 	.byte	0x05
	.zero		1


	//   ....[129]....
        /*0934*/ 	.word	0x00003b20
        /*0938*/ 	.word	0x000000ff
        /*093c*/ 	.word	0x00000000
        /*0940*/ 	.short	0x010a
        /*0942*/ 	.byte	0x05
	.zero		1


	//   ....[130]....
        /*0944*/ 	.word	0x00003bb0
        /*0948*/ 	.word	0x000000ff
        /*094c*/ 	.word	0x00000000
        /*0950*/ 	.short	0x010a
        /*0952*/ 	.byte	0x05
	.zero		1


	//   ....[131]....
        /*0954*/ 	.word	0x00003c40
        /*0958*/ 	.word	0x000000ff
        /*095c*/ 	.word	0x00000000
        /*0960*/ 	.short	0x010a
        /*0962*/ 	.byte	0x05
	.zero		1


	//   ....[132]....
        /*0964*/ 	.word	0x00003cd0
        /*0968*/ 	.word	0x000000ff
        /*096c*/ 	.word	0x00000000
        /*0970*/ 	.short	0x010a
        /*0972*/ 	.byte	0x05
	.zero		1


	//   ....[133]....
        /*0974*/ 	.word	0x00003d60
        /*0978*/ 	.word	0x000000ff
        /*097c*/ 	.word	0x00000000
        /*0980*/ 	.short	0x010a
        /*0982*/ 	.byte	0x05
	.zero		1


	//   ....[134]....
        /*0984*/ 	.word	0x00003df0
        /*0988*/ 	.word	0x000000ff
        /*098c*/ 	.word	0x00000000
        /*0990*/ 	.short	0x010a
        /*0992*/ 	.byte	0x05
	.zero		1


	//   ....[135]....
        /*0994*/ 	.word	0x00003e80
        /*0998*/ 	.word	0x000000ff
        /*099c*/ 	.word	0x00000000
        /*09a0*/ 	.short	0x010a
        /*09a2*/ 	.byte	0x05
	.zero		1


	//   ....[136]....
        /*09a4*/ 	.word	0x00003f20
        /*09a8*/ 	.word	0x00000000
        /*09ac*/ 	.word	0x00000000
        /*09b0*/ 	.short	0x010a
        /*09b2*/ 	.byte	0xff
	.zero		1


	//   ....[137]....
        /*09b4*/ 	.word	0x00004040
        /*09b8*/ 	.word	0x00000002
        /*09bc*/ 	.word	0x000002c0
        /*09c0*/ 	.short	0x010a
        /*09c2*/ 	.byte	0xff
	.zero		1


	//   ....[138]....
        /*09c4*/ 	.word	0x000040b0
        /*09c8*/ 	.word	0x00000002
        /*09cc*/ 	.word	0x00000000
        /*09d0*/ 	.short	0x0101
        /*09d2*/ 	.byte	0xff
	.zero		1


	//   ....[139]....
        /*09d4*/ 	.word	0x000040d0
        /*09d8*/ 	.word	0x000000ff
        /*09dc*/ 	.word	0x00000270
        /*09e0*/ 	.short	0x010a
        /*09e2*/ 	.byte	0x04
	.zero		1


	//   ....[140]....
        /*09e4*/ 	.word	0x000041f0
        /*09e8*/ 	.word	0x00000002
        /*09ec*/ 	.word	0x00000260
        /*09f0*/ 	.short	0x010a
        /*09f2*/ 	.byte	0xff
	.zero		1


	//   ....[141]....
        /*09f4*/ 	.word	0x000042f0
        /*09f8*/ 	.word	0x00000002
        /*09fc*/ 	.word	0x00000000
        /*0a00*/ 	.short	0x0101
        /*0a02*/ 	.byte	0xff
	.zero		1


	//   ....[142]....
        /*0a04*/ 	.word	0x00004380
        /*0a08*/ 	.word	0x000000ff
        /*0a0c*/ 	.word	0x00000270
        /*0a10*/ 	.short	0x0106
        /*0a12*/ 	.byte	0x04
	.zero		1


	//   ....[143]....
        /*0a14*/ 	.word	0x000043a0
        /*0a18*/ 	.word	0x000000ff
        /*0a1c*/ 	.word	0x00000270
        /*0a20*/ 	.short	0x010a
        /*0a22*/ 	.byte	0x04
	.zero		1


	//   ....[144]....
        /*0a24*/ 	.word	0x00004430
        /*0a28*/ 	.word	0x000000ff
        /*0a2c*/ 	.word	0x00000270
        /*0a30*/ 	.short	0x0106
        /*0a32*/ 	.byte	0x07
	.zero		1


	//   ....[145]....
        /*0a34*/ 	.word	0x00004470
        /*0a38*/ 	.word	0x00000000
        /*0a3c*/ 	.word	0x00000270
        /*0a40*/ 	.short	0x010a
        /*0a42*/ 	.byte	0xff
	.zero		1


	//   ....[146]....
        /*0a44*/ 	.word	0x000046b0
        /*0a48*/ 	.word	0x000000ff
        /*0a4c*/ 	.word	0x00000008
        /*0a50*/ 	.short	0x010a
        /*0a52*/ 	.byte	0x05
	.zero		1


	//   ....[147]....
        /*0a54*/ 	.word	0x000046d0
        /*0a58*/ 	.word	0x000000ff
        /*0a5c*/ 	.word	0x00000008
        /*0a60*/ 	.short	0x010a
        /*0a62*/ 	.byte	0x05
	.zero		1


	//   ....[148]....
        /*0a64*/ 	.word	0x00004860
        /*0a68*/ 	.word	0x000000ff
        /*0a6c*/ 	.word	0x00000008
        /*0a70*/ 	.short	0x010a
        /*0a72*/ 	.byte	0x05
	.zero		1


	//   ....[149]....
        /*0a74*/ 	.word	0x00004880
        /*0a78*/ 	.word	0x000000ff
        /*0a7c*/ 	.word	0x00000008
        /*0a80*/ 	.short	0x010a
        /*0a82*/ 	.byte	0x05
	.zero		1


	//   ....[150]....
        /*0a84*/ 	.word	0x00004940
        /*0a88*/ 	.word	0x000000ff
        /*0a8c*/ 	.word	0x00000000
        /*0a90*/ 	.short	0x0101
        /*0a92*/ 	.byte	0x04
	.zero		1


	//   ....[151]....
        /*0a94*/ 	.word	0x00004c20
        /*0a98*/ 	.word	0x00000000
        /*0a9c*/ 	.word	0x00000260
        /*0aa0*/ 	.short	0x010a
        /*0aa2*/ 	.byte	0xff
	.zero		1


	//   ....[152]....
        /*0aa4*/ 	.word	0x00004ce0
        /*0aa8*/ 	.word	0x00000000
        /*0aac*/ 	.word	0x00000000
        /*0ab0*/ 	.short	0x0101
        /*0ab2*/ 	.byte	0xff
	.zero		1


	//   ....[153]....
        /*0ab4*/ 	.word	0x00004d90
        /*0ab8*/ 	.word	0x000000ff
        /*0abc*/ 	.word	0x00000000
        /*0ac0*/ 	.short	0x010a
        /*0ac2*/ 	.byte	0x04
	.zero		1


	//   ....[154]....
        /*0ac4*/ 	.word	0x00004da0
        /*0ac8*/ 	.word	0x000000ff
        /*0acc*/ 	.word	0x000002a0
        /*0ad0*/ 	.short	0x010a
        /*0ad2*/ 	.byte	0x13
	.zero		1


	//   ....[155]....
        /*0ad4*/ 	.word	0x00004e60
        /*0ad8*/ 	.word	0x000000ff
        /*0adc*/ 	.word	0x00000000
        /*0ae0*/ 	.short	0x010a
        /*0ae2*/ 	.byte	0x06
	.zero		1


	//   ....[156]....
        /*0ae4*/ 	.word	0x00004f80
        /*0ae8*/ 	.word	0x000000ff
        /*0aec*/ 	.word	0x00000000
        /*0af0*/ 	.short	0x010a
        /*0af2*/ 	.byte	0x04
	.zero		1


	//   ....[157]....
        /*0af4*/ 	.word	0x000051a0
        /*0af8*/ 	.word	0x000000ff
        /*0afc*/ 	.word	0x00000000
        /*0b00*/ 	.short	0x010a
        /*0b02*/ 	.byte	0x04
	.zero		1


	//   ....[158]....
        /*0b04*/ 	.word	0x00005230
        /*0b08*/ 	.word	0x000000ff
        /*0b0c*/ 	.word	0x00000000
        /*0b10*/ 	.short	0x010a
        /*0b12*/ 	.byte	0x05
	.zero		1


	//   ....[159]....
        /*0b14*/ 	.word	0x000052c0
        /*0b18*/ 	.word	0x000000ff
        /*0b1c*/ 	.word	0x00000000
        /*0b20*/ 	.short	0x010a
        /*0b22*/ 	.byte	0x05
	.zero		1


	//   ....[160]....
        /*0b24*/ 	.word	0x00005360
        /*0b28*/ 	.word	0x00000000
        /*0b2c*/ 	.word	0x00000000
        /*0b30*/ 	.short	0x010a
        /*0b32*/ 	.byte	0xff
	.zero		1


	//   ....[161]....
        /*0b34*/ 	.word	0x000053a0
        /*0b38*/ 	.word	0x00000000
        /*0b3c*/ 	.word	0x00000000
        /*0b40*/ 	.short	0x010a
        /*0b42*/ 	.byte	0xff
	.zero		1


	//   ....[162]....
        /*0b44*/ 	.word	0x00005410
        /*0b48*/ 	.word	0x000000ff
        /*0b4c*/ 	.word	0x00000000
        /*0b50*/ 	.short	0x0101
        /*0b52*/ 	.byte	0x04
	.zero		1


	//   ....[163]....
        /*0b54*/ 	.word	0x00005450
        /*0b58*/ 	.word	0x000000ff
        /*0b5c*/ 	.word	0x000002e0
        /*0b60*/ 	.short	0x010a
        /*0b62*/ 	.byte	0x0d
	.zero		1


	//   ....[164]....
        /*0b64*/ 	.word	0x000054a0
        /*0b68*/ 	.word	0x000000ff
        /*0b6c*/ 	.word	0x00000000
        /*0b70*/ 	.short	0x0101
        /*0b72*/ 	.byte	0x04
	.zero		1


	//   ....[165]....
        /*0b74*/ 	.word	0x00005940
        /*0b78*/ 	.word	0x0000000c
        /*0b7c*/ 	.word	0x00000260
        /*0b80*/ 	.short	0x010a
        /*0b82*/ 	.byte	0xff
	.zero		1


	//   ....[166]....
        /*0b84*/ 	.word	0x00005ab0
        /*0b88*/ 	.word	0x00000000
        /*0b8c*/ 	.word	0x00000000
        /*0b90*/ 	.short	0x0101
        /*0b92*/ 	.byte	0xff
	.zero		1


	//   ....[167]....
        /*0b94*/ 	.word	0x00005f40
        /*0b98*/ 	.word	0x000000ff
        /*0b9c*/ 	.word	0x00000258
        /*0ba0*/ 	.short	0x010a
        /*0ba2*/ 	.byte	0x15
	.zero		1


	//   ....[168]....
        /*0ba4*/ 	.word	0x000060c0
        /*0ba8*/ 	.word	0x000000ff
        /*0bac*/ 	.word	0x00000230
        /*0bb0*/ 	.short	0x010a
        /*0bb2*/ 	.byte	0x15
	.zero		1


	//   ....[169]....
        /*0bb4*/ 	.word	0x000062c0
        /*0bb8*/ 	.word	0x000000ff
        /*0bbc*/ 	.word	0x00000210
        /*0bc0*/ 	.short	0x010b
        /*0bc2*/ 	.byte	0x15
	.zero		1


	//   ....[170]....
        /*0bc4*/ 	.word	0x000062d0
        /*0bc8*/ 	.word	0x000000ff
        /*0bcc*/ 	.word	0x00000000
        /*0bd0*/ 	.short	0x0101
        /*0bd2*/ 	.byte	0x06
	.zero		1


	//   ....[171]....
        /*0bd4*/ 	.word	0x000062e0
        /*0bd8*/ 	.word	0x000000ff
        /*0bdc*/ 	.word	0x00000238
        /*0be0*/ 	.short	0x010a
        /*0be2*/ 	.byte	0x15
	.zero		1


	//   ....[172]....
        /*0be4*/ 	.word	0x00006490
        /*0be8*/ 	.word	0x000000ff
        /*0bec*/ 	.word	0x00000218
        /*0bf0*/ 	.short	0x010b
        /*0bf2*/ 	.byte	0x15
	.zero		1


	//   ....[173]....
        /*0bf4*/ 	.word	0x000064a0
        /*0bf8*/ 	.word	0x000000ff
        /*0bfc*/ 	.word	0x00000000
        /*0c00*/ 	.short	0x0101
        /*0c02*/ 	.byte	0x06
	.zero		1


	//   ....[174]....
        /*0c04*/ 	.word	0x000064b0
        /*0c08*/ 	.word	0x000000ff
        /*0c0c*/ 	.word	0x00000240
        /*0c10*/ 	.short	0x010a
        /*0c12*/ 	.byte	0x15
	.zero		1


	//   ....[175]....
        /*0c14*/ 	.word	0x00006660
        /*0c18*/ 	.word	0x000000ff
        /*0c1c*/ 	.word	0x00000220
        /*0c20*/ 	.short	0x010b
        /*0c22*/ 	.byte	0x15
	.zero		1


	//   ....[176]....
        /*0c24*/ 	.word	0x00006670
        /*0c28*/ 	.word	0x000000ff
        /*0c2c*/ 	.word	0x00000000
        /*0c30*/ 	.short	0x0101
        /*0c32*/ 	.byte	0x06
	.zero		1


	//   ....[177]....
        /*0c34*/ 	.word	0x00006680
        /*0c38*/ 	.word	0x000000ff
        /*0c3c*/ 	.word	0x00000248
        /*0c40*/ 	.short	0x010a
        /*0c42*/ 	.byte	0x15
	.zero		1


	//   ....[178]....
        /*0c44*/ 	.word	0x000068c0
        /*0c48*/ 	.word	0x000000ff
        /*0c4c*/ 	.word	0x00000228
        /*0c50*/ 	.short	0x010b
        /*0c52*/ 	.byte	0x15
	.zero		1


	//   ....[179]....
        /*0c54*/ 	.word	0x000068d0
        /*0c58*/ 	.word	0x000000ff
        /*0c5c*/ 	.word	0x00000000
        /*0c60*/ 	.short	0x0101
        /*0c62*/ 	.byte	0x26
	.zero		1


	//   ....[180]....
        /*0c64*/ 	.word	0x00006910
        /*0c68*/ 	.word	0x000000ff
        /*0c6c*/ 	.word	0x00000230
        /*0c70*/ 	.short	0x010a
        /*0c72*/ 	.byte	0x15
	.zero		1


	//   ....[181]....
        /*0c74*/ 	.word	0x00006930
        /*0c78*/ 	.word	0x000000ff
        /*0c7c*/ 	.word	0x00000238
        /*0c80*/ 	.short	0x010a
        /*0c82*/ 	.byte	0x15
	.zero		1


	//   ....[182]....
        /*0c84*/ 	.word	0x00006950
        /*0c88*/ 	.word	0x000000ff
        /*0c8c*/ 	.word	0x00000240
        /*0c90*/ 	.short	0x010a
        /*0c92*/ 	.byte	0x15
	.zero		1


	//   ....[183]....
        /*0c94*/ 	.word	0x00006990
        /*0c98*/ 	.word	0x00000000
        /*0c9c*/ 	.word	0x00000248
        /*0ca0*/ 	.short	0x010a
        /*0ca2*/ 	.byte	0xff
	.zero		1


	//   ....[184]....
        /*0ca4*/ 	.word	0x00006c90
        /*0ca8*/ 	.word	0x00000003
        /*0cac*/ 	.word	0x00000260
        /*0cb0*/ 	.short	0x010a
        /*0cb2*/ 	.byte	0xff
	.zero		1


	//   ....[185]....
        /*0cb4*/ 	.word	0x00006e10
        /*0cb8*/ 	.word	0x00000000
        /*0cbc*/ 	.word	0x00000000
        /*0cc0*/ 	.short	0x0101
        /*0cc2*/ 	.byte	0xff
	.zero		1


	//   ....[186]....
        /*0cc4*/ 	.word	0x00007900
        /*0cc8*/ 	.word	0x00000003
        /*0ccc*/ 	.word	0x00000210
        /*0cd0*/ 	.short	0x010a
        /*0cd2*/ 	.byte	0xff
	.zero		1


	//   ....[187]....
        /*0cd4*/ 	.word	0x00007910
        /*0cd8*/ 	.word	0x00000050
        /*0cdc*/ 	.word	0x00000280
        /*0ce0*/ 	.short	0x010a
        /*0ce2*/ 	.byte	0xff
	.zero		1


	//   ....[188]....
        /*0ce4*/ 	.word	0x00007a80
        /*0ce8*/ 	.word	0x00000003
        /*0cec*/ 	.word	0x00000210
        /*0cf0*/ 	.short	0x010a
        /*0cf2*/ 	.byte	0xff
	.zero		1


	//   ....[189]....
        /*0cf4*/ 	.word	0x00007ba0
        /*0cf8*/ 	.word	0x00000000
        /*0cfc*/ 	.word	0x00000000
        /*0d00*/ 	.short	0x0101
        /*0d02*/ 	.byte	0xff
	.zero		1


	//   ....[190]....
        /*0d04*/ 	.word	0x00007c20
        /*0d08*/ 	.word	0x00000050
        /*0d0c*/ 	.word	0x00000280
        /*0d10*/ 	.short	0x010a
        /*0d12*/ 	.byte	0xff
	.zero		1


	//   ....[191]....
        /*0d14*/ 	.word	0x000087f0
        /*0d18*/ 	.word	0x00000000
        /*0d1c*/ 	.word	0x00000210
        /*0d20*/ 	.short	0x010a
        /*0d22*/ 	.byte	0xff
	.zero		1


	//   ....[192]....
        /*0d24*/ 	.word	0x000088a0
        /*0d28*/ 	.word	0x00000000
        /*0d2c*/ 	.word	0x00000210
        /*0d30*/ 	.short	0x010a
        /*0d32*/ 	.byte	0xff
	.zero		1


	//   ....[193]....
        /*0d34*/ 	.word	0x000089c0
        /*0d38*/ 	.word	0x00000000
        /*0d3c*/ 	.word	0x00000000
        /*0d40*/ 	.short	0x0101
        /*0d42*/ 	.byte	0xff
	.zero		1


	//   ....[194]....
        /*0d44*/ 	.word	0x00009580
        /*0d48*/ 	.word	0x00000000
        /*0d4c*/ 	.word	0x00000210
        /*0d50*/ 	.short	0x010a
        /*0d52*/ 	.byte	0xff
	.zero		1


	//   ....[195]....
        /*0d54*/ 	.word	0x00009630
        /*0d58*/ 	.word	0x00000000
        /*0d5c*/ 	.word	0x00000210
        /*0d60*/ 	.short	0x010a
        /*0d62*/ 	.byte	0xff
	.zero		1


	//   ....[196]....
        /*0d64*/ 	.word	0x00009760
        /*0d68*/ 	.word	0x00000000
        /*0d6c*/ 	.word	0x00000000
        /*0d70*/ 	.short	0x0101
        /*0d72*/ 	.byte	0xff
	.zero		1


	//   ....[197]....
        /*0d74*/ 	.word	0x0000a340
        /*0d78*/ 	.word	0x00000000
        /*0d7c*/ 	.word	0x00000210
        /*0d80*/ 	.short	0x010a
        /*0d82*/ 	.byte	0xff
	.zero		1


	//   ....[198]....
        /*0d84*/ 	.word	0x0000a3f0
        /*0d88*/ 	.word	0x00000000
        /*0d8c*/ 	.word	0x00000210
        /*0d90*/ 	.short	0x010a
        /*0d92*/ 	.byte	0xff
	.zero		1


	//   ....[199]....
        /*0d94*/ 	.word	0x0000a510
        /*0d98*/ 	.word	0x00000000
        /*0d9c*/ 	.word	0x00000000
        /*0da0*/ 	.short	0x0101
        /*0da2*/ 	.byte	0xff
	.zero		1


	//   ....[200]....
        /*0da4*/ 	.word	0x0000a7d0
        /*0da8*/ 	.word	0x00000050
        /*0dac*/ 	.word	0x00000000
        /*0db0*/ 	.short	0x0101
        /*0db2*/ 	.byte	0xff
	.zero		1


	//   ....[201]....
        /*0db4*/ 	.word	0x0000b250
        /*0db8*/ 	.word	0x00000000
        /*0dbc*/ 	.word	0x000002d0
        /*0dc0*/ 	.short	0x010a
        /*0dc2*/ 	.byte	0xff
	.zero		1


	//   ....[202]....
        /*0dc4*/ 	.word	0x0000b2b0
        /*0dc8*/ 	.word	0x00000000
        /*0dcc*/ 	.word	0x00000108
        /*0dd0*/ 	.short	0x010a
        /*0dd2*/ 	.byte	0xff
	.zero		1


	//   ....[203]....
        /*0dd4*/ 	.word	0x0000b310
        /*0dd8*/ 	.word	0x00000000
        /*0ddc*/ 	.word	0x00000108
        /*0de0*/ 	.short	0x010a
        /*0de2*/ 	.byte	0xff
	.zero		1


	//   ....[204]....
        /*0de4*/ 	.word	0x0000b360
        /*0de8*/ 	.word	0x00000003
        /*0dec*/ 	.word	0x00000260
        /*0df0*/ 	.short	0x010a
        /*0df2*/ 	.byte	0xff
	.zero		1


	//   ....[205]....
        /*0df4*/ 	.word	0x0000b3c0
        /*0df8*/ 	.word	0x00000000
        /*0dfc*/ 	.word	0x00000000
        /*0e00*/ 	.short	0x010a
        /*0e02*/ 	.byte	0xff
	.zero		1


	//   ....[206]....
        /*0e04*/ 	.word	0x0000b420
        /*0e08*/ 	.word	0x00000000
        /*0e0c*/ 	.word	0x00000000
        /*0e10*/ 	.short	0x010a
        /*0e12*/ 	.byte	0xff
	.zero		1


	//   ....[207]....
        /*0e14*/ 	.word	0x0000b480
        /*0e18*/ 	.word	0x00000000
        /*0e1c*/ 	.word	0x00000000
        /*0e20*/ 	.short	0x010a
        /*0e22*/ 	.byte	0xff
	.zero		1


	//   ....[208]....
        /*0e24*/ 	.word	0x0000b4e0
        /*0e28*/ 	.word	0x00000000
        /*0e2c*/ 	.word	0x00000000
        /*0e30*/ 	.short	0x010a
        /*0e32*/ 	.byte	0xff
	.zero		1


	//   ....[209]....
        /*0e34*/ 	.word	0x0000b540
        /*0e38*/ 	.word	0x00000000
        /*0e3c*/ 	.word	0x00000000
        /*0e40*/ 	.short	0x010a
        /*0e42*/ 	.byte	0xff
	.zero		1


	//   ....[210]....
        /*0e44*/ 	.word	0x0000b5a0
        /*0e48*/ 	.word	0x00000000
        /*0e4c*/ 	.word	0x00000000
        /*0e50*/ 	.short	0x010a
        /*0e52*/ 	.byte	0xff
	.zero		1


	//   ....[211]....
        /*0e54*/ 	.word	0x0000b600
        /*0e58*/ 	.word	0x00000000
        /*0e5c*/ 	.word	0x00000000
        /*0e60*/ 	.short	0x010a
        /*0e62*/ 	.byte	0xff
	.zero		1


	//   ....[212]....
        /*0e64*/ 	.word	0x0000b660
        /*0e68*/ 	.word	0x00000000
        /*0e6c*/ 	.word	0x00000000
        /*0e70*/ 	.short	0x010a
        /*0e72*/ 	.byte	0xff
	.zero		1


	//   ....[213]....
        /*0e74*/ 	.word	0x0000b6c0
        /*0e78*/ 	.word	0x00000000
        /*0e7c*/ 	.word	0x00000000
        /*0e80*/ 	.short	0x010a
        /*0e82*/ 	.byte	0xff
	.zero		1


	//   ....[214]....
        /*0e84*/ 	.word	0x0000b720
        /*0e88*/ 	.word	0x00000000
        /*0e8c*/ 	.word	0x00000000
        /*0e90*/ 	.short	0x010a
        /*0e92*/ 	.byte	0xff
	.zero		1


	//   ....[215]....
        /*0e94*/ 	.word	0x0000b780
        /*0e98*/ 	.word	0x00000000
        /*0e9c*/ 	.word	0x00000000
        /*0ea0*/ 	.short	0x010a
        /*0ea2*/ 	.byte	0xff
	.zero		1


	//   ....[216]....
        /*0ea4*/ 	.word	0x0000b7e0
        /*0ea8*/ 	.word	0x00000000
        /*0eac*/ 	.word	0x00000000
        /*0eb0*/ 	.short	0x010a
        /*0eb2*/ 	.byte	0xff
	.zero		1


	//   ....[217]....
        /*0eb4*/ 	.word	0x0000b840
        /*0eb8*/ 	.word	0x00000000
        /*0ebc*/ 	.word	0x00000000
        /*0ec0*/ 	.short	0x010a
        /*0ec2*/ 	.byte	0xff
	.zero		1


	//   ....[218]....
        /*0ec4*/ 	.word	0x0000b8a0
        /*0ec8*/ 	.word	0x00000000
        /*0ecc*/ 	.word	0x00000000
        /*0ed0*/ 	.short	0x010a
        /*0ed2*/ 	.byte	0xff
	.zero		1


	//   ....[219]....
        /*0ed4*/ 	.word	0x0000b900
        /*0ed8*/ 	.word	0x00000000
        /*0edc*/ 	.word	0x00000000
        /*0ee0*/ 	.short	0x010a
        /*0ee2*/ 	.byte	0xff
	.zero		1


	//   ....[220]....
        /*0ee4*/ 	.word	0x0000b960
        /*0ee8*/ 	.word	0x00000000
        /*0eec*/ 	.word	0x00000000
        /*0ef0*/ 	.short	0x010a
        /*0ef2*/ 	.byte	0xff
	.zero		1


	//   ....[221]....
        /*0ef4*/ 	.word	0x0000b9c0
        /*0ef8*/ 	.word	0x00000000
        /*0efc*/ 	.word	0x00000000
        /*0f00*/ 	.short	0x010a
        /*0f02*/ 	.byte	0xff
	.zero		1


	//   ....[222]....
        /*0f04*/ 	.word	0x0000ba20
        /*0f08*/ 	.word	0x00000000
        /*0f0c*/ 	.word	0x00000000
        /*0f10*/ 	.short	0x010a
        /*0f12*/ 	.byte	0xff
	.zero		1


	//   ....[223]....
        /*0f14*/ 	.word	0x0000ba80
        /*0f18*/ 	.word	0x00000000
        /*0f1c*/ 	.word	0x00000000
        /*0f20*/ 	.short	0x010a
        /*0f22*/ 	.byte	0xff
	.zero		1


	//   ....[224]....
        /*0f24*/ 	.word	0x0000bae0
        /*0f28*/ 	.word	0x00000000
        /*0f2c*/ 	.word	0x00000000
        /*0f30*/ 	.short	0x010a
        /*0f32*/ 	.byte	0xff
	.zero		1


	//   ....[225]....
        /*0f34*/ 	.word	0x0000bb40
        /*0f38*/ 	.word	0x00000000
        /*0f3c*/ 	.word	0x00000000
        /*0f40*/ 	.short	0x010a
        /*0f42*/ 	.byte	0xff
	.zero		1


	//   ....[226]....
        /*0f44*/ 	.word	0x0000bba0
        /*0f48*/ 	.word	0x00000000
        /*0f4c*/ 	.word	0x00000000
        /*0f50*/ 	.short	0x010a
        /*0f52*/ 	.byte	0xff
	.zero		1


	//   ....[227]....
        /*0f54*/ 	.word	0x0000bc00
        /*0f58*/ 	.word	0x00000000
        /*0f5c*/ 	.word	0x00000000
        /*0f60*/ 	.short	0x010a
        /*0f62*/ 	.byte	0xff
	.zero		1


	//   ....[228]....
        /*0f64*/ 	.word	0x0000bc60
        /*0f68*/ 	.word	0x00000000
        /*0f6c*/ 	.word	0x00000000
        /*0f70*/ 	.short	0x010a
        /*0f72*/ 	.byte	0xff
	.zero		1


	//   ....[229]....
        /*0f74*/ 	.word	0x0000bcc0
        /*0f78*/ 	.word	0x00000000
        /*0f7c*/ 	.word	0x00000000
        /*0f80*/ 	.short	0x010a
        /*0f82*/ 	.byte	0xff
	.zero		1


	//   ....[230]....
        /*0f84*/ 	.word	0x0000bd20
        /*0f88*/ 	.word	0x00000000
        /*0f8c*/ 	.word	0x00000000
        /*0f90*/ 	.short	0x010a
        /*0f92*/ 	.byte	0xff
	.zero		1


	//   ....[231]....
        /*0f94*/ 	.word	0x0000bd80
        /*0f98*/ 	.word	0x00000000
        /*0f9c*/ 	.word	0x00000000
        /*0fa0*/ 	.short	0x010a
        /*0fa2*/ 	.byte	0xff
	.zero		1


	//   ....[232]....
        /*0fa4*/ 	.word	0x0000bde0
        /*0fa8*/ 	.word	0x00000000
        /*0fac*/ 	.word	0x00000000
        /*0fb0*/ 	.short	0x010a
        /*0fb2*/ 	.byte	0xff
	.zero		1


	//   ....[233]....
        /*0fb4*/ 	.word	0x0000be40
        /*0fb8*/ 	.word	0x00000000
        /*0fbc*/ 	.word	0x00000000
        /*0fc0*/ 	.short	0x010a
        /*0fc2*/ 	.byte	0xff
	.zero		1


	//   ....[234]....
        /*0fc4*/ 	.word	0x0000bea0
        /*0fc8*/ 	.word	0x00000000
        /*0fcc*/ 	.word	0x00000000
        /*0fd0*/ 	.short	0x010a
        /*0fd2*/ 	.byte	0xff
	.zero		1


	//   ....[235]....
        /*0fd4*/ 	.word	0x0000bf00
        /*0fd8*/ 	.word	0x00000000
        /*0fdc*/ 	.word	0x00000000
        /*0fe0*/ 	.short	0x010a
        /*0fe2*/ 	.byte	0xff
	.zero		1


	//   ....[236]....
        /*0fe4*/ 	.word	0x0000bf60
        /*0fe8*/ 	.word	0x00000000
        /*0fec*/ 	.word	0x00000000
        /*0ff0*/ 	.short	0x010a
        /*0ff2*/ 	.byte	0xff
	.zero		1


	//   ....[237]....
        /*0ff4*/ 	.word	0x0000bfb0
        /*0ff8*/ 	.word	0x00000002
        /*0ffc*/ 	.word	0x000002c0
        /*1000*/ 	.short	0x010a
        /*1002*/ 	.byte	0xff
	.zero		1


	//   ....[238]....
        /*1004*/ 	.word	0x0000c010
        /*1008*/ 	.word	0x00000002
        /*100c*/ 	.word	0x00000270
        /*1010*/ 	.short	0x010a
        /*1012*/ 	.byte	0xff
	.zero		1


	//   ....[239]....
        /*1014*/ 	.word	0x0000c060
        /*1018*/ 	.word	0x00000002
        /*101c*/ 	.word	0x00000260
        /*1020*/ 	.short	0x010a
        /*1022*/ 	.byte	0xff
	.zero		1


	//   ....[240]....
        /*1024*/ 	.word	0x0000c0c0
        /*1028*/ 	.word	0x00000000
        /*102c*/ 	.word	0x00000270
        /*1030*/ 	.short	0x010a
        /*1032*/ 	.byte	0xff
	.zero		1


	//   ....[241]....
        /*1034*/ 	.word	0x0000c120
        /*1038*/ 	.word	0x00000005
        /*103c*/ 	.word	0x00000008
        /*1040*/ 	.short	0x010a
        /*1042*/ 	.byte	0xff
	.zero		1


	//   ....[242]....
        /*1044*/ 	.word	0x0000c200
        /*1048*/ 	.word	0x00000000
        /*104c*/ 	.word	0x00000008
        /*1050*/ 	.short	0x010a
        /*1052*/ 	.byte	0xff
	.zero		1


	//   ....[243]....
        /*1054*/ 	.word	0x0000c250
        /*1058*/ 	.word	0x00000000
        /*105c*/ 	.word	0x00000260
        /*1060*/ 	.short	0x010a
        /*1062*/ 	.byte	0xff
	.zero		1


	//   ....[244]....
        /*1064*/ 	.word	0x0000c2b0
        /*1068*/ 	.word	0x00000000
        /*106c*/ 	.word	0x000002a0
        /*1070*/ 	.short	0x010a
        /*1072*/ 	.byte	0xff
	.zero		1


	//   ....[245]....
        /*1074*/ 	.word	0x0000c310
        /*1078*/ 	.word	0x00000000
        /*107c*/ 	.word	0x00000000
        /*1080*/ 	.short	0x010a
        /*1082*/ 	.byte	0xff
	.zero		1


	//   ....[246]....
        /*1084*/ 	.word	0x0000c370
        /*1088*/ 	.word	0x00000000
        /*108c*/ 	.word	0x00000000
        /*1090*/ 	.short	0x010a
        /*1092*/ 	.byte	0xff
	.zero		1


	//   ....[247]....
        /*1094*/ 	.word	0x0000c3d0
        /*1098*/ 	.word	0x00000000
        /*109c*/ 	.word	0x00000000
        /*10a0*/ 	.short	0x010a
        /*10a2*/ 	.byte	0xff
	.zero		1


	//   ....[248]....
        /*10a4*/ 	.word	0x0000c430
        /*10a8*/ 	.word	0x00000000
        /*10ac*/ 	.word	0x00000000
        /*10b0*/ 	.short	0x010a
        /*10b2*/ 	.byte	0xff
	.zero		1


	//   ....[249]....
        /*10b4*/ 	.word	0x0000c490
        /*10b8*/ 	.word	0x00000000
        /*10bc*/ 	.word	0x000002e0
        /*10c0*/ 	.short	0x010a
        /*10c2*/ 	.byte	0xff
	.zero		1


	//   ....[250]....
        /*10c4*/ 	.word	0x0000c4e0
        /*10c8*/ 	.word	0x0000000c
        /*10cc*/ 	.word	0x00000260
        /*10d0*/ 	.short	0x010a
        /*10d2*/ 	.byte	0xff
	.zero		1


	//   ....[251]....
        /*10d4*/ 	.word	0x0000c540
        /*10d8*/ 	.word	0x00000000
        /*10dc*/ 	.word	0x00000258
        /*10e0*/ 	.short	0x010a
        /*10e2*/ 	.byte	0xff
	.zero		1


	//   ....[252]....
        /*10e4*/ 	.word	0x0000c5a0
        /*10e8*/ 	.word	0x00000000
        /*10ec*/ 	.word	0x00000230
        /*10f0*/ 	.short	0x010a
        /*10f2*/ 	.byte	0xff
	.zero		1


	//   ....[253]....
        /*10f4*/ 	.word	0x0000c600
        /*10f8*/ 	.word	0x00000000
        /*10fc*/ 	.word	0x00000238
        /*1100*/ 	.short	0x010a
        /*1102*/ 	.byte	0xff
	.zero		1


	//   ....[254]....
        /*1104*/ 	.word	0x0000c660
        /*1108*/ 	.word	0x00000000
        /*110c*/ 	.word	0x00000240
        /*1110*/ 	.short	0x010a
        /*1112*/ 	.byte	0xff
	.zero		1


	//   ....[255]....
        /*1114*/ 	.word	0x0000c6c0
        /*1118*/ 	.word	0x00000000
        /*111c*/ 	.word	0x00000248
        /*1120*/ 	.short	0x010a
        /*1122*/ 	.byte	0xff
	.zero		1


	//   ....[0]....
        /*1124*/ 	.word	0x0000c720
        /*1128*/ 	.word	0x00000000
        /*112c*/ 	.word	0x00000230
        /*1130*/ 	.short	0x010a
        /*1132*/ 	.byte	0xff
	.zero		1


	//   ....[1]....
        /*1134*/ 	.word	0x0000c780
        /*1138*/ 	.word	0x00000000
        /*113c*/ 	.word	0x00000238
        /*1140*/ 	.short	0x010a
        /*1142*/ 	.byte	0xff
	.zero		1


	//   ....[2]....
        /*1144*/ 	.word	0x0000c7e0
        /*1148*/ 	.word	0x00000000
        /*114c*/ 	.word	0x00000240
        /*1150*/ 	.short	0x010a
        /*1152*/ 	.byte	0xff
	.zero		1


	//   ....[3]....
        /*1154*/ 	.word	0x0000c830
        /*1158*/ 	.word	0x00000003
        /*115c*/ 	.word	0x00000260
        /*1160*/ 	.short	0x010a
        /*1162*/ 	.byte	0xff
	.zero		1


	//   ....[4]....
        /*1164*/ 	.word	0x0000c880
        /*1168*/ 	.word	0x00000003
        /*116c*/ 	.word	0x00000210
        /*1170*/ 	.short	0x010a
        /*1172*/ 	.byte	0xff
	.zero		1


	//   ....[5]....
        /*1174*/ 	.word	0x0000c8d0
        /*1178*/ 	.word	0x00000050
        /*117c*/ 	.word	0x00000280
        /*1180*/ 	.short	0x010a
        /*1182*/ 	.byte	0xff
	.zero		1


	//   ....[6]....
        /*1184*/ 	.word	0x0000c920
        /*1188*/ 	.word	0x00000000
        /*118c*/ 	.word	0x00000210
        /*1190*/ 	.short	0x010a
        /*1192*/ 	.byte	0xff
	.zero		1


	//   ....[7]....
        /*1194*/ 	.word	0x0000c970
        /*1198*/ 	.word	0x00000000
        /*119c*/ 	.word	0x00000210
        /*11a0*/ 	.short	0x010a
        /*11a2*/ 	.byte	0xff
	.zero		1


	//   ....[8]....
        /*11a4*/ 	.word	0x0000c9c0
        /*11a8*/ 	.word	0x00000000
        /*11ac*/ 	.word	0x00000210
        /*11b0*/ 	.short	0x010a
        /*11b2*/ 	.byte	0xff
	.zero		1


	//----- nvinfo : EIATTR_NUM_MBARRIERS
	.align		4
.L_48:
        /*11b4*/ 	.byte	0x03, 0x38
        /*11b6*/ 	.short	0x005d


	//----- nvinfo : EIATTR_EXIT_INSTR_OFFSETS
	.align		4
        /*11b8*/ 	.byte	0x04, 0x1c
        /*11ba*/ 	.short	(.L_50 - .L_49)


	//   ....[0]....
.L_49:
        /*11bc*/ 	.word	0x00003f50


	//   ....[1]....
        /*11c0*/ 	.word	0x00004440


	//   ....[2]....
        /*11c4*/ 	.word	0x000044a0


	//   ....[3]....
        /*11c8*/ 	.word	0x000056d0


	//   ....[4]....
        /*11cc*/ 	.word	0x000069c0


	//   ....[5]....
        /*11d0*/ 	.word	0x00006a00


	//   ....[6]....
        /*11d4*/ 	.word	0x0000b240


	//----- nvinfo : EIATTR_MAX_THREADS
	.align		4
.L_50:
        /*11d8*/ 	.byte	0x04, 0x05
        /*11da*/ 	.short	(.L_52 - .L_51)
.L_51:
        /*11dc*/ 	.word	0x00000100
        /*11e0*/ 	.word	0x00000001
        /*11e4*/ 	.word	0x00000001


	//----- nvinfo : EIATTR_CRS_STACK_SIZE
	.align		4
.L_52:
        /*11e8*/ 	.byte	0x04, 0x1e
        /*11ea*/ 	.short	(.L_54 - .L_53)
.L_53:
        /*11ec*/ 	.word	0x00000000


	//----- nvinfo : EIATTR_CBANK_PARAM_SIZE
	.align		4
.L_54:
        /*11f0*/ 	.byte	0x03, 0x19
        /*11f2*/ 	.short	0x0800


	//----- nvinfo : EIATTR_PARAM_CBANK
	.align		4
        /*11f4*/ 	.byte	0x04, 0x0a
        /*11f6*/ 	.short	(.L_56 - .L_55)
	.align		4
.L_55:
        /*11f8*/ 	.word	index@(.nv.constant0._ZN7cutlass13device_kernelINS_4gemm6kernel13GemmUniversalIN4cute5tupleIJiiiiEEENS1_10collective13CollectiveMmaINS1_35MainloopSm100TmaUmmaWarpSpecializedILi33ELi2ELi4ENS5_IJNS4_1CILi2EEESB_NSA_ILi1EEEEEEEENS5_IJNSA_ILi128EEENSA_ILi256EEENSA_ILi32EEEEEEaNS5_IJlSC_lEEEaSJ_NS4_8TiledMMAINS4_8MMA_AtomIJNS4_21SM100_MMA_S8_2x1SM_SSIaaiLi128ELi256ELNS4_4UMMA5MajorE0ELSO_0ELNSN_8SaturateE0EEEEEENS4_6LayoutINS5_IJSC_SC_SC_EEENS5_IJNSA_ILi0EEESU_SU_EEEEENS5_IJNS4_10UnderscoreESX_SX_EEEEENS4_28SM100_TMA_2SM_LOAD_MULTICASTENS4_14ComposedLayoutINS4_7SwizzleILi1ELi4ELi3EEENS4_18smem_ptr_flag_bitsILi8EEENSS_INS5_IJNSA_ILi8EEESH_EEENS5_IJSH_SC_EEEEEEEvNS4_8identityENS4_18SM100_TMA_2SM_LOADES1A_vS1B_EENS_8epilogue10collective18CollectiveEpilogueINS1E_23Sm100TmaWarpSpecializedILi4ELi2ELi32ELb0ELb0EEEJNS5_IJNSA_ILi64EEESG_SH_EEENS5_IJNSS_IS1J_SC_EENSS_INS5_IJSH_SB_EEENS5_IJSC_SF_EEEEEEEEaSJ_aSJ_NS1E_6fusion15FusionCallbacksIS1I_NS1Q_17LinearCombinationIaiaiLNS_15FloatRoundStyleE2EEES1K_S1P_JEEENS4_5SM1004TMEM4LOAD26SM100_TMEM_LOAD_32dp32b32xENS4_13SM90_TMA_LOADES1A_NS4_39AutoVectorizingCopyWithAssumedAlignmentILi128EEENS4_14SM90_TMA_STOREES1A_S22_S22_EEEvvEEEEvNT_6ParamsE)
        /*11fc*/ 	.short	0x0380
        /*11fe*/ 	.short	0x0800


	//----- nvinfo : EIATTR_SW_WAR
	.align		4
.L_56:
        /*1200*/ 	.byte	0x04, 0x36
        /*1202*/ 	.short	(.L_58 - .L_57)
.L_57:
        /*1204*/ 	.word	0x00000008
.L_58:


//--------------------- .nv.callgraph             --------------------------
	.section	.nv.callgraph,"",@"SHT_CUDA_CALLGRAPH"
	.align	4
	.sectionentsize	8
	.align		4
        /*0000*/ 	.word	0x00000000
	.align		4
        /*0004*/ 	.word	0xffffffff
	.align		4
        /*0008*/ 	.word	index@(_ZN7cutlass13device_kernelINS_4gemm6kernel13GemmUniversalIN4cute5tupleIJiiiiEEENS1_10collective13CollectiveMmaINS1_35MainloopSm100TmaUmmaWarpSpecializedILi33ELi2ELi4ENS5_IJNS4_1CILi2EEESB_NSA_ILi1EEEEEEEENS5_IJNSA_ILi128EEENSA_ILi256EEENSA_ILi32EEEEEEaNS5_IJlSC_lEEEaSJ_NS4_8TiledMMAINS4_8MMA_AtomIJNS4_21SM100_MMA_S8_2x1SM_SSIaaiLi128ELi256ELNS4_4UMMA5MajorE0ELSO_0ELNSN_8SaturateE0EEEEEENS4_6LayoutINS5_IJSC_SC_SC_EEENS5_IJNSA_ILi0EEESU_SU_EEEEENS5_IJNS4_10UnderscoreESX_SX_EEEEENS4_28SM100_TMA_2SM_LOAD_MULTICASTENS4_14ComposedLayoutINS4_7SwizzleILi1ELi4ELi3EEENS4_18smem_ptr_flag_bitsILi8EEENSS_INS5_IJNSA_ILi8EEESH_EEENS5_IJSH_SC_EEEEEEEvNS4_8identityENS4_18SM100_TMA_2SM_LOADES1A_vS1B_EENS_8epilogue10collective18CollectiveEpilogueINS1E_23Sm100TmaWarpSpecializedILi4ELi2ELi32ELb0ELb0EEEJNS5_IJNSA_ILi64EEESG_SH_EEENS5_IJNSS_IS1J_SC_EENSS_INS5_IJSH_SB_EEENS5_IJSC_SF_EEEEEEEEaSJ_aSJ_NS1E_6fusion15FusionCallbacksIS1I_NS1Q_17LinearCombinationIaiaiLNS_15FloatRoundStyleE2EEES1K_S1P_JEEENS4_5SM1004TMEM4LOAD26SM100_TMEM_LOAD_32dp32b32xENS4_13SM90_TMA_LOADES1A_NS4_39AutoVectorizingCopyWithAssumedAlignmentILi128EEENS4_14SM90_TMA_STOREES1A_S22_S22_EEEvvEEEEvNT_6ParamsE)
	.align		4
        /*000c*/ 	.word	index@(__assertfail)
	.align		4
        /*0010*/ 	.word	0x00000000
	.align		4
        /*0014*/ 	.word	0xfffffffe
	.align		4
        /*0018*/ 	.word	0x00000000
	.align		4
        /*001c*/ 	.word	0xfffffffd
	.align		4
        /*0020*/ 	.word	0x00000000
	.align		4
        /*0024*/ 	.word	0xfffffffc


//--------------------- .nv.constant4             --------------------------
	.section	.nv.constant4,"a",@progbits
	.align	8
	.align		8
.nv.constant4:
        /*0000*/ 	.dword	__assertfail
	.align		8
        /*0008*/ 	.dword	__unnamed_1
	.align		8
        /*0010*/ 	.dword	__unnamed_2
	.align		8
        /*0018*/ 	.dword	__unnamed_3
	.align		8
        /*0020*/ 	.dword	_ZN40_INTERNAL_f9592dc1_4_k_cu_d5660ab1_245524cuda3std3__45__cpo5beginE
	.align		8
        /*0028*/ 	.dword	_ZN40_INTERNAL_f9592dc1_4_k_cu_d5660ab1_245524cuda3std3__45__cpo3endE
	.align		8
        /*0030*/ 	.dword	_ZN40_INTERNAL_f9592dc1_4_k_cu_d5660ab1_245524cuda3std3__45__cpo6cbeginE
	.align		8
        /*0038*/ 	.dword	_ZN40_INTERNAL_f9592dc1_4_k_cu_d5660ab1_245524cuda3std3__45__cpo4cendE
	.align		8
        /*0040*/ 	.dword	_ZN40_INTERNAL_f9592dc1_4_k_cu_d5660ab1_245524cuda3std3__442_GLOBAL__N__f9592dc1_4_k_cu_d5660ab1_245526ignoreE
	.align		8
        /*0048*/ 	.dword	_ZN40_INTERNAL_f9592dc1_4_k_cu_d5660ab1_245524cuda3std3__419piecewise_constructE
	.align		8
        /*0050*/ 	.dword	_ZN40_INTERNAL_f9592dc1_4_k_cu_d5660ab1_245524cuda3std3__48in_placeE
	.align		8
        /*0058*/ 	.dword	_ZN40_INTERNAL_f9592dc1_4_k_cu_d5660ab1_245524cuda3std6ranges3__45__cpo4swapE
	.align		8
        /*0060*/ 	.dword	_ZN40_INTERNAL_f9592dc1_4_k_cu_d5660ab1_245524cuda3std6ranges3__45__cpo9iter_moveE
	.align		8
        /*0068*/ 	.dword	_ZN40_INTERNAL_f9592dc1_4_k_cu_d5660ab1_245524cute7productE
	.align		8
        /*0070*/ 	.dword	_ZN40_INTERNAL_f9592dc1_4_k_cu_d5660ab1_245524cute1_E
	.align		8
        /*0078*/ 	.dword	$str$25
	.align		8
        /*0080*/ 	.dword	$str$26
	.align		8
        /*0088*/ 	.dword	$str$27
	.align		8
        /*0090*/ 	.dword	$str$28


//--------------------- .text._ZN7cutlass13device_kernelINS_4gemm6kernel13GemmUniversalIN4cute5tupleIJiiiiEEENS1_10collective13CollectiveMmaINS1_35MainloopSm100TmaUmmaWarpSpecializedILi33ELi2ELi4ENS5_IJNS4_1CILi2EEESB_NSA_ILi1EEEEEEEENS5_IJNSA_ILi128EEENSA_ILi256EEENSA_ILi32EEEEEEaNS5_IJlSC_lEEEaSJ_NS4_8TiledMMAINS4_8MMA_AtomIJNS4_21SM100_MMA_S8_2x1SM_SSIaaiLi128ELi256ELNS4_4UMMA5MajorE0ELSO_0ELNSN_8SaturateE0EEEEEENS4_6LayoutINS5_IJSC_SC_SC_EEENS5_IJNSA_ILi0EEESU_SU_EEEEENS5_IJNS4_10UnderscoreESX_SX_EEEEENS4_28SM100_TMA_2SM_LOAD_MULTICASTENS4_14ComposedLayoutINS4_7SwizzleILi1ELi4ELi3EEENS4_18smem_ptr_flag_bitsILi8EEENSS_INS5_IJNSA_ILi8EEESH_EEENS5_IJSH_SC_EEEEEEEvNS4_8identityENS4_18SM100_TMA_2SM_LOADES1A_vS1B_EENS_8epilogue10collective18CollectiveEpilogueINS1E_23Sm100TmaWarpSpecializedILi4ELi2ELi32ELb0ELb0EEEJNS5_IJNSA_ILi64EEESG_SH_EEENS5_IJNSS_IS1J_SC_EENSS_INS5_IJSH_SB_EEENS5_IJSC_SF_EEEEEEEEaSJ_aSJ_NS1E_6fusion15FusionCallbacksIS1I_NS1Q_17LinearCombinationIaiaiLNS_15FloatRoundStyleE2EEES1K_S1P_JEEENS4_5SM1004TMEM4LOAD26SM100_TMEM_LOAD_32dp32b32xENS4_13SM90_TMA_LOADES1A_NS4_39AutoVectorizingCopyWithAssumedAlignmentILi128EEENS4_14SM90_TMA_STOREES1A_S22_S22_EEEvvEEEEvNT_6ParamsE --------------------------
	.section	.text._ZN7cutlass13device_kernelINS_4gemm6kernel13GemmUniversalIN4cute5tupleIJiiiiEEENS1_10collective13CollectiveMmaINS1_35MainloopSm100TmaUmmaWarpSpecializedILi33ELi2ELi4ENS5_IJNS4_1CILi2EEESB_NSA_ILi1EEEEEEEENS5_IJNSA_ILi128EEENSA_ILi256EEENSA_ILi32EEEEEEaNS5_IJlSC_lEEEaSJ_NS4_8TiledMMAINS4_8MMA_AtomIJNS4_21SM100_MMA_S8_2x1SM_SSIaaiLi128ELi256ELNS4_4UMMA5MajorE0ELSO_0ELNSN_8SaturateE0EEEEEENS4_6LayoutINS5_IJSC_SC_SC_EEENS5_IJNSA_ILi0EEESU_SU_EEEEENS5_IJNS4_10UnderscoreESX_SX_EEEEENS4_28SM100_TMA_2SM_LOAD_MULTICASTENS4_14ComposedLayoutINS4_7SwizzleILi1ELi4ELi3EEENS4_18smem_ptr_flag_bitsILi8EEENSS_INS5_IJNSA_ILi8EEESH_EEENS5_IJSH_SC_EEEEEEEvNS4_8identityENS4_18SM100_TMA_2SM_LOADES1A_vS1B_EENS_8epilogue10collective18CollectiveEpilogueINS1E_23Sm100TmaWarpSpecializedILi4ELi2ELi32ELb0ELb0EEEJNS5_IJNSA_ILi64EEESG_SH_EEENS5_IJNSS_IS1J_SC_EENSS_INS5_IJSH_SB_EEENS5_IJSC_SF_EEEEEEEEaSJ_aSJ_NS1E_6fusion15FusionCallbacksIS1I_NS1Q_17LinearCombinationIaiaiLNS_15FloatRoundStyleE2EEES1K_S1P_JEEENS4_5SM1004TMEM4LOAD26SM100_TMEM_LOAD_32dp32b32xENS4_13SM90_TMA_LOADES1A_NS4_39AutoVectorizingCopyWithAssumedAlignmentILi128EEENS4_14SM90_TMA_STOREES1A_S22_S22_EEEvvEEEEvNT_6ParamsE,"ax",@progbits
	.align	128
.text._ZN7cutlass13device_kernelINS_4gemm6kernel13GemmUniversalIN4cute5tupleIJiiiiEEENS1_10collective13CollectiveMmaINS1_35MainloopSm100TmaUmmaWarpSpecializedILi33ELi2ELi4ENS5_IJNS4_1CILi2EEESB_NSA_ILi1EEEEEEEENS5_IJNSA_ILi128EEENSA_ILi256EEENSA_ILi32EEEEEEaNS5_IJlSC_lEEEaSJ_NS4_8TiledMMAINS4_8MMA_AtomIJNS4_21SM100_MMA_S8_2x1SM_SSIaaiLi128ELi256ELNS4_4UMMA5MajorE0ELSO_0ELNSN_8SaturateE0EEEEEENS4_6LayoutINS5_IJSC_SC_SC_EEENS5_IJNSA_ILi0EEESU_SU_EEEEENS5_IJNS4_10UnderscoreESX_SX_EEEEENS4_28SM100_TMA_2SM_LOAD_MULTICASTENS4_14ComposedLayoutINS4_7SwizzleILi1ELi4ELi3EEENS4_18smem_ptr_flag_bitsILi8EEENSS_INS5_IJNSA_ILi8EEESH_EEENS5_IJSH_SC_EEEEEEEvNS4_8identityENS4_18SM100_TMA_2SM_LOADES1A_vS1B_EENS_8epilogue10collective18CollectiveEpilogueINS1E_23Sm100TmaWarpSpecializedILi4ELi2ELi32ELb0ELb0EEEJNS5_IJNSA_ILi64EEESG_SH_EEENS5_IJNSS_IS1J_SC_EENSS_INS5_IJSH_SB_EEENS5_IJSC_SF_EEEEEEEEaSJ_aSJ_NS1E_6fusion15FusionCallbacksIS1I_NS1Q_17LinearCombinationIaiaiLNS_15FloatRoundStyleE2EEES1K_S1P_JEEENS4_5SM1004TMEM4LOAD26SM100_TMEM_LOAD_32dp32b32xENS4_13SM90_TMA_LOADES1A_NS4_39AutoVectorizingCopyWithAssumedAlignmentILi128EEENS4_14SM90_TMA_STOREES1A_S22_S22_EEEvvEEEEvNT_6ParamsE:
        .type           _ZN7cutlass13device_kernelINS_4gemm6kernel13GemmUniversalIN4cute5tupleIJiiiiEEENS1_10collective13CollectiveMmaINS1_35MainloopSm100TmaUmmaWarpSpecializedILi33ELi2ELi4ENS5_IJNS4_1CILi2EEESB_NSA_ILi1EEEEEEEENS5_IJNSA_ILi128EEENSA_ILi256EEENSA_ILi32EEEEEEaNS5_IJlSC_lEEEaSJ_NS4_8TiledMMAINS4_8MMA_AtomIJNS4_21SM100_MMA_S8_2x1SM_SSIaaiLi128ELi256ELNS4_4UMMA5MajorE0ELSO_0ELNSN_8SaturateE0EEEEEENS4_6LayoutINS5_IJSC_SC_SC_EEENS5_IJNSA_ILi0EEESU_SU_EEEEENS5_IJNS4_10UnderscoreESX_SX_EEEEENS4_28SM100_TMA_2SM_LOAD_MULTICASTENS4_14ComposedLayoutINS4_7SwizzleILi1ELi4ELi3EEENS4_18smem_ptr_flag_bitsILi8EEENSS_INS5_IJNSA_ILi8EEESH_EEENS5_IJSH_SC_EEEEEEEvNS4_8identityENS4_18SM100_TMA_2SM_LOADES1A_vS1B_EENS_8epilogue10collective18CollectiveEpilogueINS1E_23Sm100TmaWarpSpecializedILi4ELi2ELi32ELb0ELb0EEEJNS5_IJNSA_ILi64EEESG_SH_EEENS5_IJNSS_IS1J_SC_EENSS_INS5_IJSH_SB_EEENS5_IJSC_SF_EEEEEEEEaSJ_aSJ_NS1E_6fusion15FusionCallbacksIS1I_NS1Q_17LinearCombinationIaiaiLNS_15FloatRoundStyleE2EEES1K_S1P_JEEENS4_5SM1004TMEM4LOAD26SM100_TMEM_LOAD_32dp32b32xENS4_13SM90_TMA_LOADES1A_NS4_39AutoVectorizingCopyWithAssumedAlignmentILi128EEENS4_14SM90_TMA_STOREES1A_S22_S22_EEEvvEEEEvNT_6ParamsE,@function
        .size           _ZN7cutlass13device_kernelINS_4gemm6kernel13GemmUniversalIN4cute5tupleIJiiiiEEENS1_10collective13CollectiveMmaINS1_35MainloopSm100TmaUmmaWarpSpecializedILi33ELi2ELi4ENS5_IJNS4_1CILi2EEESB_NSA_ILi1EEEEEEEENS5_IJNSA_ILi128EEENSA_ILi256EEENSA_ILi32EEEEEEaNS5_IJlSC_lEEEaSJ_NS4_8TiledMMAINS4_8MMA_AtomIJNS4_21SM100_MMA_S8_2x1SM_SSIaaiLi128ELi256ELNS4_4UMMA5MajorE0ELSO_0ELNSN_8SaturateE0EEEEEENS4_6LayoutINS5_IJSC_SC_SC_EEENS5_IJNSA_ILi0EEESU_SU_EEEEENS5_IJNS4_10UnderscoreESX_SX_EEEEENS4_28SM100_TMA_2SM_LOAD_MULTICASTENS4_14ComposedLayoutINS4_7SwizzleILi1ELi4ELi3EEENS4_18smem_ptr_flag_bitsILi8EEENSS_INS5_IJNSA_ILi8EEESH_EEENS5_IJSH_SC_EEEEEEEvNS4_8identityENS4_18SM100_TMA_2SM_LOADES1A_vS1B_EENS_8epilogue10collective18CollectiveEpilogueINS1E_23Sm100TmaWarpSpecializedILi4ELi2ELi32ELb0ELb0EEEJNS5_IJNSA_ILi64EEESG_SH_EEENS5_IJNSS_IS1J_SC_EENSS_INS5_IJSH_SB_EEENS5_IJSC_SF_EEEEEEEEaSJ_aSJ_NS1E_6fusion15FusionCallbacksIS1I_NS1Q_17LinearCombinationIaiaiLNS_15FloatRoundStyleE2EEES1K_S1P_JEEENS4_5SM1004TMEM4LOAD26SM100_TMEM_LOAD_32dp32b32xENS4_13SM90_TMA_LOADES1A_NS4_39AutoVectorizingCopyWithAssumedAlignmentILi128EEENS4_14SM90_TMA_STOREES1A_S22_S22_EEEvvEEEEvNT_6ParamsE,(.L_x_279 - _ZN7cutlass13device_kernelINS_4gemm6kernel13GemmUniversalIN4cute5tupleIJiiiiEEENS1_10collective13CollectiveMmaINS1_35MainloopSm100TmaUmmaWarpSpecializedILi33ELi2ELi4ENS5_IJNS4_1CILi2EEESB_NSA_ILi1EEEEEEEENS5_IJNSA_ILi128EEENSA_ILi256EEENSA_ILi32EEEEEEaNS5_IJlSC_lEEEaSJ_NS4_8TiledMMAINS4_8MMA_AtomIJNS4_21SM100_MMA_S8_2x1SM_SSIaaiLi128ELi256ELNS4_4UMMA5MajorE0ELSO_0ELNSN_8SaturateE0EEEEEENS4_6LayoutINS5_IJSC_SC_SC_EEENS5_IJNSA_ILi0EEESU_SU_EEEEENS5_IJNS4_10UnderscoreESX_SX_EEEEENS4_28SM100_TMA_2SM_LOAD_MULTICASTENS4_14ComposedLayoutINS4_7SwizzleILi1ELi4ELi3EEENS4_18smem_ptr_flag_bitsILi8EEENSS_INS5_IJNSA_ILi8EEESH_EEENS5_IJSH_SC_EEEEEEEvNS4_8identityENS4_18SM100_TMA_2SM_LOADES1A_vS1B_EENS_8epilogue10collective18CollectiveEpilogueINS1E_23Sm100TmaWarpSpecializedILi4ELi2ELi32ELb0ELb0EEEJNS5_IJNSA_ILi64EEESG_SH_EEENS5_IJNSS_IS1J_SC_EENSS_INS5_IJSH_SB_EEENS5_IJSC_SF_EEEEEEEEaSJ_aSJ_NS1E_6fusion15FusionCallbacksIS1I_NS1Q_17LinearCombinationIaiaiLNS_15FloatRoundStyleE2EEES1K_S1P_JEEENS4_5SM1004TMEM4LOAD26SM100_TMEM_LOAD_32dp32b32xENS4_13SM90_TMA_LOADES1A_NS4_39AutoVectorizingCopyWithAssumedAlignmentILi128EEENS4_14SM90_TMA_STOREES1A_S22_S22_EEEvvEEEEvNT_6ParamsE)
        .other          _ZN7cutlass13device_kernelINS_4gemm6kernel13GemmUniversalIN4cute5tupleIJiiiiEEENS1_10collective13CollectiveMmaINS1_35MainloopSm100TmaUmmaWarpSpecializedILi33ELi2ELi4ENS5_IJNS4_1CILi2EEESB_NSA_ILi1EEEEEEEENS5_IJNSA_ILi128EEENSA_ILi256EEENSA_ILi32EEEEEEaNS5_IJlSC_lEEEaSJ_NS4_8TiledMMAINS4_8MMA_AtomIJNS4_21SM100_MMA_S8_2x1SM_SSIaaiLi128ELi256ELNS4_4UMMA5MajorE0ELSO_0ELNSN_8SaturateE0EEEEEENS4_6LayoutINS5_IJSC_SC_SC_EEENS5_IJNSA_ILi0EEESU_SU_EEEEENS5_IJNS4_10UnderscoreESX_SX_EEEEENS4_28SM100_TMA_2SM_LOAD_MULTICASTENS4_14ComposedLayoutINS4_7SwizzleILi1ELi4ELi3EEENS4_18smem_ptr_flag_bitsILi8EEENSS_INS5_IJNSA_ILi8EEESH_EEENS5_IJSH_SC_EEEEEEEvNS4_8identityENS4_18SM100_TMA_2SM_LOADES1A_vS1B_EENS_8epilogue10collective18CollectiveEpilogueINS1E_23Sm100TmaWarpSpecializedILi4ELi2ELi32ELb0ELb0EEEJNS5_IJNSA_ILi64EEESG_SH_EEENS5_IJNSS_IS1J_SC_EENSS_INS5_IJSH_SB_EEENS5_IJSC_SF_EEEEEEEEaSJ_aSJ_NS1E_6fusion15FusionCallbacksIS1I_NS1Q_17LinearCombinationIaiaiLNS_15FloatRoundStyleE2EEES1K_S1P_JEEENS4_5SM1004TMEM4LOAD26SM100_TMEM_LOAD_32dp32b32xENS4_13SM90_TMA_LOADES1A_NS4_39AutoVectorizingCopyWithAssumedAlignmentILi128EEENS4_14SM90_TMA_STOREES1A_S22_S22_EEEvvEEEEvNT_6ParamsE,@"STO_CUDA_ENTRY STV_DEFAULT"
_ZN7cutlass13device_kernelINS_4gemm6kernel13GemmUniversalIN4cute5tupleIJiiiiEEENS1_10collective13CollectiveMmaINS1_35MainloopSm100TmaUmmaWarpSpecializedILi33ELi2ELi4ENS5_IJNS4_1CILi2EEESB_NSA_ILi1EEEEEEEENS5_IJNSA_ILi128EEENSA_ILi256EEENSA_ILi32EEEEEEaNS5_IJlSC_lEEEaSJ_NS4_8TiledMMAINS4_8MMA_AtomIJNS4_21SM100_MMA_S8_2x1SM_SSIaaiLi128ELi256ELNS4_4UMMA5MajorE0ELSO_0ELNSN_8SaturateE0EEEEEENS4_6LayoutINS5_IJSC_SC_SC_EEENS5_IJNSA_ILi0EEESU_SU_EEEEENS5_IJNS4_10UnderscoreESX_SX_EEEEENS4_28SM100_TMA_2SM_LOAD_MULTICASTENS4_14ComposedLayoutINS4_7SwizzleILi1ELi4ELi3EEENS4_18smem_ptr_flag_bitsILi8EEENSS_INS5_IJNSA_ILi8EEESH_EEENS5_IJSH_SC_EEEEEEEvNS4_8identityENS4_18SM100_TMA_2SM_LOADES1A_vS1B_EENS_8epilogue10collective18CollectiveEpilogueINS1E_23Sm100TmaWarpSpecializedILi4ELi2ELi32ELb0ELb0EEEJNS5_IJNSA_ILi64EEESG_SH_EEENS5_IJNSS_IS1J_SC_EENSS_INS5_IJSH_SB_EEENS5_IJSC_SF_EEEEEEEEaSJ_aSJ_NS1E_6fusion15FusionCallbacksIS1I_NS1Q_17LinearCombinationIaiaiLNS_15FloatRoundStyleE2EEES1K_S1P_JEEENS4_5SM1004TMEM4LOAD26SM100_TMEM_LOAD_32dp32b32xENS4_13SM90_TMA_LOADES1A_NS4_39AutoVectorizingCopyWithAssumedAlignmentILi128EEENS4_14SM90_TMA_STOREES1A_S22_S22_EEEvvEEEEvNT_6ParamsE:
[----:B------:R-:W1:Y:S01]  /*0000*/  LDC R1, c[0x0][0x37c] ;  /* 0x0000df00ff017b82 */ /* 0x000e620000000800 */
[----:B------:R-:W2:Y:S01]  /*0010*/  S2R R87, SR_TID.X ;  /* 0x0000000000577919 */ /* 0x000ea20000002100 */
[----:B------:R-:W3:Y:S06]  /*0020*/  LDCU.64 UR8, c[0x0][0x890] ;  /* 0x00011200ff0877ac */ /* 0x000eec0008000a00 */
[----:B------:R-:W4:Y:S01]  /*0030*/  S2UR UR46, SR_CgaCtaId ;  /* 0x00000000002e79c3 */ /* 0x000f220000008800 */
[----:B------:R-:W-:Y:S02]  /*0040*/  PRMT R76, RZ, 0x7610, R76 ;  /* 0x00007610ff4c7816 */ /* 0x000fe4000000004c */
[----:B------:R-:W-:Y:S01]  /*0050*/  ELECT P1, URZ, PT ;  /* 0x0000000000ff782f */ /* 0x000fe20003820000 */
[----:B---3--:R-:W-:-:S04]  /*0060*/  UISETP.NE.U32.AND UP0, UPT, UR8, URZ, UPT ;  /* 0x000000ff0800728c */ /* 0x008fc8000bf05070 */
[----:B------:R-:W-:Y:S02]  /*0070*/  UISETP.NE.AND.EX UP0, UPT, UR9, URZ, UPT, UP0 ;  /* 0x000000ff0900728c */ /* 0x000fe4000bf05300 */
[----:B----4-:R-:W-:Y:S02]  /*0080*/  ULOP3.LUT UR27, UR46, 0x1, URZ, 0xc0, !UPT ;  /* 0x000000012e1b7892 */ /* 0x010fe4000f8ec0ff */
[----:B------:R-:W-:Y:S01]  /*0090*/  ULOP3.LUT UR28, UR46, 0x1, URZ, 0x3c, !UPT ;  /* 0x000000012e1c7892 */ /* 0x000fe2000f8e3cff */
[----:B--2---:R-:W-:-:S05]  /*00a0*/  SHF.R.U32.HI R77, RZ, 0x5, R87 ;  /* 0x00000005ff4d7819 */ /* 0x004fca0000011657 */
[----:B------:R-:W2:Y:S02]  /*00b0*/  SHFL.IDX PT, R0, R77, RZ, 0x1f ;  /* 0x00001fff4d007589 */ /* 0x000ea400000e0000 */
[----:B--2---:R-:W-:Y:S01]  /*00c0*/  R2UR UR18, R0 ;  /* 0x00000000001272ca */ /* 0x004fe200000e0000 */
[----:B-1----:R-:W-:-:S14]  /*00d0*/  BRA.U UP0, `(.L_x_0) ;  /* 0x0000000100307547 */ /* 0x002fdc000b800000 */
[----:B------:R-:W1:Y:S02]  /*00e0*/  LDCU.64 UR4, c[0x0][0x888] ;  /* 0x00011100ff0477ac */ /* 0x000e640008000a00 */
[----:B-1----:R-:W-:-:S04]  /*00f0*/  UISETP.NE.U32.AND UP0, UPT, UR4, URZ, UPT ;  /* 0x000000ff0400728c */ /* 0x002fc8000bf05070 */
[----:B------:R-:W-:-:S09]  /*0100*/  UISETP.NE.AND.EX UP0, UPT, UR5, URZ, UPT, UP0 ;  /* 0x000000ff0500728c */ /* 0x000fd2000bf05300 */
[----:B------:R-:W-:Y:S05]  /*0110*/  BRA.U !UP0, `(.L_x_1) ;  /* 0x0000000108147547 */ /* 0x000fea000b800000 */
[----:B------:R-:W1:Y:S01]  /*0120*/  LDC.64 R40, c[0x0][0x888] ;  /* 0x00022200ff287b82 */ /* 0x000e620000000a00 */
[----:B------:R-:W1:Y:S02]  /*0130*/  LDCU.64 UR4, c[0x0][0x358] ;  /* 0x00006b00ff0477ac */ /* 0x000e640008000a00 */
[----:B-1----:R1:W5:Y:S01]  /*0140*/  LDG.E R40, desc[UR4][R40.64] ;  /* 0x0000000428287981 */ /* 0x002362000c1e1900 */
[----:B------:R-:W-:Y:S01]  /*0150*/  HFMA2 R76, -RZ, RZ, 0, 5.9604644775390625e-08 ;  /* 0x00000001ff4c7431 */ /* 0x000fe200000001ff */
[----:B------:R-:W-:Y:S05]  /*0160*/  BRA `(.L_x_0) ;  /* 0x00000000000c7947 */ /* 0x000fea0003800000 */
.L_x_1:
[----:B------:R-:W1:Y:S01]  /*0170*/  LDCU UR4, c[0x0][0x880] ;  /* 0x00011000ff0477ac */ /* 0x000e620008000800 */
[----:B------:R-:W-:Y:S01]  /*0180*/  HFMA2 R76, -RZ, RZ, 0, 5.9604644775390625e-08 ;  /* 0x00000001ff4c7431 */ /* 0x000fe200000001ff */
[----:B-1----:R-:W-:-:S07]  /*0190*/  MOV R40, UR4 ;  /* 0x0000000400287c02 */ /* 0x002fce0008000f00 */
.L_x_0:
[----:B------:R-:W2:Y:S02]  /*01a0*/  LDCU.64 UR4, c[0x0][0x8b0] ;  /* 0x00011600ff0477ac */ /* 0x000ea40008000a00 */
[----:B--2---:R-:W-:-:S04]  /*01b0*/  UISETP.NE.U32.AND UP0, UPT, UR4, URZ, UPT ;  /* 0x000000ff0400728c */ /* 0x004fc8000bf05070 */
[----:B------:R-:W-:-:S09]  /*01c0*/  UISETP.NE.AND.EX UP0, UPT, UR5, URZ, UPT, UP0 ;  /* 0x000000ff0500728c */ /* 0x000fd2000bf05300 */
[----:B------:R-:W-:Y:S05]  /*01d0*/  BRA.U UP0, `(.L_x_2) ;  /* 0x0000000100287547 */ /* 0x000fea000b800000 */
[----:B------:R-:W2:Y:S02]  /*01e0*/  LDCU.64 UR4, c[0x0][0x8a8] ;  /* 0x00011500ff0477ac */ /* 0x000ea40008000a00 */
[----:B--2---:R-:W-:-:S04]  /*01f0*/  UISETP.NE.U32.AND UP0, UPT, UR4, URZ, UPT ;  /* 0x000000ff0400728c */ /* 0x004fc8000bf05070 */
[----:B------:R-:W-:-:S09]  /*0200*/  UISETP.NE.AND.EX UP0, UPT, UR5, URZ, UPT, UP0 ;  /* 0x000000ff0500728c */ /* 0x000fd2000bf05300 */
[----:B------:R-:W-:Y:S05]  /*0210*/  BRA.U !UP0, `(.L_x_3) ;  /* 0x0000000108107547 */ /* 0x000fea000b800000 */
[----:B------:R-:W2:Y:S01]  /*0220*/  LDC.64 R38, c[0x0][0x8a8] ;  /* 0x00022a00ff267b82 */ /* 0x000ea20000000a00 */
[----:B------:R-:W2:Y:S02]  /*0230*/  LDCU.64 UR4, c[0x0][0x358] ;  /* 0x00006b00ff0477ac */ /* 0x000ea40008000a00 */
[----:B--2---:R2:W5:Y:S01]  /*0240*/  LDG.E R38, desc[UR4][R38.64] ;  /* 0x0000000426267981 */ /* 0x004562000c1e1900 */
[----:B------:R-:W-:Y:S05]  /*0250*/  BRA `(.L_x_2) ;  /* 0x0000000000087947 */ /* 0x000fea0003800000 */
.L_x_3:
[----:B------:R-:W2:Y:S02]  /*0260*/  LDCU UR4, c[0x0][0x8a0] ;  /* 0x00011400ff0477ac */ /* 0x000ea40008000800 */
[----:B--2---:R-:W-:Y:S02]  /*0270*/  MOV R38, UR4 ;  /* 0x0000000400267c02 */ /* 0x004fe40008000f00 */
.L_x_2:
[----:B------:R-:W-:Y:S01]  /*0280*/  IMAD.U32 R0, RZ, RZ, UR18 ;  /* 0x00000012ff007e24 */ /* 0x000fe2000f8e00ff */
[----:B------:R-:W-:Y:S04]  /*0290*/  BSSY.RECONVERGENT B0, `(.L_x_4) ;  /* 0x000000c000007945 */ /* 0x000fe80003800200 */
[C---:B------:R-:W-:Y:S02]  /*02a0*/  ISETP.NE.OR P2, PT, R0.reuse, 0x1, !P1 ;  /* 0x000000010000780c */ /* 0x040fe40004f45670 */
[----:B------:R-:W-:-:S11]  /*02b0*/  ISETP.NE.OR P0, PT, R0, 0x3, !P1 ;  /* 0x000000030000780c */ /* 0x000fd60004f05670 */
[----:B------:R-:W-:Y:S05]  /*02c0*/  @P2 BRA `(.L_x_5) ;  /* 0x0000000000202947 */ /* 0x000fea0003800000 */
[----:B------:R-:W3:Y:S02]  /*02d0*/  LDCU.64 UR4, c[0x0][0x348] ;  /* 0x00006900ff0477ac */ /* 0x000ee40008000a00 */
[----:B---3--:R-:W-:Y:S02]  /*02e0*/  UIADD3 UR6, UP1, UPT, UR4, 0x80, URZ ;  /* 0x0000008004067890 */ /* 0x008fe4000ff3e0ff */
[----:B------:R-:W-:Y:S02]  /*02f0*/  UIADD3 UR4, UP0, UPT, UR4, 0x180, URZ ;  /* 0x0000018004047890 */ /* 0x000fe4000ff1e0ff */
[----:B------:R-:W-:Y:S02]  /*0300*/  UIADD3.X UR7, UPT, UPT, URZ, UR5, URZ, UP1, !UPT ;  /* 0x00000005ff077290 */ /* 0x000fe40008ffe4ff */
[----:B------:R-:W-:-:S07]  /*0310*/  UIADD3.X UR5, UPT, UPT, URZ, UR5, URZ, UP0, !UPT ;  /* 0x00000005ff057290 */ /* 0x000fce00087fe4ff */
[----:B------:R3:W-:Y:S02]  /*0320*/  UTMACCTL.PF [UR6] ;  /* 0x00000000060079b9 */ /* 0x0007e40008040000 */
[----:B------:R3:W-:Y:S02]  /*0330*/  UTMACCTL.PF [UR4] ;  /* 0x00000000040079b9 */ /* 0x0007e40008040000 */
[----:B---3--:R-:W-:Y:S01]  /*0340*/  NOP ;  /* 0x0000000000007918 */ /* 0x008fe20000000000 */
.L_x_5:
[----:B------:R-:W-:Y:S05]  /*0350*/  BSYNC.RECONVERGENT B0 ;  /* 0x0000000000007941 */ /* 0x000fea0003800200 */
.L_x_4:
[----:B------:R-:W-:Y:S04]  /*0360*/  BSSY.RECONVERGENT B0, `(.L_x_6) ;  /* 0x000000a000007945 */ /* 0x000fe80003800200 */
        /* <DEDUP_REMOVED lines=9> */
.L_x_7:
[----:B------:R-:W-:Y:S05]  /*0400*/  BSYNC.RECONVERGENT B0 ;  /* 0x0000000000007941 */ /* 0x000fea0003800200 */
.L_x_6:
[----:B------:R-:W3:Y:S01]  /*0410*/  LDCU.64 UR4, c[0x0][0x888] ;  /* 0x00011100ff0477ac */ /* 0x000ee20008000a00 */
[----:B------:R-:W-:Y:S02]  /*0420*/  UISETP.EQ.U32.AND UP1, UPT, UR8, URZ, UPT ;  /* 0x000000ff0800728c */ /* 0x000fe4000bf22070 */
[----:B------:R-:W-:Y:S02]  /*0430*/  UPLOP3.LUT UP3, UPT, UPT, UPT, UPT, 0x80, 0x8 ;  /* 0x000000000008789c */ /* 0x000fe40003f6f070 */
[----:B---3--:R-:W-:-:S04]  /*0440*/  UISETP.NE.U32.AND UP0, UPT, UR4, URZ, UPT ;  /* 0x000000ff0400728c */ /* 0x008fc8000bf05070 */
[----:B------:R-:W-:-:S04]  /*0450*/  UISETP.NE.AND.EX UP0, UPT, UR5, URZ, UPT, UP0 ;  /* 0x000000ff0500728c */ /* 0x000fc8000bf05300 */
[----:B------:R-:W-:-:S04]  /*0460*/  UISETP.EQ.OR.EX UP2, UPT, UR9, URZ, !UP0, UP1 ;  /* 0x000000ff0900728c */ /* 0x000fc8000c742710 */
[----:B------:R-:W-:-:S06]  /*0470*/  UP2UR UR4, UPR, URZ, 0x4 ;  /* 0x00000004ff047883 */ /* 0x000fcc0008000000 */
[----:B------:R-:W-:Y:S01]  /*0480*/  MOV R79, UR4 ;  /* 0x00000004004f7c02 */ /* 0x000fe20008000f00 */
[----:B------:R-:W-:Y:S06]  /*0490*/  BRA.U !UP2, `(.L_x_8) ;  /* 0x000000010a207547 */ /* 0x000fec000b800000 */
[----:B-----5:R-:W-:Y:S01]  /*04a0*/  R2UR UR5, R40 ;  /* 0x00000000280572ca */ /* 0x020fe200000e0000 */
[----:B------:R-:W-:Y:S02]  /*04b0*/  UISETP.NE.U32.AND UP1, UPT, UR8, URZ, UPT ;  /* 0x000000ff0800728c */ /* 0x000fe4000bf25070 */
[----:B------:R-:W-:Y:S02]  /*04c0*/  USEL UR4, URZ, 0xffffffff, UP0 ;  /* 0xffffffffff047887 */ /* 0x000fe40008000000 */
[----:B------:R-:W-:-:S08]  /*04d0*/  UISETP.NE.AND.EX UP1, UPT, UR9, URZ, UPT, UP1 ;  /* 0x000000ff0900728c */ /* 0x000fd0000bf25310 */
[----:B------:R-:W-:-:S04]  /*04e0*/  UISETP.NE.AND UP0, UPT, UR5, URZ, UPT ;  /* 0x000000ff0500728c */ /* 0x000fc8000bf05270 */
[----:B------:R-:W-:-:S04]  /*04f0*/  @!UP1 USEL UR4, URZ, 0xffffffff, UP0 ;  /* 0xffffffffff049887 */ /* 0x000fc80008000000 */
[----:B------:R-:W-:-:S04]  /*0500*/  ULOP3.LUT UR4, UR4, 0x1, URZ, 0xc0, !UPT ;  /* 0x0000000104047892 */ /* 0x000fc8000f8ec0ff */
[----:B------:R-:W-:-:S11]  /*0510*/  UISETP.NE.U32.AND UP3, UPT, UR4, 0x1, UPT ;  /* 0x000000010400788c */ /* 0x000fd6000bf65070 */
.L_x_8:
[----:B------:R-:W3:Y:S01]  /*0520*/  SHFL.IDX PT, R0, R77, RZ, 0x1f ;  /* 0x00001fff4d007589 */ /* 0x000ee200000e0000 */
[----:B------:R-:W-:-:S04]  /*0530*/  UISETP.NE.AND UP0, UPT, UR18, 0x2, UPT ;  /* 0x000000021200788c */ /* 0x000fc8000bf05270 */
[----:B------:R-:W-:Y:S02]  /*0540*/  UISETP.EQ.AND UP1, UPT, UR27, URZ, !UP0 ;  /* 0x000000ff1b00728c */ /* 0x000fe4000c722270 */
[----:B------:R-:W-:-:S04]  /*0550*/  USEL UR52, URZ, 0x1, UP0 ;  /* 0x00000001ff347887 */ /* 0x000fc80008000000 */
[----:B------:R-:W-:Y:S02]  /*0560*/  PLOP3.LUT P3, PT, P1, PT, UP1, 0x80, 0x8 ;  /* 0x000000000008781c */ /* 0x000fe40000f6f018 */
[----:B---3--:R-:W-:-:S13]  /*0570*/  ISETP.NE.AND P0, PT, R0, RZ, PT ;  /* 0x000000ff0000720c */ /* 0x008fda0003f05270 */
[----:B------:R-:W-:Y:S05]  /*0580*/  @P0 BRA `(.L_x_9) ;  /* 0x0000000400480947 */ /* 0x000fea0003800000 */
[----:B------:R-:W-:Y:S01]  /*0590*/  ELECT P0, URZ, PT ;  /* 0x0000000000ff782f */ /* 0x000fe20003800000 */
[----:B------:R-:W-:-:S12]  /*05a0*/  BSSY.RECONVERGENT B0, `(.L_x_9) ;  /* 0x0000050000007945 */ /* 0x000fd80003800200 */
[----:B------:R-:W-:Y:S05]  /*05b0*/  @!P0 BRA `(.L_x_10) ;  /* 0x0000000400388947 */ /* 0x000fea0003800000 */
[----:B------:R-:W-:Y:S01]  /*05c0*/  UMOV UR4, 0x400 ;  /* 0x0000040000047882 */ /* 0x000fe20000000000 */
[----:B------:R-:W-:Y:S01]  /*05d0*/  UMOV UR8, 0x1 ;  /* 0x0000000100087882 */ /* 0x000fe20000000000 */
[----:B------:R-:W-:Y:S01]  /*05e0*/  UMOV UR6, 0x2 ;  /* 0x0000000200067882 */ /* 0x000fe20000000000 */
[----:B------:R-:W-:Y:S02]  /*05f0*/  ULEA UR4, UR46, UR4, 0x18 ;  /* 0x000000042e047291 */ /* 0x000fe4000f8ec0ff */
[----:B------:R-:W-:-:S04]  /*0600*/  UIADD3 UR8, UPT, UPT, -UR8, 0x100000, URZ ;  /* 0x0010000008087890 */ /* 0x000fc8000fffe1ff */
[----:B------:R-:W-:Y:S02]  /*0610*/  USHF.L.U32 UR9, UR8, 0xb, URZ ;  /* 0x0000000b08097899 */ /* 0x000fe400080006ff */
[----:B------:R-:W-:Y:S02]  /*0620*/  USHF.L.U32 UR8, UR8, 0x1, URZ ;  /* 0x0000000108087899 */ /* 0x000fe400080006ff */
[----:B------:R-:W-:-:S04]  /*0630*/  UIADD3 UR6, UPT, UPT, -UR6, 0x100000, URZ ;  /* 0x0010000006067890 */ /* 0x000fc8000fffe1ff */
[----:B------:R-:W-:Y:S02]  /*0640*/  USHF.L.U32 UR7, UR6, 0xb, URZ ;  /* 0x0000000b06077899 */ /* 0x000fe400080006ff */
[----:B------:R-:W-:Y:S01]  /*0650*/  USHF.L.U32 UR6, UR6, 0x1, URZ ;  /* 0x0000000106067899 */ /* 0x000fe200080006ff */
[----:B------:R-:W3:Y:S03]  /*0660*/  FENCE.VIEW.ASYNC.S ;  /* 0x00000000000073c6 */ /* 0x000ee60000000000 */
[----:B---3--:R3:W4:Y:S08]  /*0670*/  SYNCS.EXCH.64 URZ, [UR4], UR8 ;  /* 0x0000000804ff75b2 */ /* 0x0087300008000100 */
[----:B------:R3:W1:Y:S01]  /*0680*/  SYNCS.EXCH.64 URZ, [UR4+0x108], UR6 ;  /* 0x0001080604ff75b2 */ /* 0x0006620008000100 */
        /* <DEDUP_REMOVED lines=63> */
[----:B------:R3:W1:Y:S02]  /*0a80*/  SYNCS.EXCH.64 URZ, [UR4+0x208], UR6 ;  /* 0x0002080604ff75b2 */ /* 0x0006640008000100 */
[----:B---34-:R-:W-:Y:S01]  /*0a90*/  NOP ;  /* 0x0000000000007918 */ /* 0x018fe20000000000 */
.L_x_10:
[----:B------:R-:W-:Y:S05]  /*0aa0*/  BSYNC.RECONVERGENT B0 ;  /* 0x0000000000007941 */ /* 0x000fea0003800200 */
.L_x_9:
[----:B------:R-:W3:Y:S01]  /*0ab0*/  SHFL.IDX PT, R0, R77, RZ, 0x1f ;  /* 0x00001fff4d007589 */ /* 0x000ee200000e0000 */
[----:B------:R-:W-:Y:S01]  /*0ac0*/  NOP ;  /* 0x0000000000007918 */ /* 0x000fe20000000000 */
[----:B---3--:R-:W-:-:S13]  /*0ad0*/  ISETP.NE.AND P0, PT, R0, 0x1, PT ;  /* 0x000000010000780c */ /* 0x008fda0003f05270 */
[----:B------:R-:W-:Y:S05]  /*0ae0*/  @P0 BRA `(.L_x_11) ;  /* 0x0000000000540947 */ /* 0x000fea0003800000 */
        /* <DEDUP_REMOVED lines=10> */
[----:B------:R-:W-:Y:S01]  /*0b90*/  ELECT P0, URZ, PT ;  /* 0x0000000000ff782f */ /* 0x000fe20003800000 */
[----:B------:R-:W3:Y:S02]  /*0ba0*/  FENCE.VIEW.ASYNC.S ;  /* 0x00000000000073c6 */ /* 0x000ee40000000000 */
[----:B---3--:R3:W4:Y:S08]  /*0bb0*/  SYNCS.EXCH.64 URZ, [UR4+0x210], UR8 ;  /* 0x0002100804ff75b2 */ /* 0x0087300008000100 */
[----:B------:R3:W1:Y:S01]  /*0bc0*/  SYNCS.EXCH.64 URZ, [UR4+0x230], UR6 ;  /* 0x0002300604ff75b2 */ /* 0x0006620008000100 */
[----:B------:R3:W1:Y:S01]  /*0bd0*/  SYNCS.EXCH.64 URZ, [UR4+0x218], UR8 ;  /* 0x0002180804ff75b2 */ /* 0x0006620008000100 */
[----:B------:R3:W1:Y:S01]  /*0be0*/  SYNCS.EXCH.64 URZ, [UR4+0x238], UR6 ;  /* 0x0002380604ff75b2 */ /* 0x0006620008000100 */
[----:B------:R3:W1:Y:S01]  /*0bf0*/  SYNCS.EXCH.64 URZ, [UR4+0x220], UR8 ;  /* 0x0002200804ff75b2 */ /* 0x0006620008000100 */
[----:B------:R3:W1:Y:S01]  /*0c00*/  SYNCS.EXCH.64 URZ, [UR4+0x240], UR6 ;  /* 0x0002400604ff75b2 */ /* 0x0006620008000100 */
[----:B------:R3:W1:Y:S01]  /*0c10*/  SYNCS.EXCH.64 URZ, [UR4+0x228], UR8 ;  /* 0x0002280804ff75b2 */ /* 0x0006620008000100 */
[----:B------:R3:W1:Y:S01]  /*0c20*/  SYNCS.EXCH.64 URZ, [UR4+0x248], UR6 ;  /* 0x0002480604ff75b2 */ /* 0x0006620008000100 */
[----:B------:R-:W-:Y:S01]  /*0c30*/  NOP ;  /* 0x0000000000007918 */ /* 0x000fe20000000000 */
.L_x_11:
[----:B------:R-:W2:Y:S01]  /*0c40*/  SHFL.IDX PT, R0, R77, RZ, 0x1f ;  /* 0x00001fff4d007589 */ /* 0x000ea200000e0000 */
[----:B------:R-:W-:Y:S01]  /*0c50*/  NOP ;  /* 0x0000000000007918 */ /* 0x000fe20000000000 */
[----:B--2---:R-:W-:-:S13]  /*0c60*/  ISETP.NE.AND P0, PT, R0, 0x3, PT ;  /* 0x000000030000780c */ /* 0x004fda0003f05270 */
[----:B------:R-:W-:Y:S05]  /*0c70*/  @P0 BRA `(.L_x_12) ;  /* 0x00000000002c0947 */ /* 0x000fea0003800000 */
[----:B---3--:R-:W-:Y:S01]  /*0c80*/  UMOV UR6, 0x400 ;  /* 0x0000040000067882 */ /* 0x008fe20000000000 */
[----:B------:R-:W-:Y:S01]  /*0c90*/  UMOV UR4, 0x20 ;  /* 0x0000002000047882 */ /* 0x000fe20000000000 */
[----:B------:R-:W-:Y:S02]  /*0ca0*/  ULEA UR6, UR46, UR6, 0x18 ;  /* 0x000000062e067291 */ /* 0x000fe4000f8ec0ff */
[----:B------:R-:W-:-:S04]  /*0cb0*/  UIADD3 UR4, UPT, UPT, -UR4, 0x100000, URZ ;  /* 0x0010000004047890 */ /* 0x000fc8000fffe1ff */
[----:B------:R-:W-:Y:S02]  /*0cc0*/  USHF.L.U32 UR5, UR4, 0xb, URZ ;  /* 0x0000000b04057899 */ /* 0x000fe400080006ff */
[----:B------:R-:W-:Y:S01]  /*0cd0*/  USHF.L.U32 UR4, UR4, 0x1, URZ ;  /* 0x0000000104047899 */ /* 0x000fe200080006ff */
[----:B------:R-:W-:Y:S01]  /*0ce0*/  ELECT P0, URZ, PT ;  /* 0x0000000000ff782f */ /* 0x000fe20003800000 */
[----:B------:R-:W2:Y:S10]  /*0cf0*/  FENCE.VIEW.ASYNC.S ;  /* 0x00000000000073c6 */ /* 0x000eb40000000000 */
[----:B--2---:R2:W3:Y:S01]  /*0d00*/  SYNCS.EXCH.64 URZ, [UR6+0x250], UR4 ;  /* 0x0002500406ff75b2 */ /* 0x0044e20008000100 */
[----:B------:R2:W1:Y:S01]  /*0d10*/  SYNCS.EXCH.64 URZ, [UR6+0x258], UR4 ;  /* 0x0002580406ff75b2 */ /* 0x0004620008000100 */
[----:B------:R-:W-:Y:S01]  /*0d20*/  NOP ;  /* 0x0000000000007918 */ /* 0x000fe20000000000 */
.L_x_12:
[----:B------:R-:W4:Y:S01]  /*0d30*/  SHFL.IDX PT, R0, R77, RZ, 0x1f ;  /* 0x00001fff4d007589 */ /* 0x000f2200000e0000 */
[----:B------:R-:W-:Y:S01]  /*0d40*/  NOP ;  /* 0x0000000000007918 */ /* 0x000fe20000000000 */
[----:B----4-:R-:W-:-:S13]  /*0d50*/  ISETP.NE.AND P0, PT, R0, 0x4, PT ;  /* 0x000000040000780c */ /* 0x010fda0003f05270 */
[----:B------:R-:W-:Y:S05]  /*0d60*/  @P0 BRA `(.L_x_13) ;  /* 0x0000000000480947 */ /* 0x000fea0003800000 */
[----:B--23--:R-:W-:Y:S01]  /*0d70*/  UMOV UR4, 0x3a0 ;  /* 0x000003a000047882 */ /* 0x00cfe20000000000 */
[----:B------:R-:W-:Y:S01]  /*0d80*/  UMOV UR6, 0x400 ;  /* 0x0000040000067882 */ /* 0x000fe20000000000 */
[----:B------:R-:W-:Y:S01]  /*0d90*/  USEL UR4, UR4, 0x320, UP3 ;  /* 0x0000032004047887 */ /* 0x000fe20009800000 */
        /* <DEDUP_REMOVED lines=9> */
[----:B------:R-:W2:Y:S02]  /*0e30*/  FENCE.VIEW.ASYNC.S ;  /* 0x00000000000073c6 */ /* 0x000ea40000000000 */
[----:B--2---:R4:W2:Y:S08]  /*0e40*/  SYNCS.EXCH.64 URZ, [UR6+0x260], UR8 ;  /* 0x0002600806ff75b2 */ /* 0x0048b00008000100 */
[----:B------:R4:W3:Y:S01]  /*0e50*/  SYNCS.EXCH.64 URZ, [UR6+0x270], UR4 ;  /* 0x0002700406ff75b2 */ /* 0x0008e20008000100 */
[----:B------:R4:W1:Y:S01]  /*0e60*/  SYNCS.EXCH.64 URZ, [UR6+0x268], UR8 ;  /* 0x0002680806ff75b2 */ /* 0x0008620008000100 */
[----:B------:R4:W1:Y:S02]  /*0e70*/  SYNCS.EXCH.64 URZ, [UR6+0x278], UR4 ;  /* 0x0002780406ff75b2 */ /* 0x0008640008000100 */
[----:B----4-:R-:W-:Y:S01]  /*0e80*/  NOP ;  /* 0x0000000000007918 */ /* 0x010fe20000000000 */
.L_x_13:
[----:B------:R-:W4:Y:S01]  /*0e90*/  SHFL.IDX PT, R0, R77, RZ, 0x1f ;  /* 0x00001fff4d007589 */ /* 0x000f2200000e0000 */
[----:B------:R-:W-:Y:S01]  /*0ea0*/  NOP ;  /* 0x0000000000007918 */ /* 0x000fe20000000000 */
[----:B----4-:R-:W-:-:S13]  /*0eb0*/  ISETP.NE.AND P0, PT, R0, 0x5, PT ;  /* 0x000000050000780c */ /* 0x010fda0003f05270 */
[----:B------:R-:W-:Y:S05]  /*0ec0*/  @P0 BRA `(.L_x_14) ;  /* 0x0000000000540947 */ /* 0x000fea0003800000 */
[----:B--23--:R-:W-:Y:S01]  /*0ed0*/  UMOV UR4, 0x400 ;  /* 0x0000040000047882 */ /* 0x00cfe20000000000 */
        /* <DEDUP_REMOVED lines=14> */
[----:B------:R4:W1:Y:S01]  /*0fc0*/  SYNCS.EXCH.64 URZ, [UR4+0x2a8], UR8 ;  /* 0x0002a80804ff75b2 */ /* 0x0008620008000100 */
[----:B------:R4:W1:Y:S01]  /*0fd0*/  SYNCS.EXCH.64 URZ, [UR4+0x290], UR6 ;  /* 0x0002900604ff75b2 */ /* 0x0008620008000100 */
[----:B------:R4:W1:Y:S01]  /*0fe0*/  SYNCS.EXCH.64 URZ, [UR4+0x2b0], UR8 ;  /* 0x0002b00804ff75b2 */ /* 0x0008620008000100 */
[----:B------:R4:W1:Y:S01]  /*0ff0*/  SYNCS.EXCH.64 URZ, [UR4+0x298], UR6 ;  /* 0x0002980604ff75b2 */ /* 0x0008620008000100 */
[----:B------:R4:W1:Y:S02]  /*1000*/  SYNCS.EXCH.64 URZ, [UR4+0x2b8], UR8 ;  /* 0x0002b80804ff75b2 */ /* 0x0008640008000100 */
[----:B----4-:R-:W-:Y:S01]  /*1010*/  NOP ;  /* 0x0000000000007918 */ /* 0x010fe20000000000 */
.L_x_14:
[----:B------:R-:W4:Y:S01]  /*1020*/  SHFL.IDX PT, R0, R77, RZ, 0x1f ;  /* 0x00001fff4d007589 */ /* 0x000f2200000e0000 */
[----:B------:R-:W-:Y:S01]  /*1030*/  ISETP.NE.OR P1, PT, RZ, UR18, !P1 ;  /* 0x00000012ff007c0c */ /* 0x000fe2000cf25670 */
[----:B------:R-:W-:Y:S01]  /*1040*/  NOP ;  /* 0x0000000000007918 */ /* 0x000fe20000000000 */
[----:B----4-:R-:W-:-:S13]  /*1050*/  ISETP.NE.AND P0, PT, R0, 0x3, PT ;  /* 0x000000030000780c */ /* 0x010fda0003f05270 */
[----:B------:R-:W-:Y:S05]  /*1060*/  @P0 BRA `(.L_x_15) ;  /* 0x0000000000340947 */ /* 0x000fea0003800000 */
[----:B--23--:R-:W-:Y:S01]  /*1070*/  UMOV UR4, 0x400 ;  /* 0x0000040000047882 */ /* 0x00cfe20000000000 */
[----:B------:R-:W-:Y:S01]  /*1080*/  UMOV UR6, 0x20 ;  /* 0x0000002000067882 */ /* 0x000fe20000000000 */
[----:B------:R-:W-:Y:S02]  /*1090*/  ULEA UR4, UR46, UR4, 0x18 ;  /* 0x000000042e047291 */ /* 0x000fe4000f8ec0ff */
[----:B------:R-:W-:-:S04]  /*10a0*/  UIADD3 UR6, UPT, UPT, -UR6, 0x100000, URZ ;  /* 0x0010000006067890 */ /* 0x000fc8000fffe1ff */
[----:B------:R-:W-:Y:S02]  /*10b0*/  USHF.L.U32 UR7, UR6, 0xb, URZ ;  /* 0x0000000b06077899 */ /* 0x000fe400080006ff */
[----:B------:R-:W-:Y:S01]  /*10c0*/  USHF.L.U32 UR6, UR6, 0x1, URZ ;  /* 0x0000000106067899 */ /* 0x000fe200080006ff */
[----:B------:R-:W-:Y:S01]  /*10d0*/  ELECT P0, URZ, PT ;  /* 0x0000000000ff782f */ /* 0x000fe20003800000 */
[----:B------:R-:W2:Y:S10]  /*10e0*/  FENCE.VIEW.ASYNC.S ;  /* 0x00000000000073c6 */ /* 0x000eb40000000000 */
[----:B--2---:R4:W2:Y:S01]  /*10f0*/  SYNCS.EXCH.64 URZ, [UR4+0x2c0], UR6 ;  /* 0x0002c00604ff75b2 */ /* 0x0048a20008000100 */
[----:B------:R4:W3:Y:S01]  /*1100*/  SYNCS.EXCH.64 URZ, [UR4+0x2d0], UR6 ;  /* 0x0002d00604ff75b2 */ /* 0x0008e20008000100 */
[----:B------:R4:W1:Y:S01]  /*1110*/  SYNCS.EXCH.64 URZ, [UR4+0x2c8], UR6 ;  /* 0x0002c80604ff75b2 */ /* 0x0008620008000100 */
[----:B------:R4:W1:Y:S02]  /*1120*/  SYNCS.EXCH.64 URZ, [UR4+0x2d8], UR6 ;  /* 0x0002d80604ff75b2 */ /* 0x0008640008000100 */
[----:B----4-:R-:W-:Y:S01]  /*1130*/  NOP ;  /* 0x0000000000007918 */ /* 0x010fe20000000000 */
.L_x_15:
[----:B------:R-:W-:Y:S01]  /*1140*/  VOTEU.ALL UP0, P1 ;  /* 0x0000000000ff7886 */ /* 0x000fe20000800000 */
[----:B--23--:R-:W-:Y:S01]  /*1150*/  UMOV UR4, 0x20 ;  /* 0x0000002000047882 */ /* 0x00cfe20000000000 */
[----:B------:R-:W2:Y:S01]  /*1160*/  LDCU UR7, c[0x0][0x36c] ;  /* 0x00006d80ff0777ac */ /* 0x000ea20008000800 */
[----:B------:R-:W-:Y:S01]  /*1170*/  NOP ;  /* 0x0000000000007918 */ /* 0x000fe20000000000 */
[----:B------:R-:W-:Y:S01]  /*1180*/  LOP3.LUT R0, R87, 0x1f, RZ, 0xc0, !PT ;  /* 0x0000001f57007812 */ /* 0x000fe200078ec0ff */
[----:B------:R-:W-:Y:S01]  /*1190*/  @!UP0 UMOV UR6, 0x400 ;  /* 0x0000040000068882 */ /* 0x000fe20000000000 */
[----:B------:R-:W-:-:S04]  /*11a0*/  @!UP0 UIADD3 UR4, UPT, UPT, -UR4, 0x100000, URZ ;  /* 0x0010000004048890 */ /* 0x000fc8000fffe1ff */
[----:B------:R-:W-:Y:S02]  /*11b0*/  @!UP0 USHF.L.U32 UR5, UR4, 0xb, URZ ;  /* 0x0000000b04058899 */ /* 0x000fe400080006ff */
[----:B------:R-:W-:Y:S02]  /*11c0*/  @!UP0 USHF.L.U32 UR4, UR4, 0x1, URZ ;  /* 0x0000000104048899 */ /* 0x000fe400080006ff */
[----:B------:R-:W-:Y:S01]  /*11d0*/  @!UP0 ULEA UR6, UR46, UR6, 0x18 ;  /* 0x000000062e068291 */ /* 0x000fe2000f8ec0ff */
[----:B------:R-:W-:Y:S01]  /*11e0*/  VOTEU.ALL UP0, P1 ;  /* 0x0000000000ff7886 */ /* 0x000fe20000800000 */
[----:B------:R-:W-:Y:S02]  /*11f0*/  UISETP.NE.AND UP4, UPT, UR18, URZ, UPT ;  /* 0x000000ff1200728c */ /* 0x000fe4000bf85270 */
[----:B--2---:R-:W-:Y:S01]  /*1200*/  UISETP.EQ.U32.AND UP5, UPT, UR7, 0x1, UPT ;  /* 0x000000010700788c */ /* 0x004fe2000bfa2070 */
[----:B------:R-:W2:Y:S07]  /*1210*/  FENCE.VIEW.ASYNC.S ;  /* 0x00000000000073c6 */ /* 0x000eae0000000000 */
[----:B--2---:R2:W3:Y:S01]  /*1220*/  @!UP0 SYNCS.EXCH.64 URZ, [UR6+0x2e0], UR4 ;  /* 0x0002e00406ff85b2 */ /* 0x0044e20008000100 */
[----:B------:R-:W-:Y:S05]  /*1230*/  BRA.U !UP5, `(.L_x_16) ;  /* 0x000000010d087547 */ /* 0x000fea000b800000 */
[----:B-1-3--:R-:W-:Y:S01]  /*1240*/  UCGABAR_ARV ;  /* 0x00000000000079c7 */ /* 0x00afe20008000000 */
[----:B------:R-:W-:Y:S05]  /*1250*/  BRA `(.L_x_17) ;  /* 0x0000000000047947 */ /* 0x000fea0003800000 */
.L_x_16:
[----:B-1-3--:R-:W-:Y:S01]  /*1260*/  NOP ;  /* 0x0000000000007918 */ /* 0x00afe20000000000 */
.L_x_17:
[----:B------:R-:W1:Y:S01]  /*1270*/  S2UR UR29, SR_CTAID.X ;  /* 0x00000000001d79c3 */ /* 0x000e620000002500 */
[----:B------:R-:W-:-:S05]  /*1280*/  CS2R.32 R78, SR_CgaSize ;  /* 0x00000000004e7805 */ /* 0x000fca0000008a00 */
[----:B------:R-:W-:-:S05]  /*1290*/  IMAD R78, R78, -0xa0, RZ ;  /* 0xffffff604e4e7824 */ /* 0x000fca00078e02ff */
[----:B--2---:R-:W-:-:S14]  /*12a0*/  R2UR UR5, R78 ;  /* 0x000000004e0572ca */ /* 0x004fdc00000e0000 */
[----:B------:R-:W2:Y:S01]  /*12b0*/  LDCU UR5, c[0x0][UR5+0x2b0] ;  /* 0x00005600050577ac */ /* 0x000ea20008000800 */
[----:B------:R-:W-:-:S05]  /*12c0*/  CS2R.32 R78, SR_CgaSize ;  /* 0x00000000004e7805 */ /* 0x000fca0000008a00 */
[----:B------:R-:W-:-:S05]  /*12d0*/  IMAD R78, R78, -0xa0, RZ ;  /* 0xffffff604e4e7824 */ /* 0x000fca00078e02ff */
[----:B------:R-:W-:-:S14]  /*12e0*/  R2UR UR4, R78 ;  /* 0x000000004e0472ca */ /* 0x000fdc00000e0000 */
[----:B------:R-:W3:Y:S01]  /*12f0*/  LDCU UR4, c[0x0][UR4+0x2b4] ;  /* 0x00005680040477ac */ /* 0x000ee20008000800 */
[----:B------:R-:W4:Y:S01]  /*1300*/  S2UR UR7, SR_CTAID.Y ;  /* 0x00000000000779c3 */ /* 0x000f220000002600 */
[----:B------:R-:W-:-:S05]  /*1310*/  CS2R.32 R78, SR_CgaSize ;  /* 0x00000000004e7805 */ /* 0x000fca0000008a00 */
[----:B------:R-:W-:-:S05]  /*1320*/  IMAD R78, R78, -0xa0, RZ ;  /* 0xffffff604e4e7824 */ /* 0x000fca00078e02ff */
[----:B------:R-:W-:-:S14]  /*1330*/  R2UR UR8, R78 ;  /* 0x000000004e0872ca */ /* 0x000fdc00000e0000 */
[----:B------:R-:W3:Y:S01]  /*1340*/  LDCU UR8, c[0x0][UR8+0x2a0] ;  /* 0x00005400080877ac */ /* 0x000ee20008000800 */
[----:B------:R-:W-:Y:S01]  /*1350*/  UISETP.GT.U32.AND UP0, UPT, UR27, 0xffff, UPT ;  /* 0x0000ffff1b00788c */ /* 0x000fe2000bf04070 */
[----:B------:R-:W3:Y:S01]  /*1360*/  LDCU UR19, c[0x0][0xb24] ;  /* 0x00016480ff1377ac */ /* 0x000ee20008000800 */
[----:B------:R-:W1:Y:S01]  /*1370*/  S2UR UR36, SR_CTAID.Z ;  /* 0x00000000002479c3 */ /* 0x000e620000002700 */
[----:B------:R-:W-:-:S05]  /*1380*/  CS2R.32 R78, SR_CgaSize ;  /* 0x00000000004e7805 */ /* 0x000fca0000008a00 */
[----:B------:R-:W-:-:S05]  /*1390*/  IMAD R78, R78, -0xa0, RZ ;  /* 0xffffff604e4e7824 */ /* 0x000fca00078e02ff */
[----:B------:R-:W-:-:S14]  /*13a0*/  R2UR UR63, R78 ;  /* 0x000000004e3f72ca */ /* 0x000fdc00000e0000 */
[----:B------:R-:W3:Y:S01]  /*13b0*/  LDCU UR63, c[0x0][UR63+0x2a4] ;  /* 0x000054803f3f77ac */ /* 0x000ee20008000800 */
[----:B------:R-:W-:Y:S01]  /*13c0*/  USHF.L.U32 UR24, UR46, 0x9, URZ ;  /* 0x000000092e187899 */ /* 0x000fe200080006ff */
[----:B-1----:R-:W-:Y:S01]  /*13d0*/  I2FP.F32.U32 R3, UR29 ;  /* 0x0000001d00037c45 */ /* 0x002fe20008201000 */
[----:B------:R-:W-:Y:S01]  /*13e0*/  UMOV UR32, 0x5 ;  /* 0x0000000500207882 */ /* 0x000fe20000000000 */
[----:B------:R-:W1:Y:S03]  /*13f0*/  LDCU UR45, c[0x0][0xb24] ;  /* 0x00016480ff2d77ac */ /* 0x000e660008000800 */
[----:B--2---:R-:W-:Y:S01]  /*1400*/  FMUL R3, R3, UR5 ;  /* 0x0000000503037c20 */ /* 0x004fe20008400000 */
[----:B------:R-:W-:Y:S01]  /*1410*/  USEL UR5, UR27, 0xffff, !UP0 ;  /* 0x0000ffff1b057887 */ /* 0x000fe2000c000000 */
[----:B----4-:R-:W-:Y:S01]  /*1420*/  I2FP.F32.U32 R2, UR7 ;  /* 0x0000000700027c45 */ /* 0x010fe20008201000 */
[----:B------:R-:W2:Y:S03]  /*1430*/  LDCU UR31, c[0x0][0xb30] ;  /* 0x00016600ff1f77ac */ /* 0x000ea60008000800 */
[----:B------:R-:W4:Y:S01]  /*1440*/  F2I.U32.TRUNC.NTZ R3, R3 ;  /* 0x0000000300037305 */ /* 0x000f22000020f000 */
[----:B---3--:R-:W-:Y:S01]  /*1450*/  FMUL R2, R2, UR4 ;  /* 0x0000000402027c20 */ /* 0x008fe20008400000 */
[----:B------:R-:W-:-:S02]  /*1460*/  ULOP3.LUT UR25, UR5, 0xffff, URZ, 0xc0, !UPT ;  /* 0x0000ffff05197892 */ /* 0x000fc4000f8ec0ff */
[----:B------:R-:W-:Y:S01]  /*1470*/  UISETP.GE.AND UP2, UPT, UR19, 0x1, UPT ;  /* 0x000000011300788c */ /* 0x000fe2000bf46270 */
[----:B------:R-:W-:-:S03]  /*1480*/  UMOV UR30, UR7 ;  /* 0x00000007001e7c82 */ /* 0x000fc60008000000 */
[----:B------:R-:W3:Y:S01]  /*1490*/  F2I.U32.TRUNC.NTZ R2, R2 ;  /* 0x0000000200027305 */ /* 0x000ee2000020f000 */
[----:B------:R-:W-:Y:S01]  /*14a0*/  UMOV UR20, UR29 ;  /* 0x0000001d00147c82 */ /* 0x000fe20008000000 */
[----:B----4-:R-:W-:Y:S02]  /*14b0*/  R2UR UR4, R3 ;  /* 0x00000000030472ca */ /* 0x010fe400000e0000 */
[----:B------:R-:W-:Y:S02]  /*14c0*/  PRMT R3, RZ, 0x7610, R3 ;  /* 0x00007610ff037816 */ /* 0x000fe40000000003 */
[----:B---3--:R-:W-:Y:S02]  /*14d0*/  R2UR UR6, R2 ;  /* 0x00000000020672ca */ /* 0x008fe400000e0000 */
[----:B------:R-:W-:-:S07]  /*14e0*/  PRMT R2, RZ, 0x7610, R2 ;  /* 0x00007610ff027816 */ /* 0x000fce0000000002 */
[----:B------:R-:W-:-:S04]  /*14f0*/  UIADD3 UR5, UPT, UPT, -UR4, URZ, URZ ;  /* 0x000000ff04057290 */ /* 0x000fc8000fffe1ff */
[----:B------:R-:W-:Y:S02]  /*1500*/  UIMAD UR5, UR8, UR5, UR29 ;  /* 0x00000005080572a4 */ /* 0x000fe4000f8e021d */
[----:B------:R-:W-:-:S04]  /*1510*/  UIADD3 UR4, UPT, UPT, -UR6, URZ, URZ ;  /* 0x000000ff06047290 */ /* 0x000fc8000fffe1ff */
[----:B------:R-:W-:Y:S01]  /*1520*/  IMAD.U32 R78, RZ, RZ, UR5 ;  /* 0x00000005ff4e7e24 */ /* 0x000fe2000f8e00ff */
[----:B------:R-:W-:Y:S01]  /*1530*/  UIMAD UR63, UR63, UR4, UR7 ;  /* 0x000000043f3f72a4 */ /* 0x000fe2000f8e0207 */
[----:B-12---:R-:W-:Y:S11]  /*1540*/  BRA.U UP4, `(.L_x_18) ;  /* 0x0000000104407547 */ /* 0x006ff6000b800000 */
[----:B------:R-:W-:-:S13]  /*1550*/  R2UR UR4, R78 ;  /* 0x000000004e0472ca */ /* 0x000fda00000e0000 */
[----:B------:R-:W-:Y:S02]  /*1560*/  UISETP.GT.U32.AND UP0, UPT, UR4, 0x1, UPT ;  /* 0x000000010400788c */ /* 0x000fe4000bf04070 */
[----:B------:R-:W-:Y:S02]  /*1570*/  ULOP3.LUT UR4, UR4, 0xfffffffe, URZ, 0xc0, !UPT ;  /* 0xfffffffe04047892 */ /* 0x000fe4000f8ec0ff */
[----:B------:R-:W-:Y:S02]  /*1580*/  UISETP.NE.AND UP1, UPT, UR63, URZ, UP0 ;  /* 0x000000ff3f00728c */ /* 0x000fe40008725270 */
[----:B------:R-:W-:Y:S02]  /*1590*/  UISETP.NE.AND UP0, UPT, UR63, 0x1, UP0 ;  /* 0x000000013f00788c */ /* 0x000fe40008705270 */
[----:B------:R-:W-:Y:S02]  /*15a0*/  USEL UR7, URZ, 0x1, UP1 ;  /* 0x00000001ff077887 */ /* 0x000fe40008800000 */
[----:B------:R-:W-:-:S02]  /*15b0*/  USEL UR6, URZ, 0x4, UP0 ;  /* 0x00000004ff067887 */ /* 0x000fc40008000000 */
[----:B------:R-:W-:Y:S02]  /*15c0*/  USEL UR5, URZ, 0x2, UP1 ;  /* 0x00000002ff057887 */ /* 0x000fe40008800000 */
[----:B------:R-:W-:Y:S02]  /*15d0*/  ULEA UR4, UR63, UR4, 0x1 ;  /* 0x000000043f047291 */ /* 0x000fe4000f8e08ff */
[----:B------:R-:W-:Y:S02]  /*15e0*/  USEL UR8, URZ, 0x8, UP0 ;  /* 0x00000008ff087887 */ /* 0x000fe40008000000 */
[----:B------:R-:W-:-:S03]  /*15f0*/  UIADD3 UR5, UPT, UPT, UR5, UR6, UR7 ;  /* 0x0000000605057290 */ /* 0x000fc6000fffe007 */
[----:B------:R-:W-:Y:S01]  /*1600*/  UMOV UR6, 0x3 ;  /* 0x0000000300067882 */ /* 0x000fe20000000000 */
[----:B------:R-:W-:Y:S02]  /*1610*/  UIADD3 UR5, UPT, UPT, UR5, UR8, URZ ;  /* 0x0000000805057290 */ /* 0x000fe4000fffe0ff */
[----:B------:R-:W-:-:S04]  /*1620*/  USHF.L.U32 UR4, UR6, UR4, URZ ;  /* 0x0000000406047299 */ /* 0x000fc800080006ff */
[----:B------:R-:W-:Y:S02]  /*1630*/  MOV R3, UR5 ;  /* 0x0000000500037c02 */ /* 0x000fe40008000f00 */
[----:B------:R-:W-:Y:S02]  /*1640*/  IMAD.U32 R2, RZ, RZ, UR4 ;  /* 0x00000004ff027e24 */ /* 0x000fe4000f8e00ff */
.L_x_18:
[----:B------:R-:W-:Y:S05]  /*1650*/  BRA.U !UP2, `(.L_x_19) ;  /* 0x000000010ad47547 */ /* 0x000fea000b800000 */
[----:B------:R-:W1:Y:S01]  /*1660*/  LDCU.128 UR20, c[0x0][0xb10] ;  /* 0x00016200ff1477ac */ /* 0x000e620008000c00 */
[----:B------:R-:W2:Y:S01]  /*1670*/  LDCU UR6, c[0x0][0x370] ;  /* 0x00006e00ff0677ac */ /* 0x000ea20008000800 */
[----:B------:R-:W3:Y:S01]  /*1680*/  LDCU UR5, c[0x0][0x374] ;  /* 0x00006e80ff0577ac */ /* 0x000ee20008000800 */
[----:B------:R-:W4:Y:S01]  /*1690*/  LDCU UR26, c[0x0][0xb0c] ;  /* 0x00016180ff1a77ac */ /* 0x000f220008000800 */
[----:B------:R-:W4:Y:S01]  /*16a0*/  LDCU UR4, c[0x0][0xb20] ;  /* 0x00016400ff0477ac */ /* 0x000f220008000800 */
[----:B------:R-:W4:Y:S01]  /*16b0*/  LDCU.64 UR8, c[0x0][0xb28] ;  /* 0x00016500ff0877ac */ /* 0x000f220008000a00 */
[----:B-1----:R-:W-:Y:S02]  /*16c0*/  UISETP.NE.AND UP0, UPT, UR22, 0x1, UPT ;  /* 0x000000011600788c */ /* 0x002fe4000bf05270 */
[----:B---3--:R-:W-:Y:S02]  /*16d0*/  UIMAD.WIDE.U32 UR10, UR5, UR23, URZ ;  /* 0x00000017050a72a5 */ /* 0x008fe4000f8e00ff */
[----:B--2---:R-:W-:-:S02]  /*16e0*/  UIMAD.WIDE.U32 UR12, UR6, UR20, URZ ;  /* 0x00000014060c72a5 */ /* 0x004fc4000f8e00ff */
[----:B----4-:R-:W-:Y:S02]  /*16f0*/  UISETP.NE.AND UP1, UPT, UR26, 0x1, UPT ;  /* 0x000000011a00788c */ /* 0x010fe4000bf25270 */
[----:B------:R-:W-:Y:S01]  /*1700*/  UISETP.NE.AND UP2, UPT, UR19, 0x1, UPT ;  /* 0x000000011300788c */ /* 0x000fe2000bf45270 */
[----:B------:R-:W-:Y:S02]  /*1710*/  UMOV UR10, UR11 ;  /* 0x0000000b000a7c82 */ /* 0x000fe40008000000 */
[----:B------:R-:W-:Y:S01]  /*1720*/  UMOV UR12, UR13 ;  /* 0x0000000d000c7c82 */ /* 0x000fe20008000000 */
[----:B------:R-:W-:Y:S02]  /*1730*/  @UP0 USHF.R.U32.HI UR5, URZ, UR4, UR10 ;  /* 0x00000004ff050299 */ /* 0x000fe4000801160a */
[----:B------:R-:W-:Y:S02]  /*1740*/  UIMAD.WIDE.U32 UR16, UR30, UR23, URZ ;  /* 0x000000171e1072a5 */ /* 0x000fe4000f8e00ff */
[----:B------:R-:W-:-:S02]  /*1750*/  UIMAD.WIDE.U32 UR10, UR5, UR8, URZ ;  /* 0x00000008050a72a5 */ /* 0x000fc4000f8e00ff */
[----:B------:R-:W-:Y:S02]  /*1760*/  @UP1 USHF.R.U32.HI UR6, URZ, UR21, UR12 ;  /* 0x00000015ff061299 */ /* 0x000fe4000801160c */
[----:B------:R-:W-:Y:S02]  /*1770*/  UIMAD.WIDE.U32 UR14, UR29, UR20, URZ ;  /* 0x000000141d0e72a5 */ /* 0x000fe4000f8e00ff */
[----:B------:R-:W-:Y:S01]  /*1780*/  UIMAD.WIDE.U32 UR12, UR6, UR8, URZ ;  /* 0x00000008060c72a5 */ /* 0x000fe2000f8e00ff */
[----:B------:R-:W-:Y:S01]  /*1790*/  UMOV UR16, UR17 ;  /* 0x0000001100107c82 */ /* 0x000fe20008000000 */
[----:B------:R-:W-:Y:S01]  /*17a0*/  UMOV UR10, UR11 ;  /* 0x0000000b000a7c82 */ /* 0x000fe20008000000 */
[----:B------:R-:W-:Y:S02]  /*17b0*/  USHF.R.U32.HI UR16, URZ, UR4, UR16 ;  /* 0x00000004ff107299 */ /* 0x000fe40008011610 */
[----:B------:R-:W-:Y:S02]  /*17c0*/  @UP2 USHF.R.U32.HI UR5, URZ, UR9, UR10 ;  /* 0x00000009ff052299 */ /* 0x000fe4000801160a */
[----:B------:R-:W-:Y:S01]  /*17d0*/  UMOV UR7, UR13 ;  /* 0x0000000d00077c82 */ /* 0x000fe20008000000 */
[----:B------:R-:W-:Y:S01]  /*17e0*/  UMOV UR14, UR15 ;  /* 0x0000000f000e7c82 */ /* 0x000fe20008000000 */
[----:B------:R-:W-:-:S02]  /*17f0*/  @UP2 USHF.R.U32.HI UR6, URZ, UR9, UR7 ;  /* 0x00000009ff062299 */ /* 0x000fc40008011607 */
[----:B------:R-:W-:Y:S02]  /*1800*/  USHF.R.U32.HI UR14, URZ, UR21, UR14 ;  /* 0x00000015ff0e7299 */ /* 0x000fe4000801160e */
[----:B------:R-:W-:Y:S02]  /*1810*/  USEL UR4, UR30, UR16, !UP0 ;  /* 0x000000101e047287 */ /* 0x000fe4000c000000 */
[----:B------:R-:W-:Y:S02]  /*1820*/  UIMAD UR7, UR5, UR19, URZ ;  /* 0x00000013050772a4 */ /* 0x000fe4000f8e02ff */
[----:B------:R-:W-:Y:S02]  /*1830*/  USEL UR5, UR29, UR14, !UP1 ;  /* 0x0000000e1d057287 */ /* 0x000fe4000c800000 */
[----:B------:R-:W-:Y:S02]  /*1840*/  UIMAD UR12, UR6, UR19, URZ ;  /* 0x00000013060c72a4 */ /* 0x000fe4000f8e02ff */
[----:B------:R-:W-:-:S02]  /*1850*/  UISETP.GE.AND UP0, UPT, UR4, UR7, UPT ;  /* 0x000000070400728c */ /* 0x000fc4000bf06270 */
[----:B------:R-:W-:Y:S02]  /*1860*/  UIMAD.WIDE.U32 UR10, UR4, UR8, URZ ;  /* 0x00000008040a72a5 */ /* 0x000fe4000f8e00ff */
[----:B------:R-:W-:Y:S02]  /*1870*/  UISETP.GE.OR UP0, UPT, UR5, UR12, UP0 ;  /* 0x0000000c0500728c */ /* 0x000fe40008706670 */
[----:B------:R-:W-:Y:S02]  /*1880*/  UIMAD.WIDE.U32 UR12, UR5, UR8, URZ ;  /* 0x00000008050c72a5 */ /* 0x000fe4000f8e00ff */
[----:B------:R-:W-:Y:S01]  /*1890*/  UIADD3 UR10, UPT, UPT, -UR4, URZ, URZ ;  /* 0x000000ff040a7290 */ /* 0x000fe2000fffe1ff */
[----:B------:R-:W-:Y:S01]  /*18a0*/  UMOV UR8, UR11 ;  /* 0x0000000b00087c82 */ /* 0x000fe20008000000 */
[----:B------:R-:W-:Y:S02]  /*18b0*/  UIADD3 UR20, UPT, UPT, -UR5, URZ, URZ ;  /* 0x000000ff05147290 */ /* 0x000fe4000fffe1ff */
[----:B------:R-:W-:-:S03]  /*18c0*/  USHF.R.U32.HI UR8, URZ, UR9, UR8 ;  /* 0x00000009ff087299 */ /* 0x000fc60008011608 */
[----:B------:R-:W-:Y:S01]  /*18d0*/  @!UP0 UMOV UR7, UR13 ;  /* 0x0000000d00078c82 */ /* 0x000fe20008000000 */
[----:B------:R-:W-:Y:S02]  /*18e0*/  UIMAD UR30, UR22, UR10, UR30 ;  /* 0x0000000a161e72a4 */ /* 0x000fe4000f8e021e */
[----:B------:R-:W-:Y:S02]  /*18f0*/  USEL UR8, UR4, UR8, !UP2 ;  /* 0x0000000804087287 */ /* 0x000fe4000d000000 */
[----:B------:R-:W-:Y:S02]  /*1900*/  @!UP0 USHF.R.U32.HI UR7, URZ, UR9, UR7 ;  /* 0x00000009ff078299 */ /* 0x000fe40008011607 */
[----:B------:R-:W-:Y:S02]  /*1910*/  UIADD3 UR9, UPT, UPT, -UR8, URZ, URZ ;  /* 0x000000ff08097290 */ /* 0x000fe4000fffe1ff */
[----:B------:R-:W-:Y:S02]  /*1920*/  @!UP0 USEL UR7, UR5, UR7, !UP2 ;  /* 0x0000000705078287 */ /* 0x000fe4000d000000 */
[----:B------:R-:W-:-:S02]  /*1930*/  UIMAD UR9, UR19, UR9, UR4 ;  /* 0x00000009130972a4 */ /* 0x000fc4000f8e0204 */
[----:B------:R-:W-:Y:S02]  /*1940*/  @!UP0 UIADD3 UR8, UPT, UPT, UR8, -UR7, URZ ;  /* 0x8000000708088290 */ /* 0x000fe4000fffe0ff */
[----:B------:R-:W-:Y:S02]  /*1950*/  @!UP0 UIMAD UR6, UR9, UR6, UR7 ;  /* 0x00000006090682a4 */ /* 0x000fe4000f8e0207 */
[----:B------:R-:W-:Y:S02]  /*1960*/  @!UP0 UIMAD UR4, UR8, UR19, UR5 ;  /* 0x00000013080482a4 */ /* 0x000fe4000f8e0205 */
[----:B------:R-:W-:Y:S02]  /*1970*/  UIMAD UR20, UR26, UR20, UR29 ;  /* 0x000000141a1472a4 */ /* 0x000fe4000f8e021d */
[----:B------:R-:W-:Y:S01]  /*1980*/  UIMAD UR30, UR4, UR22, UR30 ;  /* 0x00000016041e72a4 */ /* 0x000fe2000f8e021e */
[----:B------:R-:W-:Y:S02]  /*1990*/  @!UP0 UMOV UR5, UR6 ;  /* 0x0000000600058c82 */ /* 0x000fe40008000000 */
[----:B------:R-:W-:-:S12]  /*19a0*/  UIMAD UR20, UR5, UR26, UR20 ;  /* 0x0000001a051472a4 */ /* 0x000fd8000f8e0214 */
.L_x_19:
[----:B------:R-:W-:Y:S02]  /*19b0*/  UISETP.NE.AND UP1, UPT, UR31, 0x1, UPT ;  /* 0x000000011f00788c */ /* 0x000fe4000bf25270 */
[----:B------:R-:W-:Y:S02]  /*19c0*/  UISETP.NE.AND UP0, UPT, UR18, 0x2, UPT ;  /* 0x000000021200788c */ /* 0x000fe4000bf05270 */
[----:B------:R-:W-:Y:S02]  /*19d0*/  ULOP3.LUT UR24, UR24, 0x400, URZ, 0xc0, !UPT ;  /* 0x0000040018187892 */ /* 0x000fe4000f8ec0ff */
[----:B------:R-:W-:-:S03]  /*19e0*/  USHF.L.U32 UR21, UR32, UR25, URZ ;  /* 0x0000001920157299 */ /* 0x000fc600080006ff */
[----:B------:R-:W-:Y:S09]  /*19f0*/  BRA.U UP1, `(.L_x_20) ;  /* 0x0000000101447547 */ /* 0x000ff2000b800000 */
[----:B------:R-:W1:Y:S01]  /*1a00*/  LDCU.128 UR8, c[0x0][0xb10] ;  /* 0x00016200ff0877ac */ /* 0x000e620008000c00 */
[----:B------:R-:W2:Y:S01]  /*1a10*/  LDCU UR12, c[0x0][0xb0c] ;  /* 0x00016180ff0c77ac */ /* 0x000ea20008000800 */
[----:B------:R-:W3:Y:S01]  /*1a20*/  LDCU UR13, c[0x0][0xb20] ;  /* 0x00016400ff0d77ac */ /* 0x000ee20008000800 */
[----:B-1----:R-:W-:Y:S02]  /*1a30*/  UIMAD.WIDE.U32 UR6, UR20, UR8, URZ ;  /* 0x00000008140672a5 */ /* 0x002fe4000f8e00ff */
[----:B------:R-:W-:Y:S02]  /*1a40*/  UIMAD.WIDE.U32 UR4, UR30, UR11, URZ ;  /* 0x0000000b1e0472a5 */ /* 0x000fe4000f8e00ff */
[----:B--2---:R-:W-:Y:S02]  /*1a50*/  UISETP.NE.AND UP2, UPT, UR12, 0x1, UPT ;  /* 0x000000010c00788c */ /* 0x004fe4000bf45270 */
[----:B------:R-:W-:Y:S01]  /*1a60*/  UISETP.NE.AND UP1, UPT, UR10, 0x1, UPT ;  /* 0x000000010a00788c */ /* 0x000fe2000bf25270 */
[----:B------:R-:W-:-:S02]  /*1a70*/  UMOV UR6, UR7 ;  /* 0x0000000700067c82 */ /* 0x000fc40008000000 */
[----:B------:R-:W-:Y:S01]  /*1a80*/  UMOV UR4, UR5 ;  /* 0x0000000500047c82 */ /* 0x000fe20008000000 */
[----:B------:R-:W-:Y:S02]  /*1a90*/  USHF.R.U32.HI UR6, URZ, UR9, UR6 ;  /* 0x00000009ff067299 */ /* 0x000fe40008011606 */
[----:B---3--:R-:W-:Y:S02]  /*1aa0*/  USHF.R.U32.HI UR4, URZ, UR13, UR4 ;  /* 0x0000000dff047299 */ /* 0x008fe40008011604 */
[----:B------:R-:W-:Y:S02]  /*1ab0*/  USEL UR5, UR20, UR6, !UP2 ;  /* 0x0000000614057287 */ /* 0x000fe4000d000000 */
[----:B------:R-:W-:-:S04]  /*1ac0*/  USEL UR4, UR30, UR4, !UP1 ;  /* 0x000000041e047287 */ /* 0x000fc8000c800000 */
[----:B------:R-:W-:Y:S02]  /*1ad0*/  UIADD3 UR6, UPT, UPT, -UR4, UR5, URZ ;  /* 0x0000000504067290 */ /* 0x000fe4000fffe1ff */
[----:B------:R-:W-:Y:S02]  /*1ae0*/  UIADD3 UR4, UPT, UPT, UR4, -UR5, URZ ;  /* 0x8000000504047290 */ /* 0x000fe4000fffe0ff */
[----:B------:R-:W-:Y:S02]  /*1af0*/  UIMAD UR30, UR6, UR10, UR30 ;  /* 0x0000000a061e72a4 */ /* 0x000fe4000f8e021e */
[----:B------:R-:W-:-:S12]  /*1b00*/  UIMAD UR20, UR4, UR12, UR20 ;  /* 0x0000000c041472a4 */ /* 0x000fd8000f8e0214 */
.L_x_20:
[----:B------:R-:W-:Y:S05]  /*1b10*/  BRA.U !UP5, `(.L_x_21) ;  /* 0x000000010d0c7547 */ /* 0x000fea000b800000 */
[----:B------:R-:W-:Y:S01]  /*1b20*/  UCGABAR_WAIT ;  /* 0x0000000000007dc7 */ /* 0x000fe20008000000 */
[----:B------:R-:W-:Y:S01]  /*1b30*/  CCTL.IVALL ;  /* 0x00000000ff00798f */ /* 0x000fe20002000000 */
[----:B------:R-:W-:Y:S05]  /*1b40*/  BRA `(.L_x_22) ;  /* 0x0000000000047947 */ /* 0x000fea0003800000 */
.L_x_21:
[----:B------:R-:W-:Y:S06]  /*1b50*/  BAR.SYNC.DEFER_BLOCKING 0x0 ;  /* 0x0000000000007b1d */ /* 0x000fec0000010000 */
.L_x_22:
[----:B------:R-:W-:Y:S05]  /*1b60*/  BRA.U UP0, `(.L_x_23) ;  /* 0x0000002500007547 */ /* 0x000fea000b800000 */
[----:B------:R-:W1:Y:S01]  /*1b70*/  LDCU UR6, c[0x0][0x38c] ;  /* 0x00007180ff0677ac */ /* 0x000e620008000800 */
[----:B------:R-:W-:Y:S01]  /*1b80*/  PLOP3.LUT P1, PT, PT, PT, UP3, 0x80, 0x8 ;  /* 0x000000000008781c */ /* 0x000fe20003f2f038 */
[----:B------:R-:W-:Y:S01]  /*1b90*/  IMAD.MOV.U32 R12, RZ, RZ, 0x1 ;  /* 0x00000001ff0c7424 */ /* 0x000fe200078e00ff */
[----:B------:R-:W-:Y:S01]  /*1ba0*/  ISETP.NE.AND P2, PT, R0, RZ, P3 ;  /* 0x000000ff0000720c */ /* 0x000fe20001f45270 */
[----:B------:R-:W-:Y:S01]  /*1bb0*/  USHF.L.U32 UR7, UR29, 0x6, URZ ;  /* 0x000000061d077899 */ /* 0x000fe200080006ff */
[----:B------:R-:W-:Y:S01]  /*1bc0*/  PLOP3.LUT P1, PT, P1, PT, PT, 0x8, 0x80 ;  /* 0x000000000080781c */ /* 0x000fe20000f2e170 */
[----:B------:R-:W-:Y:S01]  /*1bd0*/  USHF.L.U32 UR47, UR29, 0x7, URZ ;  /* 0x000000071d2f7899 */ /* 0x000fe200080006ff */
[----:B------:R-:W-:Y:S01]  /*1be0*/  CS2R R10, SRZ ;  /* 0x00000000000a7805 */ /* 0x000fe2000001ff00 */
[----:B------:R-:W-:Y:S01]  /*1bf0*/  UISETP.NE.AND UP1, UPT, UR18, URZ, UPT ;  /* 0x000000ff1200728c */ /* 0x000fe2000bf25270 */
[----:B------:R-:W-:Y:S01]  /*1c00*/  IMAD.MOV.U32 R9, RZ, RZ, RZ ;  /* 0x000000ffff097224 */ /* 0x000fe200078e00ff */
[----:B------:R-:W2:Y:S01]  /*1c10*/  LDCU UR39, c[0x0][0x370] ;  /* 0x00006e00ff2777ac */ /* 0x000ea20008000800 */
[----:B------:R-:W-:Y:S01]  /*1c20*/  IMAD.MOV.U32 R8, RZ, RZ, 0x1 ;  /* 0x00000001ff087424 */ /* 0x000fe200078e00ff */
[----:B------:R-:W3:Y:S01]  /*1c30*/  LDCU.64 UR26, c[0x0][0x348] ;  /* 0x00006900ff1a77ac */ /* 0x000ee20008000a00 */
[----:B-1----:R-:W-:-:S02]  /*1c40*/  UIADD3 UR5, UPT, UPT, UR6, 0x1f, URZ ;  /* 0x0000001f06057890 */ /* 0x002fc4000fffe0ff */
[----:B------:R-:W-:Y:S02]  /*1c50*/  UIADD3 UR48, UPT, UPT, UR6, 0x3e, URZ ;  /* 0x0000003e06307890 */ /* 0x000fe4000fffe0ff */
[----:B------:R-:W-:Y:S01]  /*1c60*/  USHF.R.S32.HI UR4, URZ, 0x1f, UR5 ;  /* 0x0000001fff047899 */ /* 0x000fe20008011405 */
[----:B------:R-:W1:Y:S03]  /*1c70*/  LDCU UR38, c[0x0][0x374] ;  /* 0x00006e80ff2677ac */ /* 0x000e660008000800 */
[----:B------:R-:W-:Y:S02]  /*1c80*/  ULEA.HI UR4, UR4, UR5, URZ, 0x5 ;  /* 0x0000000504047291 */ /* 0x000fe4000f8f28ff */
[----:B------:R-:W-:Y:S02]  /*1c90*/  UIADD3 UR5, UPT, UPT, UR6, -0x1, URZ ;  /* 0xffffffff06057890 */ /* 0x000fe4000fffe0ff */
[----:B------:R-:W-:-:S02]  /*1ca0*/  USHF.R.S32.HI UR41, URZ, 0x5, UR4 ;  /* 0x00000005ff297899 */ /* 0x000fc40008011404 */
[----:B------:R-:W-:Y:S02]  /*1cb0*/  UISETP.GE.U32.AND UP2, UPT, UR5, -0x3f, UPT ;  /* 0xffffffc10500788c */ /* 0x000fe4000bf46070 */
[----:B------:R-:W-:Y:S02]  /*1cc0*/  UISETP.LT.U32.AND UP0, UPT, UR41, 0x21, UPT ;  /* 0x000000212900788c */ /* 0x000fe4000bf01070 */
[----:B------:R-:W-:Y:S02]  /*1cd0*/  ULOP3.LUT UR5, UR7, 0x40, URZ, 0xc0, !UPT ;  /* 0x0000004007057892 */ /* 0x000fe4000f8ec0ff */
[----:B------:R-:W-:Y:S02]  /*1ce0*/  USEL UR40, UR41, 0x21, UP0 ;  /* 0x0000002129287887 */ /* 0x000fe40008000000 */
[----:B------:R-:W-:Y:S02]  /*1cf0*/  ULEA.HI UR43, UR24, UR5, URZ, 0x1b ;  /* 0x00000005182b7291 */ /* 0x000fe4000f8fd8ff */
[----:B------:R-:W-:-:S02]  /*1d00*/  UIADD3 UR4, UPT, UPT, UR40, -0x1, URZ ;  /* 0xffffffff28047890 */ /* 0x000fc4000fffe0ff */
[----:B------:R-:W-:Y:S02]  /*1d10*/  @UP2 UIADD3 UR4, UPT, UPT, UR40, URZ, URZ ;  /* 0x000000ff28042290 */ /* 0x000fe4000fffe0ff */
[----:B------:R-:W-:Y:S02]  /*1d20*/  ULOP3.LUT UR47, UR47, 0x80, URZ, 0xc0, !UPT ;  /* 0x000000802f2f7892 */ /* 0x000fe4000f8ec0ff */
[----:B------:R-:W-:Y:S02]  /*1d30*/  USEL UR25, UR52, 0x2, UP1 ;  /* 0x0000000234197887 */ /* 0x000fe40008800000 */
[----:B------:R-:W-:Y:S02]  /*1d40*/  UIADD3 UR44, UPT, UPT, UR41, -UR40, URZ ;  /* 0x80000028292c7290 */ /* 0x000fe4000fffe0ff */
[----:B------:R-:W-:Y:S02]  /*1d50*/  UIADD3 UR28, UPT, UPT, UR4, 0x1, URZ ;  /* 0x00000001041c7890 */ /* 0x000fe4000fffe0ff */
[----:B------:R-:W-:Y:S01]  /*1d60*/  UIADD3 UR42, UPT, UPT, -UR4, URZ, URZ ;  /* 0x000000ff042a7290 */ /* 0x000fe2000fffe1ff */
[----:B-123--:R-:W-:-:S11]  /*1d70*/  UMOV UR5, URZ ;  /* 0x000000ff00057c82 */ /* 0x00efd60008000000 */
.L_x_43:
[----:B------:R-:W-:Y:S01]  /*1d80*/  UISETP.NE.AND UP0, UPT, UR46, URZ, UPT ;  /* 0x000000ff2e00728c */ /* 0x000fe2000bf05270 */
[----:B------:R-:W1:Y:S08]  /*1d90*/  S2UR UR46, SR_CgaCtaId ;  /* 0x00000000002e79c3 */ /* 0x000e700000008800 */
[----:B------:R-:W-:Y:S05]  /*1da0*/  BRA.U UP0, `(.L_x_24) ;  /* 0x0000000100347547 */ /* 0x000fea000b800000 */
[----:B------:R-:W2:Y:S01]  /*1db0*/  S2R R0, SR_CgaCtaId ;  /* 0x0000000000007919 */ /* 0x000ea20000008800 */
[----:B------:R-:W-:-:S04]  /*1dc0*/  MOV R2, 0x400 ;  /* 0x0000040000027802 */ /* 0x000fc80000000f00 */
[----:B--2---:R-:W-:Y:S02]  /*1dd0*/  LEA R0, R0, R2, 0x18 ;  /* 0x0000000200007211 */ /* 0x004fe400078ec0ff */
[----:B------:R-:W-:-:S03]  /*1de0*/  SHF.L.U32 R2, R8, 0x1f, RZ ;  /* 0x0000001f08027819 */ /* 0x000fc600000006ff */
[----:B------:R-:W-:-:S04]  /*1df0*/  IMAD R0, R9, 0x8, R0 ;  /* 0x0000000809007824 */ /* 0x000fc800078e0200 */
[----:B------:R-:W2:Y:S02]  /*1e00*/  SYNCS.PHASECHK.TRANS64.TRYWAIT P0, [R0+URZ+0x2d0], R2 ;  /* 0x0002d002000075a7 */ /* 0x000ea400080011ff */
[----:B--2---:R-:W-:Y:S05]  /*1e10*/  @!P0 BRA `(.L_x_25) ;  /* 0x00000094000c8947 */ /* 0x004fea0003800000 */
.L_x_173:
[----:B------:R-:W-:Y:S01]  /*1e20*/  VIADD R9, R9, 0x1 ;  /* 0x0000000109097836 */ /* 0x000fe20000000000 */
[----:B------:R2:W-:Y:S04]  /*1e30*/  SYNCS.ARRIVE.TRANS64.A1T0 RZ, [R0+URZ+0x2c0], RZ ;  /* 0x0002c0ff00ff79a7 */ /* 0x0005e800081000ff */
[----:B------:R-:W-:-:S04]  /*1e40*/  ISETP.NE.AND P0, PT, R9, 0x2, PT ;  /* 0x000000020900780c */ /* 0x000fc80003f05270 */
[----:B------:R-:W-:Y:S02]  /*1e50*/  SEL R9, R9, RZ, P0 ;  /* 0x000000ff09097207 */ /* 0x000fe40000000000 */
[----:B--2---:R-:W-:-:S04]  /*1e60*/  SEL R0, RZ, 0x1, P0 ;  /* 0x00000001ff007807 */ /* 0x004fc80000000000 */
[----:B------:R-:W-:-:S07]  /*1e70*/  LOP3.LUT R8, R8, R0, RZ, 0x3c, !PT ;  /* 0x0000000008087212 */ /* 0x000fce00078e3cff */
.L_x_24:
[----:B------:R-:W-:Y:S01]  /*1e80*/  UMOV UR6, 0x400 ;  /* 0x0000040000067882 */ /* 0x000fe20000000000 */
[----:B------:R-:W-:Y:S01]  /*1e90*/  SHF.L.U32 R0, R12, 0x1f, RZ ;  /* 0x0000001f0c007819 */ /* 0x000fe200000006ff */
[----:B-1----:R-:W-:Y:S02]  /*1ea0*/  ULEA UR6, UR46, UR6, 0x18 ;  /* 0x000000062e067291 */ /* 0x002fe4000f8ec0ff */
[----:B------:R-:W-:Y:S02]  /*1eb0*/  UISETP.GE.U32.AND UP0, UPT, UR48, 0x3f, UPT ;  /* 0x0000003f3000788c */ /* 0x000fe4000bf06070 */
[----:B------:R-:W-:Y:S02]  /*1ec0*/  ULEA UR4, UR5, UR6, 0x3 ;  /* 0x0000000605047291 */ /* 0x000fe4000f8e18ff */
[----:B------:R-:W-:Y:S01]  /*1ed0*/  ULEA UR11, UR30, UR47, 0x8 ;  /* 0x0000002f1e0b7291 */ /* 0x000fe2000f8e40ff */
[----:B------:R-:W-:-:S06]  /*1ee0*/  UMOV UR7, URZ ;  /* 0x000000ff00077c82 */ /* 0x000fcc0008000000 */
[----:B------:R1:W2:Y:S01]  /*1ef0*/  SYNCS.PHASECHK.TRANS64.TRYWAIT P0, [UR4+0x108], R0 ;  /* 0x00010800ff0075a7 */ /* 0x0002a20008001104 */
[----:B------:R-:W-:-:S04]  /*1f00*/  ULEA.HI UR4, UR20, UR20, URZ, 0x1 ;  /* 0x0000001414047291 */ /* 0x000fc8000f8f08ff */
[----:B------:R-:W-:-:S04]  /*1f10*/  USHF.L.U32 UR4, UR4, 0x6, URZ ;  /* 0x0000000604047899 */ /* 0x000fc800080006ff */
[----:B------:R-:W-:-:S04]  /*1f20*/  ULOP3.LUT UR35, UR4, 0xffffff80, URZ, 0xc0, !UPT ;  /* 0xffffff8004237892 */ /* 0x000fc8000f8ec0ff */
[----:B------:R-:W-:Y:S01]  /*1f30*/  UIADD3 UR35, UPT, UPT, UR43, UR35, URZ ;  /* 0x000000232b237290 */ /* 0x000fe2000fffe0ff */
[----:B------:R-:W-:Y:S11]  /*1f40*/  BRA.U !UP0, `(.L_x_26) ;  /* 0x0000000108c47547 */ /* 0x000ff6000b800000 */
[----:B------:R-:W-:Y:S01]  /*1f50*/  UMOV UR13, UR42 ;  /* 0x0000002a000d7c82 */ /* 0x000fe20008000000 */
[----:B------:R-:W-:Y:S01]  /*1f60*/  UMOV UR4, UR5 ;  /* 0x0000000500047c82 */ /* 0x000fe20008000000 */
[----:B------:R-:W-:-:S05]  /*1f70*/  UMOV UR34, URZ ;  /* 0x000000ff00227c82 */ /* 0x000fca0008000000 */
.L_x_32:
[----:B------:R-:W-:Y:S01]  /*1f80*/  ULEA UR33, UR4, UR6, 0x3 ;  /* 0x0000000604217291 */ /* 0x000fe2000f8e18ff */
[----:B--2---:R-:W-:Y:S01]  /*1f90*/  @P3 MOV R2, 0x3000 ;  /* 0x0000300000023802 */ /* 0x004fe20000000f00 */
[----:B--234-:R-:W-:Y:S10]  /*1fa0*/  @P0 BRA `(.L_x_27) ;  /* 0x00000000000c0947 */ /* 0x01cff40003800000 */
[----:B------:R-:W-:-:S04]  /*1fb0*/  SHF.L.U32 R3, R12, 0x1f, RZ ;  /* 0x0000001f0c037819 */ /* 0x000fc800000006ff */
[----:B------:R-:W2:Y:S02]  /*1fc0*/  SYNCS.PHASECHK.TRANS64.TRYWAIT P0, [UR33+0x108], R3 ;  /* 0x00010803ff0075a7 */ /* 0x000ea40008001121 */
[----:B--2---:R-:W-:Y:S05]  /*1fd0*/  @!P0 BRA `(.L_x_28) ;  /* 0x0000009000b08947 */ /* 0x004fea0003800000 */
.L_x_27:
[----:B------:R2:W-:Y:S01]  /*1fe0*/  @P3 SYNCS.ARRIVE.TRANS64 RZ, [UR33], R2 ;  /* 0x00000002ffff39a7 */ /* 0x0005e20008000021 */
[----:B------:R-:W-:Y:S02]  /*1ff0*/  ULOP3.LUT UR5, UR25, 0x2, URZ, 0xfc, !UPT ;  /* 0x0000000219057892 */ /* 0x000fe4000f8efcff */
[----:B------:R-:W-:Y:S02]  /*2000*/  UIADD3 UR13, UPT, UPT, UR13, 0x1, URZ ;  /* 0x000000010d0d7890 */ /* 0x000fe4000fffe0ff */
[----:B------:R-:W-:Y:S02]  /*2010*/  UISETP.NE.AND UP0, UPT, UR5, 0x2, UPT ;  /* 0x000000020500788c */ /* 0x000fe4000bf05270 */
[----:B------:R-:W-:-:S07]  /*2020*/  UISETP.NE.AND UP2, UPT, UR13, 0x1, UPT ;  /* 0x000000010d00788c */ /* 0x000fce000bf45270 */
[----:B------:R-:W-:Y:S05]  /*2030*/  BRA.U UP0, `(.L_x_29) ;  /* 0x0000000100047547 */ /* 0x000fea000b800000 */
[----:B------:R-:W-:Y:S05]  /*2040*/  BPT.TRAP 0x1 ;  /* 0x000000040000795c */ /* 0x000fea0000300000 */
.L_x_29:
[----:B------:R-:W-:Y:S04]  /*2050*/  BSSY.RECONVERGENT B0, `(.L_x_30) ;  /* 0x0000003000007945 */ /* 0x000fe80003800200 */
[----:B------:R-:W-:Y:S05]  /*2060*/  @!P2 BRA `(.L_x_31) ;  /* 0x000000000004a947 */ /* 0x000fea0003800000 */
[----:B------:R-:W-:Y:S05]  /*2070*/  BPT.TRAP 0x1 ;  /* 0x000000040000795c */ /* 0x000fea0000300000 */
.L_x_31:
[----:B------:R-:W-:Y:S05]  /*2080*/  BSYNC.RECONVERGENT B0 ;  /* 0x0000000000007941 */ /* 0x000fea0003800200 */
.L_x_30:
[----:B------:R-:W-:Y:S02]  /*2090*/  UIADD3 UR5, UPT, UPT, UR4, 0x1, URZ ;  /* 0x0000000104057890 */ /* 0x000fe4000fffe0ff */
[----:B------:R-:W-:Y:S02]  /*20a0*/  ULEA UR32, UR4, UR24, 0xb ;  /* 0x0000001804207291 */ /* 0x000fe4000f8e58ff */
[----:B------:R-:W-:Y:S02]  /*20b0*/  UISETP.NE.AND UP0, UPT, UR5, 0x21, UPT ;  /* 0x000000210500788c */ /* 0x000fe4000bf05270 */
[----:B------:R-:W-:Y:S02]  /*20c0*/  UIADD3 UR16, UP1, UPT, UR26, 0x80, URZ ;  /* 0x000000801a107890 */ /* 0x000fe4000ff3e0ff */
[----:B------:R-:W-:Y:S02]  /*20d0*/  USEL UR8, URZ, 0x1, UP0 ;  /* 0x00000001ff087887 */ /* 0x000fe40008000000 */
[----:B------:R-:W-:-:S02]  /*20e0*/  USEL UR5, UR5, URZ, UP0 ;  /* 0x000000ff05057287 */ /* 0x000fc40008000000 */
[----:B------:R-:W-:Y:S02]  /*20f0*/  UIADD3 UR14, UP0, UPT, UR26, 0x180, URZ ;  /* 0x000001801a0e7890 */ /* 0x000fe4000ff1e0ff */
[----:B------:R-:W-:Y:S01]  /*2100*/  LOP3.LUT R12, R12, UR8, RZ, 0x3c, !PT ;  /* 0x000000080c0c7c12 */ /* 0x000fe2000f8e3cff */
[----:B------:R-:W-:Y:S02]  /*2110*/  ULEA UR8, UR4, UR6, 0xc ;  /* 0x0000000604087291 */ /* 0x000fe4000f8e60ff */
[----:B------:R-:W-:Y:S01]  /*2120*/  ULEA UR7, UR5, UR6, 0x3 ;  /* 0x0000000605077291 */ /* 0x000fe2000f8e18ff */
[----:B-1----:R-:W-:Y:S01]  /*2130*/  SHF.L.U32 R0, R12, 0x1f, RZ ;  /* 0x0000001f0c007819 */ /* 0x002fe200000006ff */
[----:B------:R-:W-:Y:S02]  /*2140*/  ULOP3.LUT UR33, UR33, 0xfefffff8, URZ, 0xc0, !UPT ;  /* 0xfefffff821217892 */ /* 0x000fe4000f8ec0ff */
[----:B------:R-:W-:Y:S02]  /*2150*/  UIADD3.X UR17, UPT, UPT, URZ, UR27, URZ, UP1, !UPT ;  /* 0x0000001bff117290 */ /* 0x000fe40008ffe4ff */
[----:B------:R-:W-:-:S02]  /*2160*/  UIADD3 UR32, UPT, UPT, UR6, 0x6500, UR32 ;  /* 0x0000650006207890 */ /* 0x000fc4000fffe020 */
[----:B------:R-:W-:Y:S01]  /*2170*/  UPRMT UR4, URZ, 0x5410, UR21 ;  /* 0x00005410ff047896 */ /* 0x000fe20008000015 */
[----:B------:R3:W4:Y:S01]  /*2180*/  SYNCS.PHASECHK.TRANS64.TRYWAIT P0, [UR7+0x108], R0 ;  /* 0x00010800ff0075a7 */ /* 0x0007220008001107 */
[----:B------:R-:W-:Y:S02]  /*2190*/  UIADD3 UR8, UPT, UPT, UR8, 0x16d00, URZ ;  /* 0x00016d0008087890 */ /* 0x000fe4000fffe0ff */
[----:B------:R-:W-:Y:S01]  /*21a0*/  UIADD3.X UR15, UPT, UPT, URZ, UR27, URZ, UP0, !UPT ;  /* 0x0000001bff0f7290 */ /* 0x000fe200087fe4ff */
[----:B------:R-:W-:Y:S01]  /*21b0*/  UMOV UR18, 0x0 ;  /* 0x0000000000127882 */ /* 0x000fe20000000000 */
[----:B------:R-:W-:Y:S01]  /*21c0*/  UMOV UR19, 0x10000000 ;  /* 0x1000000000137882 */ /* 0x000fe20000000000 */
[----:B------:R-:W-:Y:S01]  /*21d0*/  UMOV UR10, UR34 ;  /* 0x00000022000a7c82 */ /* 0x000fe20008000000 */
[----:B------:R-:W-:Y:S01]  /*21e0*/  UMOV UR12, UR36 ;  /* 0x00000024000c7c82 */ /* 0x000fe20008000000 */
[----:B------:R-:W-:Y:S01]  /*21f0*/  UMOV UR9, UR33 ;  /* 0x0000002100097c82 */ /* 0x000fe20008000000 */
[----:B------:R1:W-:Y:S01]  /*2200*/  UTMALDG.3D.MULTICAST.2CTA [UR32], [UR16], UR4, desc[UR18] ;  /* 0x00001220100073b4 */ /* 0x0003e20008211804 */
[----:B------:R-:W-:-:S02]  /*2210*/  UMOV UR7, UR28 ;  /* 0x0000001c00077c82 */ /* 0x000fc40008000000 */
[----:B------:R3:W-:Y:S01]  /*2220*/  UTMALDG.3D.2CTA [UR8], [UR14], desc[UR18] ;  /* 0x000012080e0075b4 */ /* 0x0007e20008211000 */
[----:B-1----:R-:W-:Y:S01]  /*2230*/  UIADD3 UR34, UPT, UPT, UR34, 0x20, URZ ;  /* 0x0000002022227890 */ /* 0x002fe2000fffe0ff */
[----:B------:R-:W-:Y:S01]  /*2240*/  UMOV UR4, UR5 ;  /* 0x0000000500047c82 */ /* 0x000fe20008000000 */
[----:B------:R-:W-:Y:S10]  /*2250*/  BRA.U UP2, `(.L_x_32) ;  /* 0xfffffffd02487547 */ /* 0x000ff4000b83ffff */
.L_x_26:
[----:B------:R-:W-:Y:S01]  /*2260*/  ULEA UR4, UR5, UR6, 0x3 ;  /* 0x0000000605047291 */ /* 0x000fe2000f8e18ff */
[----:B-1-3--:R-:W-:Y:S01]  /*2270*/  SHF.L.U32 R0, R12, 0x1f, RZ ;  /* 0x0000001f0c007819 */ /* 0x00afe200000006ff */
[----:B------:R-:W-:Y:S01]  /*2280*/  @!P1 SYNCS.ARRIVE.TRANS64.A1T0 RZ, [UR6+0x258], RZ ;  /* 0x000258ffffff99a7 */ /* 0x000fe20008100006 */
[----:B------:R-:W-:-:S06]  /*2290*/  UISETP.GT.AND UP0, UPT, UR41, UR40, UPT ;  /* 0x000000282900728c */ /* 0x000fcc000bf04270 */
[----:B--2-4-:R1:W2:Y:S03]  /*22a0*/  SYNCS.PHASECHK.TRANS64.TRYWAIT P0, [UR4+0x108], R0 ;  /* 0x00010800ff0075a7 */ /* 0x0142a60008001104 */
[----:B------:R-:W-:Y:S05]  /*22b0*/  BRA.U !UP0, `(.L_x_33) ;  /* 0x0000000108c47547 */ /* 0x000fea000b800000 */
[----:B------:R-:W-:Y:S01]  /*22c0*/  UIADD3 UR13, UPT, UPT, UR44, UR7, URZ ;  /* 0x000000072c0d7290 */ /* 0x000fe2000fffe0ff */
[----:B------:R-:W-:-:S11]  /*22d0*/  UMOV UR4, UR5 ;  /* 0x0000000500047c82 */ /* 0x000fd60008000000 */
.L_x_39:
[----:B------:R-:W-:Y:S01]  /*22e0*/  ULEA UR17, UR4, UR6, 0x3 ;  /* 0x0000000604117291 */ /* 0x000fe2000f8e18ff */
[----:B--2---:R-:W-:Y:S01]  /*22f0*/  @P3 MOV R2, 0x3000 ;  /* 0x0000300000023802 */ /* 0x004fe20000000f00 */
[----:B--2-4-:R-:W-:Y:S10]  /*2300*/  @P0 BRA `(.L_x_34) ;  /* 0x00000000000c0947 */ /* 0x014ff40003800000 */
[----:B------:R-:W-:-:S04]  /*2310*/  SHF.L.U32 R3, R12, 0x1f, RZ ;  /* 0x0000001f0c037819 */ /* 0x000fc800000006ff */
[----:B------:R-:W2:Y:S02]  /*2320*/  SYNCS.PHASECHK.TRANS64.TRYWAIT P0, [UR17+0x108], R3 ;  /* 0x00010803ff0075a7 */ /* 0x000ea40008001111 */
[----:B--2---:R-:W-:Y:S05]  /*2330*/  @!P0 BRA `(.L_x_35) ;  /* 0x0000008c00f08947 */ /* 0x004fea0003800000 */
.L_x_34:
[----:B------:R2:W-:Y:S01]  /*2340*/  @P3 SYNCS.ARRIVE.TRANS64 RZ, [UR17], R2 ;  /* 0x00000002ffff39a7 */ /* 0x0005e20008000011 */
[----:B------:R-:W-:-:S04]  /*2350*/  ULOP3.LUT UR5, UR25, 0x2, URZ, 0xfc, !UPT ;  /* 0x0000000219057892 */ /* 0x000fc8000f8efcff */
[----:B------:R-:W-:-:S09]  /*2360*/  UISETP.NE.AND UP0, UPT, UR5, 0x2, UPT ;  /* 0x000000020500788c */ /* 0x000fd2000bf05270 */
[----:B------:R-:W-:Y:S05]  /*2370*/  BRA.U UP0, `(.L_x_36) ;  /* 0x0000000100047547 */ /* 0x000fea000b800000 */
[----:B------:R-:W-:Y:S05]  /*2380*/  BPT.TRAP 0x1 ;  /* 0x000000040000795c */ /* 0x000fea0000300000 */
.L_x_36:
[----:B------:R-:W-:Y:S04]  /*2390*/  BSSY.RECONVERGENT B0, `(.L_x_37) ;  /* 0x0000003000007945 */ /* 0x000fe80003800200 */
[----:B------:R-:W-:Y:S05]  /*23a0*/  @!P2 BRA `(.L_x_38) ;  /* 0x000000000004a947 */ /* 0x000fea0003800000 */
[----:B------:R-:W-:Y:S05]  /*23b0*/  BPT.TRAP 0x1 ;  /* 0x000000040000795c */ /* 0x000fea0000300000 */
.L_x_38:
[----:B------:R-:W-:Y:S05]  /*23c0*/  BSYNC.RECONVERGENT B0 ;  /* 0x0000000000007941 */ /* 0x000fea0003800200 */
.L_x_37:
[----:B------:R-:W-:Y:S02]  /*23d0*/  UIADD3 UR5, UPT, UPT, UR4, 0x1, URZ ;  /* 0x0000000104057890 */ /* 0x000fe4000fffe0ff */
[----:B------:R-:W-:Y:S02]  /*23e0*/  ULEA UR16, UR4, UR24, 0xb ;  /* 0x0000001804107291 */ /* 0x000fe4000f8e58ff */
[----:B------:R-:W-:Y:S02]  /*23f0*/  UISETP.NE.AND UP0, UPT, UR5, 0x21, UPT ;  /* 0x000000210500788c */ /* 0x000fe4000bf05270 */
[----:B------:R-:W-:Y:S02]  /*2400*/  UIADD3 UR22, UP1, UPT, UR26, 0x80, URZ ;  /* 0x000000801a167890 */ /* 0x000fe4000ff3e0ff */
[----:B------:R-:W-:Y:S02]  /*2410*/  USEL UR9, URZ, 0x1, UP0 ;  /* 0x00000001ff097887 */ /* 0x000fe40008000000 */
[----:B------:R-:W-:-:S02]  /*2420*/  USEL UR5, UR5, URZ, UP0 ;  /* 0x000000ff05057287 */ /* 0x000fc40008000000 */
[----:B------:R-:W-:Y:S02]  /*2430*/  UIADD3 UR14, UP0, UPT, UR26, 0x180, URZ ;  /* 0x000001801a0e7890 */ /* 0x000fe4000ff1e0ff */
[----:B------:R-:W-:Y:S01]  /*2440*/  ULEA UR8, UR5, UR6, 0x3 ;  /* 0x0000000605087291 */ /* 0x000fe2000f8e18ff */
[----:B------:R-:W-:Y:S01]  /*2450*/  LOP3.LUT R12, R12, UR9, RZ, 0x3c, !PT ;  /* 0x000000090c0c7c12 */ /* 0x000fe2000f8e3cff */
[----:B------:R-:W-:Y:S02]  /*2460*/  USHF.L.U32 UR18, UR7, 0x5, URZ ;  /* 0x0000000507127899 */ /* 0x000fe400080006ff */
[----:B------:R-:W-:Y:S01]  /*2470*/  ULOP3.LUT UR17, UR17, 0xfefffff8, URZ, 0xc0, !UPT ;  /* 0xfefffff811117892 */ /* 0x000fe2000f8ec0ff */
[----:B-1----:R-:W-:Y:S01]  /*2480*/  SHF.L.U32 R0, R12, 0x1f, RZ ;  /* 0x0000001f0c007819 */ /* 0x002fe200000006ff */
[----:B------:R-:W-:Y:S02]  /*2490*/  UIADD3 UR16, UPT, UPT, UR6, 0x6500, UR16 ;  /* 0x0000650006107890 */ /* 0x000fe4000fffe010 */
[----:B------:R-:W-:Y:S01]  /*24a0*/  UIADD3.X UR23, UPT, UPT, URZ, UR27, URZ, UP1, !UPT ;  /* 0x0000001bff177290 */ /* 0x000fe20008ffe4ff */
[----:B------:R3:W4:Y:S01]  /*24b0*/  SYNCS.PHASECHK.TRANS64.TRYWAIT P0, [UR8+0x108], R0 ;  /* 0x00010800ff0075a7 */ /* 0x0007220008001108 */
[----:B------:R-:W-:-:S02]  /*24c0*/  ULEA UR8, UR4, UR6, 0xc ;  /* 0x0000000604087291 */ /* 0x000fc4000f8e60ff */
[----:B------:R-:W-:Y:S02]  /*24d0*/  UPRMT UR4, URZ, 0x5410, UR21 ;  /* 0x00005410ff047896 */ /* 0x000fe40008000015 */
[----:B------:R-:W-:Y:S02]  /*24e0*/  UIADD3 UR8, UPT, UPT, UR8, 0x16d00, URZ ;  /* 0x00016d0008087890 */ /* 0x000fe4000fffe0ff */
[----:B------:R-:W-:Y:S01]  /*24f0*/  UIADD3.X UR15, UPT, UPT, URZ, UR27, URZ, UP0, !UPT ;  /* 0x0000001bff0f7290 */ /* 0x000fe200087fe4ff */
[----:B------:R-:W-:Y:S01]  /*2500*/  UMOV UR30, 0x0 ;  /* 0x00000000001e7882 */ /* 0x000fe20000000000 */
[----:B------:R-:W-:Y:S01]  /*2510*/  UMOV UR31, 0x10000000 ;  /* 0x10000000001f7882 */ /* 0x000fe20000000000 */
[----:B------:R-:W-:Y:S01]  /*2520*/  UMOV UR19, UR35 ;  /* 0x0000002300137c82 */ /* 0x000fe20008000000 */
[----:B------:R-:W-:Y:S01]  /*2530*/  UMOV UR20, UR36 ;  /* 0x0000002400147c82 */ /* 0x000fe20008000000 */
[----:B------:R-:W-:Y:S01]  /*2540*/  UMOV UR12, UR36 ;  /* 0x00000024000c7c82 */ /* 0x000fe20008000000 */
[----:B------:R-:W-:Y:S01]  /*2550*/  UMOV UR9, UR17 ;  /* 0x0000001100097c82 */ /* 0x000fe20008000000 */
[----:B------:R-:W-:Y:S01]  /*2560*/  UMOV UR10, UR18 ;  /* 0x00000012000a7c82 */ /* 0x000fe20008000000 */
[----:B------:R1:W-:Y:S01]  /*2570*/  UTMALDG.3D.MULTICAST.2CTA [UR16], [UR22], UR4, desc[UR30] ;  /* 0x00001e10160073b4 */ /* 0x0003e20008211804 */
[----:B------:R-:W-:-:S04]  /*2580*/  UIADD3 UR7, UPT, UPT, UR7, 0x1, URZ ;  /* 0x0000000107077890 */ /* 0x000fc8000fffe0ff */
[----:B------:R-:W-:Y:S01]  /*2590*/  UISETP.NE.AND UP0, UPT, UR7, UR13, UPT ;  /* 0x0000000d0700728c */ /* 0x000fe2000bf05270 */
[----:B------:R3:W-:Y:S01]  /*25a0*/  UTMALDG.3D.2CTA [UR8], [UR14], desc[UR30] ;  /* 0x00001e080e0075b4 */ /* 0x0007e20008211000 */
[----:B-1----:R-:W-:-:S07]  /*25b0*/  UMOV UR4, UR5 ;  /* 0x0000000500047c82 */ /* 0x002fce0008000000 */
[----:B---3--:R-:W-:Y:S05]  /*25c0*/  BRA.U UP0, `(.L_x_39) ;  /* 0xfffffffd00447547 */ /* 0x008fea000b83ffff */
.L_x_33:
[C---:B------:R-:W-:Y:S01]  /*25d0*/  LEA R3, R11.reuse, UR6, 0x3 ;  /* 0x000000060b037c11 */ /* 0x040fe2000f8e18ff */
[----:B------:R-:W-:Y:S01]  /*25e0*/  NOP ;  /* 0x0000000000007918 */ /* 0x000fe20000000000 */
[----:B-1----:R-:W-:Y:S02]  /*25f0*/  SHF.L.U32 R0, R10, 0x1f, RZ ;  /* 0x0000001f0a007819 */ /* 0x002fe400000006ff */
[----:B------:R-:W-:Y:S02]  /*2600*/  LEA R4, R11, UR6, 0x4 ;  /* 0x000000060b047c11 */ /* 0x000fe4000f8e20ff */
[----:B--2-4-:R-:W1:Y:S02]  /*2610*/  SYNCS.PHASECHK.TRANS64.TRYWAIT P0, [R3+URZ+0x260], R0 ;  /* 0x00026000030075a7 */ /* 0x014e6400080011ff */
[----:B-1----:R-:W-:Y:S05]  /*2620*/  @!P0 BRA `(.L_x_40) ;  /* 0x0000008c004c8947 */ /* 0x002fea0003800000 */
.L_x_176:
[----:B------:R-:W2:Y:S01]  /*2630*/  LDS.128 R4, [R4+0x2f0] ;  /* 0x0002f00004047984 */ /* 0x000ea20000000c00 */
[----:B------:R-:W-:Y:S01]  /*2640*/  UISETP.GE.AND UP0, UPT, UR45, 0x1, UPT ;  /* 0x000000012d00788c */ /* 0x000fe2000bf06270 */
[----:B------:R-:W-:Y:S01]  /*2650*/  @!PT LDS RZ, [RZ] ;  /* 0x00000000fffff984 */ /* 0x000fe20000000800 */
[----:B------:R-:W-:Y:S01]  /*2660*/  @!PT LDS RZ, [RZ] ;  /* 0x00000000fffff984 */ /* 0x000fe20000000800 */
[----:B------:R-:W-:Y:S01]  /*2670*/  @!PT LDS RZ, [RZ] ;  /* 0x00000000fffff984 */ /* 0x000fe20000000800 */
[----:B------:R-:W-:Y:S01]  /*2680*/  @!PT LDS RZ, [RZ] ;  /* 0x00000000fffff984 */ /* 0x000fe20000000800 */
[----:B------:R3:W-:Y:S06]  /*2690*/  MEMBAR.ALL.CTA ;  /* 0x0000000000007992 */ /* 0x0007ec0000008000 */
[----:B---3--:R-:W3:Y:S01]  /*26a0*/  FENCE.VIEW.ASYNC.S ;  /* 0x00000000000073c6 */ /* 0x008ee20000000000 */
[----:B--2---:R-:W-:-:S13]  /*26b0*/  LOP3.LUT P0, RZ, R6, 0x1, RZ, 0xc0, !PT ;  /* 0x0000000106ff7812 */ /* 0x004fda000780c0ff */
[----:B---3--:R-:W-:Y:S01]  /*26c0*/  VOTEU.ANY UP1, P0 ;  /* 0x0000000000ff7886 */ /* 0x008fe20000020100 */
[----:B------:R-:W-:-:S13]  /*26d0*/  PLOP3.LUT P0, PT, PT, PT, UP1, 0x80, 0x8 ;  /* 0x000000000008781c */ /* 0x000fda0003f0f018 */
[----:B-1----:R-:W-:Y:S02]  /*26e0*/  @P0 LOP3.LUT R0, R5, 0xffff, RZ, 0xc0, !PT ;  /* 0x0000ffff05000812 */ /* 0x002fe400078ec0ff */
[----:B------:R-:W-:Y:S02]  /*26f0*/  @P0 MOV R2, R4 ;  /* 0x0000000400020202 */ /* 0x000fe40000000f00 */
[----:B------:R-:W-:Y:S01]  /*2700*/  @P0 R2UR UR7, R0 ;  /* 0x00000000000702ca */ /* 0x000fe200000e0000 */
[----:B------:R-:W-:Y:S01]  /*2710*/  VIADD R0, R3, 0x270 ;  /* 0x0000027003007836 */ /* 0x000fe20000000000 */
[----:B------:R-:W-:Y:S02]  /*2720*/  @P0 SHF.R.U32.HI R4, RZ, 0x10, R5 ;  /* 0x00000010ff040819 */ /* 0x000fe40000011605 */
[----:B------:R-:W-:Y:S02]  /*2730*/  @P0 R2UR UR8, R2 ;  /* 0x00000000020802ca */ /* 0x000fe400000e0000 */
[----:B------:R-:W-:-:S02]  /*2740*/  PRMT R0, RZ, 0x654, R0 ;  /* 0x00000654ff007816 */ /* 0x000fc40000000000 */
[----:B------:R-:W-:Y:S02]  /*2750*/  @P0 R2UR UR4, R4 ;  /* 0x00000000040402ca */ /* 0x000fe400000e0000 */
[----:B------:R1:W-:Y:S03]  /*2760*/  SYNCS.ARRIVE.TRANS64.RED.A1T0 RZ, [R0+URZ], RZ ;  /* 0x000000ff00ff79a7 */ /* 0x0003e600081004ff */
[----:B------:R-:W-:-:S04]  /*2770*/  @UP1 UMOV UR29, UR7 ;  /* 0x00000007001d1c82 */ /* 0x000fc80008000000 */
[----:B------:R-:W-:-:S04]  /*2780*/  @UP1 UMOV UR37, UR8 ;  /* 0x0000000800251c82 */ /* 0x000fc80008000000 */
[----:B------:R-:W-:Y:S01]  /*2790*/  @UP1 UMOV UR36, UR4 ;  /* 0x0000000400241c82 */ /* 0x000fe20008000000 */
[----:B------:R-:W-:Y:S05]  /*27a0*/  BRA.U !UP0, `(.L_x_41) ;  /* 0x0000000108d47547 */ /* 0x000fea000b800000 */
[----:B------:R-:W2:Y:S01]  /*27b0*/  LDCU.128 UR12, c[0x0][0xb10] ;  /* 0x00016200ff0c77ac */ /* 0x000ea20008000c00 */
[----:B------:R-:W3:Y:S01]  /*27c0*/  LDCU UR30, c[0x0][0xb20] ;  /* 0x00016400ff1e77ac */ /* 0x000ee20008000800 */
[----:B------:R-:W4:Y:S01]  /*27d0*/  LDCU UR20, c[0x0][0xb0c] ;  /* 0x00016180ff1477ac */ /* 0x000f220008000800 */
[----:B------:R-:W1:Y:S01]  /*27e0*/  LDCU.64 UR10, c[0x0][0xb28] ;  /* 0x00016500ff0a77ac */ /* 0x000e620008000a00 */
[----:B------:R-:W-:Y:S02]  /*27f0*/  UISETP.NE.AND UP3, UPT, UR45, 0x1, UPT ;  /* 0x000000012d00788c */ /* 0x000fe4000bf65270 */
[----:B--2---:R-:W-:Y:S02]  /*2800*/  UIMAD.WIDE.U32 UR16, UR38, UR15, URZ ;  /* 0x0000000f261072a5 */ /* 0x004fe4000f8e00ff */
[----:B------:R-:W-:Y:S02]  /*2810*/  UIMAD.WIDE.U32 UR8, UR39, UR12, URZ ;  /* 0x0000000c270872a5 */ /* 0x000fe4000f8e00ff */
[----:B------:R-:W-:-:S02]  /*2820*/  UISETP.NE.AND UP0, UPT, UR14, 0x1, UPT ;  /* 0x000000010e00788c */ /* 0x000fc4000bf05270 */
[----:B------:R-:W-:Y:S01]  /*2830*/  UIMAD.WIDE.U32 UR22, UR29, UR15, URZ ;  /* 0x0000000f1d1672a5 */ /* 0x000fe2000f8e00ff */
[----:B------:R-:W-:Y:S02]  /*2840*/  UMOV UR16, UR17 ;  /* 0x0000001100107c82 */ /* 0x000fe40008000000 */
[----:B------:R-:W-:Y:S01]  /*2850*/  UMOV UR8, UR9 ;  /* 0x0000000900087c82 */ /* 0x000fe20008000000 */
[----:B---3--:R-:W-:Y:S02]  /*2860*/  USHF.R.U32.HI UR16, URZ, UR30, UR16 ;  /* 0x0000001eff107299 */ /* 0x008fe40008011610 */
[----:B----4-:R-:W-:Y:S02]  /*2870*/  UISETP.NE.AND UP2, UPT, UR20, 0x1, UPT ;  /* 0x000000011400788c */ /* 0x010fe4000bf45270 */
[----:B------:R-:W-:Y:S02]  /*2880*/  USHF.R.U32.HI UR8, URZ, UR13, UR8 ;  /* 0x0000000dff087299 */ /* 0x000fe40008011608 */
[----:B------:R-:W-:-:S02]  /*2890*/  USEL UR7, UR38, UR16, !UP0 ;  /* 0x0000001026077287 */ /* 0x000fc4000c000000 */
[----:B------:R-:W-:Y:S02]  /*28a0*/  USEL UR8, UR39, UR8, !UP2 ;  /* 0x0000000827087287 */ /* 0x000fe4000d000000 */
[----:B-1----:R-:W-:Y:S01]  /*28b0*/  UIMAD.WIDE.U32 UR16, UR7, UR10, URZ ;  /* 0x0000000a071072a5 */ /* 0x002fe2000f8e00ff */
[----:B------:R-:W-:Y:S01]  /*28c0*/  UMOV UR4, UR23 ;  /* 0x0000001700047c82 */ /* 0x000fe20008000000 */
[----:B------:R-:W-:Y:S02]  /*28d0*/  UIMAD.WIDE.U32 UR18, UR37, UR12, URZ ;  /* 0x0000000c251272a5 */ /* 0x000fe4000f8e00ff */
[----:B------:R-:W-:-:S03]  /*28e0*/  UIMAD.WIDE.U32 UR22, UR8, UR10, URZ ;  /* 0x0000000a081672a5 */ /* 0x000fc6000f8e00ff */
[----:B------:R-:W-:Y:S01]  /*28f0*/  UMOV UR16, UR17 ;  /* 0x0000001100107c82 */ /* 0x000fe20008000000 */
[----:B------:R-:W-:Y:S02]  /*2900*/  USHF.R.U32.HI UR4, URZ, UR30, UR4 ;  /* 0x0000001eff047299 */ /* 0x000fe40008011604 */
[----:B------:R-:W-:Y:S01]  /*2910*/  @UP3 USHF.R.U32.HI UR7, URZ, UR11, UR16 ;  /* 0x0000000bff073299 */ /* 0x000fe20008011610 */
[----:B------:R-:W-:Y:S01]  /*2920*/  UMOV UR18, UR19 ;  /* 0x0000001300127c82 */ /* 0x000fe20008000000 */
[----:B------:R-:W-:Y:S01]  /*2930*/  UMOV UR22, UR23 ;  /* 0x0000001700167c82 */ /* 0x000fe20008000000 */
[----:B------:R-:W-:Y:S02]  /*2940*/  USHF.R.U32.HI UR13, URZ, UR13, UR18 ;  /* 0x0000000dff0d7299 */ /* 0x000fe40008011612 */
[----:B------:R-:W-:Y:S02]  /*2950*/  USEL UR4, UR29, UR4, !UP0 ;  /* 0x000000041d047287 */ /* 0x000fe4000c000000 */
[----:B------:R-:W-:-:S02]  /*2960*/  @UP3 USHF.R.U32.HI UR8, URZ, UR11, UR22 ;  /* 0x0000000bff083299 */ /* 0x000fc40008011616 */
[----:B------:R-:W-:Y:S02]  /*2970*/  UIMAD UR9, UR45, UR7, URZ ;  /* 0x000000072d0972a4 */ /* 0x000fe4000f8e02ff */
[----:B------:R-:W-:Y:S02]  /*2980*/  USEL UR7, UR37, UR13, !UP2 ;  /* 0x0000000d25077287 */ /* 0x000fe4000d000000 */
[----:B------:R-:W-:Y:S02]  /*2990*/  UIMAD UR12, UR45, UR8, URZ ;  /* 0x000000082d0c72a4 */ /* 0x000fe4000f8e02ff */
[----:B------:R-:W-:Y:S02]  /*29a0*/  UISETP.GE.AND UP0, UPT, UR4, UR9, UPT ;  /* 0x000000090400728c */ /* 0x000fe4000bf06270 */
[----:B------:R-:W-:Y:S02]  /*29b0*/  UIMAD.WIDE.U32 UR16, UR4, UR10, URZ ;  /* 0x0000000a041072a5 */ /* 0x000fe4000f8e00ff */
[----:B------:R-:W-:-:S02]  /*29c0*/  UISETP.GE.OR UP0, UPT, UR7, UR12, UP0 ;  /* 0x0000000c0700728c */ /* 0x000fc40008706670 */
        /* <DEDUP_REMOVED lines=19> */
.L_x_41:
[----:B------:R-:W2:Y:S02]  /*2b00*/  LDCU UR4, c[0x0][0xb30] ;  /* 0x00016600ff0477ac */ /* 0x000ea40008000800 */
[----:B--2---:R-:W-:-:S09]  /*2b10*/  UISETP.NE.AND UP0, UPT, UR4, 0x1, UPT ;  /* 0x000000010400788c */ /* 0x004fd2000bf05270 */
[----:B------:R-:W-:Y:S05]  /*2b20*/  BRA.U UP0, `(.L_x_42) ;  /* 0x0000000100447547 */ /* 0x000fea000b800000 */
[----:B------:R-:W2:Y:S01]  /*2b30*/  LDCU.128 UR12, c[0x0][0xb10] ;  /* 0x00016200ff0c77ac */ /* 0x000ea20008000c00 */
[----:B------:R-:W3:Y:S01]  /*2b40*/  LDCU UR16, c[0x0][0xb0c] ;  /* 0x00016180ff1077ac */ /* 0x000ee20008000800 */
[----:B------:R-:W4:Y:S01]  /*2b50*/  LDCU UR17, c[0x0][0xb20] ;  /* 0x00016400ff1177ac */ /* 0x000f220008000800 */
[----:B--2---:R-:W-:Y:S02]  /*2b60*/  UIMAD.WIDE.U32 UR10, UR37, UR12, URZ ;  /* 0x0000000c250a72a5 */ /* 0x004fe4000f8e00ff */
[----:B------:R-:W-:Y:S02]  /*2b70*/  UIMAD.WIDE.U32 UR8, UR29, UR15, URZ ;  /* 0x0000000f1d0872a5 */ /* 0x000fe4000f8e00ff */
[----:B---3--:R-:W-:Y:S02]  /*2b80*/  UISETP.NE.AND UP2, UPT, UR16, 0x1, UPT ;  /* 0x000000011000788c */ /* 0x008fe4000bf45270 */
[----:B------:R-:W-:Y:S01]  /*2b90*/  UISETP.NE.AND UP0, UPT, UR14, 0x1, UPT ;  /* 0x000000010e00788c */ /* 0x000fe2000bf05270 */
[----:B------:R-:W-:-:S02]  /*2ba0*/  UMOV UR7, UR11 ;  /* 0x0000000b00077c82 */ /* 0x000fc40008000000 */
[----:B------:R-:W-:Y:S01]  /*2bb0*/  UMOV UR4, UR9 ;  /* 0x0000000900047c82 */ /* 0x000fe20008000000 */
[----:B------:R-:W-:Y:S02]  /*2bc0*/  USHF.R.U32.HI UR7, URZ, UR13, UR7 ;  /* 0x0000000dff077299 */ /* 0x000fe40008011607 */
[----:B----4-:R-:W-:Y:S02]  /*2bd0*/  USHF.R.U32.HI UR4, URZ, UR17, UR4 ;  /* 0x00000011ff047299 */ /* 0x010fe40008011604 */
[----:B------:R-:W-:Y:S02]  /*2be0*/  USEL UR7, UR37, UR7, !UP2 ;  /* 0x0000000725077287 */ /* 0x000fe4000d000000 */
[----:B------:R-:W-:-:S04]  /*2bf0*/  USEL UR4, UR29, UR4, !UP0 ;  /* 0x000000041d047287 */ /* 0x000fc8000c000000 */
[----:B------:R-:W-:Y:S02]  /*2c00*/  UIADD3 UR8, UPT, UPT, UR7, -UR4, URZ ;  /* 0x8000000407087290 */ /* 0x000fe4000fffe0ff */
[----:B------:R-:W-:Y:S02]  /*2c10*/  UIADD3 UR4, UPT, UPT, -UR7, UR4, URZ ;  /* 0x0000000407047290 */ /* 0x000fe4000fffe1ff */
[----:B------:R-:W-:Y:S02]  /*2c20*/  UIMAD UR29, UR8, UR14, UR29 ;  /* 0x0000000e081d72a4 */ /* 0x000fe4000f8e021d */
[----:B------:R-:W-:-:S12]  /*2c30*/  UIMAD UR37, UR4, UR16, UR37 ;  /* 0x00000010042572a4 */ /* 0x000fd8000f8e0225 */
.L_x_42:
[----:B------:R-:W-:Y:S01]  /*2c40*/  VIADD R11, R11, 0x1 ;  /* 0x000000010b0b7836 */ /* 0x000fe20000000000 */
[----:B------:R-:W-:Y:S01]  /*2c50*/  R2UR UR4, R78 ;  /* 0x000000004e0472ca */ /* 0x000fe200000e0000 */
[----:B------:R-:W-:Y:S01]  /*2c60*/  UIADD3 UR30, UPT, UPT, UR29, UR63, URZ ;  /* 0x0000003f1d1e7290 */ /* 0x000fe2000fffe0ff */
[----:B------:R-:W-:Y:S02]  /*2c70*/  PLOP3.LUT P1, PT, PT, PT, PT, 0x80, 0x8 ;  /* 0x000000000008781c */ /* 0x000fe40003f2f070 */
[----:B------:R-:W-:-:S04]  /*2c80*/  ISETP.NE.AND P0, PT, R11, 0x2, PT ;  /* 0x000000020b00780c */ /* 0x000fc80003f05270 */
[----:B-1----:R-:W-:Y:S02]  /*2c90*/  SEL R0, RZ, 0x1, P0 ;  /* 0x00000001ff007807 */ /* 0x002fe40000000000 */
[----:B------:R-:W-:Y:S02]  /*2ca0*/  SEL R11, R11, RZ, P0 ;  /* 0x000000ff0b0b7207 */ /* 0x000fe40000000000 */
[----:B------:R-:W-:Y:S01]  /*2cb0*/  LOP3.LUT R10, R10, R0, RZ, 0x3c, !PT ;  /* 0x000000000a0a7212 */ /* 0x000fe200078e3cff */
[----:B------:R-:W-:Y:S01]  /*2cc0*/  UIADD3 UR20, UPT, UPT, UR37, UR4, URZ ;  /* 0x0000000425147290 */ /* 0x000fe2000fffe0ff */
[----:B------:R-:W-:Y:S11]  /*2cd0*/  BRA.U UP1, `(.L_x_43) ;  /* 0xfffffff101287547 */ /* 0x000ff6000b83ffff */
[----:B------:R-:W-:Y:S01]  /*2ce0*/  UIADD3 UR7, UPT, UPT, UR6, 0x108, URZ ;  /* 0x0000010806077890 */ /* 0x000fe2000fffe0ff */
[----:B------:R-:W-:-:S03]  /*2cf0*/  SHF.L.U32 R2, R12, 0x1f, RZ ;  /* 0x0000001f0c027819 */ /* 0x000fc600000006ff */
[----:B------:R-:W-:-:S09]  /*2d00*/  ULEA UR4, UR5, UR7, 0x3 ;  /* 0x0000000705047291 */ /* 0x000fd2000f8e18ff */
[----:B------:R-:W1:Y:S02]  /*2d10*/  SYNCS.PHASECHK.TRANS64.TRYWAIT P0, [UR4], R2 ;  /* 0x00000002ff0075a7 */ /* 0x000e640008001104 */
[----:B-1----:R-:W-:Y:S05]  /*2d20*/  @!P0 BRA `(.L_x_44) ;  /* 0x0000008400a08947 */ /* 0x002fea0003800000 */
.L_x_178:
[----:B------:R-:W-:-:S04]  /*2d30*/  UIADD3 UR4, UPT, UPT, UR5, 0x1, URZ ;  /* 0x0000000105047890 */ /* 0x000fc8000fffe0ff */
[----:B------:R-:W-:-:S04]  /*2d40*/  UISETP.NE.AND UP0, UPT, UR4, 0x21, UPT ;  /* 0x000000210400788c */ /* 0x000fc8000bf05270 */
[----:B------:R-:W-:Y:S02]  /*2d50*/  USEL UR6, URZ, 0x1, UP0 ;  /* 0x00000001ff067887 */ /* 0x000fe40008000000 */
[----:B------:R-:W-:-:S04]  /*2d60*/  USEL UR4, UR4, URZ, UP0 ;  /* 0x000000ff04047287 */ /* 0x000fc80008000000 */
[----:B------:R-:W-:Y:S01]  /*2d70*/  ULEA UR5, UR4, UR7, 0x3 ;  /* 0x0000000704057291 */ /* 0x000fe2000f8e18ff */
[----:B-1----:R-:W-:-:S04]  /*2d80*/  LOP3.LUT R2, R12, UR6, RZ, 0x3c, !PT ;  /* 0x000000060c027c12 */ /* 0x002fc8000f8e3cff */
[----:B------:R-:W-:-:S04]  /*2d90*/  SHF.L.U32 R3, R2, 0x1f, RZ ;  /* 0x0000001f02037819 */ /* 0x000fc800000006ff */
[----:B------:R-:W1:Y:S02]  /*2da0*/  SYNCS.PHASECHK.TRANS64.TRYWAIT P0, [UR5], R3 ;  /* 0x00000003ff0075a7 */ /* 0x000e640008001105 */
[----:B-1----:R-:W-:Y:S05]  /*2db0*/  @!P0 BRA `(.L_x_45) ;  /* 0x0000008400948947 */ /* 0x002fea0003800000 */
.L_x_180:
[----:B------:R-:W-:-:S04]  /*2dc0*/  UIADD3 UR4, UPT, UPT, UR4, 0x1, URZ ;  /* 0x0000000104047890 */ /* 0x000fc8000fffe0ff */
[----:B------:R-:W-:-:S04]  /*2dd0*/  UISETP.NE.AND UP0, UPT, UR4, 0x21, UPT ;  /* 0x000000210400788c */ /* 0x000fc8000bf05270 */
[----:B------:R-:W-:Y:S02]  /*2de0*/  USEL UR6, URZ, 0x1, UP0 ;  /* 0x00000001ff067887 */ /* 0x000fe40008000000 */
[----:B------:R-:W-:-:S04]  /*2df0*/  USEL UR4, UR4, URZ, UP0 ;  /* 0x000000ff04047287 */ /* 0x000fc80008000000 */
[----:B------:R-:W-:Y:S01]  /*2e00*/  ULEA UR5, UR4, UR7, 0x3 ;  /* 0x0000000704057291 */ /* 0x000fe2000f8e18ff */
[----:B------:R-:W-:-:S04]  /*2e10*/  LOP3.LUT R2, R2, UR6, RZ, 0x3c, !PT ;  /* 0x0000000602027c12 */ /* 0x000fc8000f8e3cff */
[----:B-1----:R-:W-:-:S04]  /*2e20*/  SHF.L.U32 R3, R2, 0x1f, RZ ;  /* 0x0000001f02037819 */ /* 0x002fc800000006ff */
[----:B------:R-:W1:Y:S02]  /*2e30*/  SYNCS.PHASECHK.TRANS64.TRYWAIT P0, [UR5], R3 ;  /* 0x00000003ff0075a7 */ /* 0x000e640008001105 */
[----:B-1----:R-:W-:Y:S05]  /*2e40*/  @!P0 BRA `(.L_x_46) ;  /* 0x0000008400888947 */ /* 0x002fea0003800000 */
.L_x_182:
        /* <DEDUP_REMOVED lines=9> */
.L_x_184:
        /* <DEDUP_REMOVED lines=9> */
.L_x_186:
        /* <DEDUP_REMOVED lines=9> */
.L_x_188:
        /* <DEDUP_REMOVED lines=9> */
.L_x_190:
        /* <DEDUP_REMOVED lines=9> */
.L_x_192:
        /* <DEDUP_REMOVED lines=9> */
.L_x_194:
        /* <DEDUP_REMOVED lines=9> */
.L_x_196:
        /* <DEDUP_REMOVED lines=9> */
.L_x_198:
        /* <DEDUP_REMOVED lines=9> */
.L_x_200:
        /* <DEDUP_REMOVED lines=9> */
.L_x_202:
        /* <DEDUP_REMOVED lines=9> */
.L_x_204:
        /* <DEDUP_REMOVED lines=9> */
.L_x_206:
        /* <DEDUP_REMOVED lines=9> */
.L_x_208:
        /* <DEDUP_REMOVED lines=9> */
.L_x_210:
        /* <DEDUP_REMOVED lines=9> */
.L_x_212:
        /* <DEDUP_REMOVED lines=9> */
.L_x_214:
        /* <DEDUP_REMOVED lines=9> */
.L_x_216:
        /* <DEDUP_REMOVED lines=9> */
.L_x_218:
        /* <DEDUP_REMOVED lines=9> */
.L_x_220:
        /* <DEDUP_REMOVED lines=9> */
.L_x_222:
        /* <DEDUP_REMOVED lines=9> */
.L_x_224:
        /* <DEDUP_REMOVED lines=9> */
.L_x_226:
        /* <DEDUP_REMOVED lines=9> */
.L_x_228:
        /* <DEDUP_REMOVED lines=9> */
.L_x_230:
        /* <DEDUP_REMOVED lines=9> */
.L_x_232:
        /* <DEDUP_REMOVED lines=9> */
.L_x_234:
        /* <DEDUP_REMOVED lines=9> */
.L_x_236:
        /* <DEDUP_REMOVED lines=9> */
.L_x_238:
        /* <DEDUP_REMOVED lines=9> */
.L_x_240:
[----:B------:R-:W-:-:S04]  /*3ea0*/  UIADD3 UR4, UPT, UPT, UR4, 0x1, URZ ;  /* 0x0000000104047890 */ /* 0x000fc8000fffe0ff */
[----:B------:R-:W-:-:S04]  /*3eb0*/  UISETP.NE.AND UP0, UPT, UR4, 0x21, UPT ;  /* 0x000000210400788c */ /* 0x000fc8000bf05270 */
[----:B------:R-:W-:Y:S02]  /*3ec0*/  USEL UR5, URZ, 0x1, UP0 ;  /* 0x00000001ff057887 */ /* 0x000fe40008000000 */
[----:B------:R-:W-:-:S04]  /*3ed0*/  USEL UR4, UR4, URZ, UP0 ;  /* 0x000000ff04047287 */ /* 0x000fc80008000000 */
[----:B------:R-:W-:Y:S01]  /*3ee0*/  ULEA UR4, UR4, UR7, 0x3 ;  /* 0x0000000704047291 */ /* 0x000fe2000f8e18ff */
[----:B------:R-:W-:-:S04]  /*3ef0*/  LOP3.LUT R2, R2, UR5, RZ, 0x3c, !PT ;  /* 0x0000000502027c12 */ /* 0x000fc8000f8e3cff */
[----:B------:R-:W-:Y:S01]  /*3f00*/  SHF.L.U32 R2, R2, 0x1f, RZ ;  /* 0x0000001f02027819 */ /* 0x000fe200000006ff */
[----:B-1----:R-:W-:-:S07]  /*3f10*/  IMAD.U32 R0, RZ, RZ, UR4 ;  /* 0x00000004ff007e24 */ /* 0x002fce000f8e00ff */
.L_x_76:
[----:B-1----:R1:W2:Y:S02]  /*3f20*/  SYNCS.PHASECHK.TRANS64.TRYWAIT P0, [R0+URZ], R2 ;  /* 0x00000002000075a7 */ /* 0x0022a400080011ff */
[----:B--2---:R-:W-:Y:S05]  /*3f30*/  @!P0 NANOSLEEP.SYNCS 0x989680 ;  /* 0x009896800000895d */ /* 0x004fea0003900000 */
[----:B------:R-:W2:Y:S02]  /*3f40*/  @!P0 SYNCS.PHASECHK.TRANS64 P0, [R0+URZ], R2 ;  /* 0x00000002000085a7 */ /* 0x000ea400080010ff */
[----:B--2---:R-:W-:Y:S05]  /*3f50*/  @P0 EXIT ;  /* 0x000000000000094d */ /* 0x004fea0003800000 */
[----:B------:R-:W-:Y:S05]  /*3f60*/  BRA `(.L_x_76) ;  /* 0xfffffffc00ec7947 */ /* 0x000fea000383ffff */
.L_x_23:
[----:B------:R-:W-:-:S04]  /*3f70*/  UISETP.NE.AND UP0, UPT, UR46, URZ, UPT ;  /* 0x000000ff2e00728c */ /* 0x000fc8000bf05270 */
[----:B------:R-:W-:-:S09]  /*3f80*/  UISETP.NE.OR UP0, UPT, UR18, 0x1, UP0 ;  /* 0x000000011200788c */ /* 0x000fd20008705670 */
[----:B------:R-:W-:Y:S05]  /*3f90*/  BRA.U UP0, `(.L_x_77) ;  /* 0x0000000500487547 */ /* 0x000fea000b800000 */
[----:B------:R-:W-:Y:S01]  /*3fa0*/  ISETP.GE.U32.AND P2, PT, R0, 0x4, PT ;  /* 0x000000040000780c */ /* 0x000fe20003f46070 */
[----:B------:R-:W-:Y:S01]  /*3fb0*/  IMAD.MOV.U32 R12, RZ, RZ, 0x1 ;  /* 0x00000001ff0c7424 */ /* 0x000fe200078e00ff */
[----:B------:R-:W-:Y:S02]  /*3fc0*/  CS2R R10, SRZ ;  /* 0x00000000000a7805 */ /* 0x000fe4000001ff00 */
[----:B------:R-:W-:Y:S01]  /*3fd0*/  CS2R R8, SRZ ;  /* 0x0000000000087805 */ /* 0x000fe2000001ff00 */
[----:B------:R-:W-:Y:S01]  /*3fe0*/  UMOV UR6, 0x400 ;  /* 0x0000040000067882 */ /* 0x000fe20000000000 */
[----:B------:R-:W-:Y:S01]  /*3ff0*/  UMOV UR5, URZ ;  /* 0x000000ff00057c82 */ /* 0x000fe20008000000 */
[----:B------:R-:W-:-:S12]  /*4000*/  ULEA UR6, UR46, UR6, 0x18 ;  /* 0x000000062e067291 */ /* 0x000fd8000f8ec0ff */
.L_x_81:
[----:B------:R-:W-:Y:S02]  /*4010*/  LEA R2, R8, UR6, 0x3 ;  /* 0x0000000608027c11 */ /* 0x000fe4000f8e18ff */
[----:B------:R-:W-:-:S03]  /*4020*/  SHF.L.U32 R4, R9, 0x1f, RZ ;  /* 0x0000001f09047819 */ /* 0x000fc600000006ff */
[----:B------:R-:W-:Y:S01]  /*4030*/  VIADD R5, R2, 0x2d0 ;  /* 0x000002d002057836 */ /* 0x000fe20000000000 */
[----:B------:R-:W1:Y:S02]  /*4040*/  SYNCS.PHASECHK.TRANS64.TRYWAIT P0, [R2+URZ+0x2c0], R4 ;  /* 0x0002c004020075a7 */ /* 0x000e6400080011ff */
[----:B-1----:R-:W-:Y:S05]  /*4050*/  @!P0 BRA `(.L_x_78) ;  /* 0x0000007c00d48947 */ /* 0x002fea0003800000 */
.L_x_241:
[----:B------:R-:W-:Y:S01]  /*4060*/  ULEA UR4, UR5, UR6, 0x3 ;  /* 0x0000000605047291 */ /* 0x000fe2000f8e18ff */
[----:B-1----:R-:W-:Y:S01]  /*4070*/  PRMT R2, RZ, 0x654, R5 ;  /* 0x00000654ff027816 */ /* 0x002fe20000000005 */
[----:B------:R-:W-:Y:S01]  /*4080*/  @!P2 IMAD.MOV.U32 R4, RZ, RZ, 0x10 ;  /* 0x00000010ff04a424 */ /* 0x000fe200078e00ff */
[----:B------:R-:W-:Y:S01]  /*4090*/  SHF.L.U32 R5, R12, 0x1f, RZ ;  /* 0x0000001f0c057819 */ /* 0x000fe200000006ff */
[----:B------:R-:W-:Y:S01]  /*40a0*/  UIADD3 UR7, UPT, UPT, UR4, 0x260, URZ ;  /* 0x0000026004077890 */ /* 0x000fe2000fffe0ff */
[----:B------:R1:W-:Y:S05]  /*40b0*/  SYNCS.ARRIVE.TRANS64.RED.A1T0 RZ, [R2+URZ], RZ ;  /* 0x000000ff02ff79a7 */ /* 0x0003ea00081004ff */
[----:B------:R-:W-:Y:S01]  /*40c0*/  IMAD.U32 R6, RZ, RZ, UR7 ;  /* 0x00000007ff067e24 */ /* 0x000fe2000f8e00ff */
[----:B------:R-:W2:Y:S04]  /*40d0*/  SYNCS.PHASECHK.TRANS64.TRYWAIT P0, [UR4+0x270], R5 ;  /* 0x00027005ff0075a7 */ /* 0x000ea80008001104 */
[----:B------:R-:W-:Y:S01]  /*40e0*/  PRMT R6, R0, 0x654, R6 ;  /* 0x0000065400067816 */ /* 0x000fe20000000006 */
[----:B-12---:R-:W-:Y:S06]  /*40f0*/  @!P0 BRA `(.L_x_79) ;  /* 0x0000007c00c08947 */ /* 0x006fec0003800000 */
.L_x_243:
[----:B------:R-:W-:Y:S01]  /*4100*/  ULEA UR8, UR5, UR6, 0x4 ;  /* 0x0000000605087291 */ /* 0x000fe2000f8e20ff */
[----:B------:R-:W-:Y:S01]  /*4110*/  SEL R3, R6, R3, !P2 ;  /* 0x0000000306037207 */ /* 0x000fe20005000000 */
[----:B------:R-:W-:Y:S01]  /*4120*/  UIADD3 UR9, UPT, UPT, UR4, 0x260, URZ ;  /* 0x0000026004097890 */ /* 0x000fe2000fffe0ff */
[----:B-1----:R-:W-:Y:S01]  /*4130*/  LEA R2, R11, UR6, 0x3 ;  /* 0x000000060b027c11 */ /* 0x002fe2000f8e18ff */
[----:B------:R-:W-:Y:S01]  /*4140*/  UIADD3 UR8, UPT, UPT, UR8, 0x2f0, URZ ;  /* 0x000002f008087890 */ /* 0x000fe2000fffe0ff */
[----:B------:R1:W-:Y:S01]  /*4150*/  @!P2 SYNCS.ARRIVE.TRANS64.RED RZ, [R3+URZ], R4 ;  /* 0x0000000403ffa9a7 */ /* 0x0003e200080004ff */
[----:B------:R-:W-:Y:S01]  /*4160*/  UIADD3 UR4, UPT, UPT, UR5, 0x1, URZ ;  /* 0x0000000105047890 */ /* 0x000fe2000fffe0ff */
[----:B------:R-:W-:-:S03]  /*4170*/  VIADD R8, R8, 0x1 ;  /* 0x0000000108087836 */ /* 0x000fc60000000000 */
[----:B------:R-:W-:Y:S02]  /*4180*/  UISETP.NE.AND UP0, UPT, UR4, 0x2, UPT ;  /* 0x000000020400788c */ /* 0x000fe4000bf05270 */
[----:B------:R-:W-:Y:S01]  /*4190*/  ISETP.NE.AND P0, PT, R8, 0x2, PT ;  /* 0x000000020800780c */ /* 0x000fe20003f05270 */
[----:B------:R-:W-:Y:S06]  /*41a0*/  UGETNEXTWORKID.BROADCAST [UR8], [UR9] ;  /* 0x00000000080073ca */ /* 0x000fec0008000100 */
[----:B------:R-:W-:Y:S02]  /*41b0*/  USEL UR7, URZ, 0x1, UP0 ;  /* 0x00000001ff077887 */ /* 0x000fe40008000000 */
[----:B------:R-:W-:-:S04]  /*41c0*/  USEL UR5, UR4, URZ, UP0 ;  /* 0x000000ff04057287 */ /* 0x000fc80008000000 */
[----:B------:R-:W-:Y:S02]  /*41d0*/  LOP3.LUT R12, R12, UR7, RZ, 0x3c, !PT ;  /* 0x000000070c0c7c12 */ /* 0x000fe4000f8e3cff */
[----:B-1----:R-:W-:-:S04]  /*41e0*/  SHF.L.U32 R4, R10, 0x1f, RZ ;  /* 0x0000001f0a047819 */ /* 0x002fc800000006ff */
[----:B------:R-:W1:Y:S02]  /*41f0*/  SYNCS.PHASECHK.TRANS64.TRYWAIT P1, [R2+URZ+0x260], R4 ;  /* 0x00026004020075a7 */ /* 0x000e6400080211ff */
[----:B-1----:R-:W-:Y:S05]  /*4200*/  @!P1 BRA `(.L_x_80) ;  /* 0x0000007c00949947 */ /* 0x002fea0003800000 */
.L_x_244:
[C---:B-1----:R-:W-:Y:S01]  /*4210*/  LEA R4, R11.reuse, UR6, 0x4 ;  /* 0x000000060b047c11 */ /* 0x042fe2000f8e20ff */
[----:B------:R-:W-:Y:S01]  /*4220*/  VIADD R2, R2, 0x270 ;  /* 0x0000027002027836 */ /* 0x000fe20000000000 */
[----:B------:R-:W-:Y:S01]  /*4230*/  SEL R8, R8, RZ, P0 ;  /* 0x000000ff08087207 */ /* 0x000fe20000000000 */
[----:B------:R-:W-:-:S03]  /*4240*/  VIADD R11, R11, 0x1 ;  /* 0x000000010b0b7836 */ /* 0x000fc60000000000 */
[----:B------:R-:W1:Y:S01]  /*4250*/  LDS.128 R4, [R4+0x2f0] ;  /* 0x0002f00004047984 */ /* 0x000e620000000c00 */
[----:B------:R-:W-:Y:S02]  /*4260*/  PRMT R2, RZ, 0x654, R2 ;  /* 0x00000654ff027816 */ /* 0x000fe40000000002 */
[C---:B------:R-:W-:Y:S01]  /*4270*/  ISETP.NE.AND P1, PT, R11.reuse, 0x2, PT ;  /* 0x000000020b00780c */ /* 0x040fe20003f25270 */
[----:B------:R-:W-:Y:S01]  /*4280*/  @!PT LDS RZ, [RZ] ;  /* 0x00000000fffff984 */ /* 0x000fe20000000800 */
[----:B------:R-:W-:Y:S01]  /*4290*/  @!PT LDS RZ, [RZ] ;  /* 0x00000000fffff984 */ /* 0x000fe20000000800 */
[----:B------:R-:W-:Y:S01]  /*42a0*/  @!PT LDS RZ, [RZ] ;  /* 0x00000000fffff984 */ /* 0x000fe20000000800 */
[----:B------:R-:W-:Y:S01]  /*42b0*/  @!PT LDS RZ, [RZ] ;  /* 0x00000000fffff984 */ /* 0x000fe20000000800 */
[----:B------:R2:W-:Y:S06]  /*42c0*/  MEMBAR.ALL.CTA ;  /* 0x0000000000007992 */ /* 0x0005ec0000008000 */
[----:B--2---:R-:W2:Y:S01]  /*42d0*/  FENCE.VIEW.ASYNC.S ;  /* 0x00000000000073c6 */ /* 0x004ea20000000000 */
[----:B------:R-:W-:Y:S01]  /*42e0*/  SEL R11, R11, RZ, P1 ;  /* 0x000000ff0b0b7207 */ /* 0x000fe20000800000 */
[----:B--2---:R2:W-:Y:S01]  /*42f0*/  SYNCS.ARRIVE.TRANS64.RED.A1T0 RZ, [R2+URZ], RZ ;  /* 0x000000ff02ff79a7 */ /* 0x0045e200081004ff */
[----:B-1----:R-:W-:-:S02]  /*4300*/  LOP3.LUT P3, RZ, R6, 0x1, RZ, 0xc0, !PT ;  /* 0x0000000106ff7812 */ /* 0x002fc4000786c0ff */
[----:B------:R-:W-:-:S04]  /*4310*/  SEL R4, RZ, 0x1, P1 ;  /* 0x00000001ff047807 */ /* 0x000fc80000800000 */
[----:B------:R-:W-:Y:S02]  /*4320*/  LOP3.LUT R10, R10, R4, RZ, 0x3c, !PT ;  /* 0x000000040a0a7212 */ /* 0x000fe400078e3cff */
[----:B--2---:R-:W-:-:S04]  /*4330*/  SEL R2, RZ, 0x1, P0 ;  /* 0x00000001ff027807 */ /* 0x004fc80000000000 */
[----:B------:R-:W-:Y:S01]  /*4340*/  LOP3.LUT R9, R9, R2, RZ, 0x3c, !PT ;  /* 0x0000000209097212 */ /* 0x000fe200078e3cff */
[----:B------:R-:W-:Y:S06]  /*4350*/  @P3 BRA `(.L_x_81) ;  /* 0xfffffffc002c3947 */ /* 0x000fec000383ffff */
[----:B------:R-:W-:Y:S01]  /*4360*/  ULEA UR4, UR5, UR6, 0x3 ;  /* 0x0000000605047291 */ /* 0x000fe2000f8e18ff */
[----:B------:R-:W-:-:S08]  /*4370*/  SHF.L.U32 R2, R12, 0x1f, RZ ;  /* 0x0000001f0c027819 */ /* 0x000fd000000006ff */
[----:B------:R-:W1:Y:S02]  /*4380*/  SYNCS.PHASECHK.TRANS64 P0, [UR4+0x270], R2 ;  /* 0x00027002ff0075a7 */ /* 0x000e640008001004 */
[----:B-1----:R-:W-:Y:S05]  /*4390*/  @P0 BRA `(.L_x_82) ;  /* 0x0000000000080947 */ /* 0x002fea0003800000 */
[----:B------:R-:W1:Y:S02]  /*43a0*/  SYNCS.PHASECHK.TRANS64.TRYWAIT P0, [UR4+0x270], R2 ;  /* 0x00027002ff0075a7 */ /* 0x000e640008001104 */
[----:B-1----:R-:W-:Y:S05]  /*43b0*/  @!P0 BRA `(.L_x_83) ;  /* 0x0000007c003c8947 */ /* 0x002fea0003800000 */
.L_x_82:
[----:B------:R-:W-:-:S04]  /*43c0*/  UIADD3 UR7, UPT, UPT, UR5, 0x1, URZ ;  /* 0x0000000105077890 */ /* 0x000fc8000fffe0ff */
[----:B------:R-:W-:-:S04]  /*43d0*/  UISETP.NE.AND UP0, UPT, UR7, 0x2, UPT ;  /* 0x000000020700788c */ /* 0x000fc8000bf05270 */
[----:B------:R-:W-:Y:S02]  /*43e0*/  USEL UR8, URZ, 0x1, UP0 ;  /* 0x00000001ff087887 */ /* 0x000fe40008000000 */
[----:B------:R-:W-:-:S04]  /*43f0*/  USEL UR7, UR7, URZ, UP0 ;  /* 0x000000ff07077287 */ /* 0x000fc80008000000 */
[----:B------:R-:W-:Y:S01]  /*4400*/  ULEA UR7, UR7, UR6, 0x3 ;  /* 0x0000000607077291 */ /* 0x000fe2000f8e18ff */
[----:B-1----:R-:W-:-:S04]  /*4410*/  LOP3.LUT R2, R12, UR8, RZ, 0x3c, !PT ;  /* 0x000000080c027c12 */ /* 0x002fc8000f8e3cff */
[----:B------:R-:W-:-:S04]  /*4420*/  SHF.L.U32 R0, R2, 0x1f, RZ ;  /* 0x0000001f02007819 */ /* 0x000fc800000006ff */
[----:B------:R-:W1:Y:S02]  /*4430*/  SYNCS.PHASECHK.TRANS64 P0, [UR7+0x270], R0 ;  /* 0x00027000ff0075a7 */ /* 0x000e640008001007 */
[----:B-1----:R-:W-:Y:S05]  /*4440*/  @P0 EXIT ;  /* 0x000000000000094d */ /* 0x002fea0003800000 */
[----:B------:R-:W-:Y:S02]  /*4450*/  SHF.L.U32 R2, R2, 0x1f, RZ ;  /* 0x0000001f02027819 */ /* 0x000fe400000006ff */
[----:B------:R-:W-:-:S07]  /*4460*/  MOV R0, UR7 ;  /* 0x0000000700007c02 */ /* 0x000fce0008000f00 */
.L_x_84:
[----:B-1----:R1:W2:Y:S02]  /*4470*/  SYNCS.PHASECHK.TRANS64.TRYWAIT P0, [R0+URZ+0x270], R2 ;  /* 0x00027002000075a7 */ /* 0x0022a400080011ff */
[----:B--2---:R-:W-:Y:S05]  /*4480*/  @!P0 NANOSLEEP.SYNCS 0x989680 ;  /* 0x009896800000895d */ /* 0x004fea0003900000 */
[----:B------:R-:W2:Y:S02]  /*4490*/  @!P0 SYNCS.PHASECHK.TRANS64 P0, [R0+URZ+0x270], R2 ;  /* 0x00027002000085a7 */ /* 0x000ea400080010ff */
[----:B--2---:R-:W-:Y:S05]  /*44a0*/  @P0 EXIT ;  /* 0x000000000000094d */ /* 0x004fea0003800000 */
[----:B------:R-:W-:Y:S05]  /*44b0*/  BRA `(.L_x_84) ;  /* 0xfffffffc00ec7947 */ /* 0x000fea000383ffff */
.L_x_77:
[----:B------:R-:W-:Y:S05]  /*44c0*/  BRA.U UP4, `(.L_x_85) ;  /* 0x0000001104847547 */ /* 0x000fea000b800000 */
[----:B------:R-:W-:Y:S01]  /*44d0*/  UMOV UR4, 0x40 ;  /* 0x0000004000047882 */ /* 0x000fe20000000000 */
[----:B------:R-:W-:Y:S01]  /*44e0*/  NOP ;  /* 0x0000000000007918 */ /* 0x000fe20000000000 */
[----:B------:R-:W-:Y:S01]  /*44f0*/  ULEA UR5, UR46, UR4, 0x18 ;  /* 0x000000042e057291 */ /* 0x000fe2000f8ec0ff */
[----:B------:R-:W-:Y:S02]  /*4500*/  UMOV UR6, 0x400 ;  /* 0x0000040000067882 */ /* 0x000fe40000000000 */
[----:B------:R-:W-:-:S06]  /*4510*/  ULEA UR6, UR46, UR6, 0x18 ;  /* 0x000000062e067291 */ /* 0x000fcc000f8ec0ff */
[----:B------:R-:W1:Y:S02]  /*4520*/  LDS.U8 R0, [UR5+0x1c] ;  /* 0x00001c05ff007984 */ /* 0x000e640008000000 */
[----:B-1----:R-:W-:-:S13]  /*4530*/  ISETP.NE.AND P0, PT, R0, RZ, PT ;  /* 0x000000ff0000720c */ /* 0x002fda0003f05270 */
[----:B------:R-:W-:Y:S05]  /*4540*/  @P0 BRA `(.L_x_86) ;  /* 0x0000000400080947 */ /* 0x000fea0003800000 */
[----:B------:R-:W-:Y:S02]  /*4550*/  UISETP.NE.U32.AND UP1, UPT, UR27, 0x1, UPT ;  /* 0x000000011b00788c */ /* 0x000fe4000bf25070 */
[----:B------:R-:W-:-:S07]  /*4560*/  UIADD3 UR7, UPT, UPT, UR5, 0x8, URZ ;  /* 0x0000000805077890 */ /* 0x000fce000fffe0ff */
[----:B------:R-:W-:Y:S05]  /*4570*/  BRA.U !UP1, `(.L_x_87) ;  /* 0x00000001099c7547 */ /* 0x000fea000b800000 */
[----:B------:R-:W-:Y:S01]  /*4580*/  ELECT P0, URZ, PT ;  /* 0x0000000000ff782f */ /* 0x000fe20003800000 */
[----:B------:R-:W-:-:S12]  /*4590*/  BSSY B0, `(.L_x_87) ;  /* 0x0000025000007945 */ /* 0x000fd80003800000 */
[----:B------:R-:W-:Y:S05]  /*45a0*/  @!P0 BRA `(.L_x_88) ;  /* 0x00000000008c8947 */ /* 0x000fea0003800000 */
[----:B------:R-:W-:-:S05]  /*45b0*/  UMOV UR4, 0x10 ;  /* 0x0000001000047882 */ /* 0x000fca0000000000 */
[----:B------:R-:W-:Y:S04]  /*45c0*/  DEPBAR.LE SB1, 0x36 ;  /* 0x00009d800000791a */ /* 0x000fe80000000000 */
[----:B------:R-:W1:Y:S02]  /*45d0*/  UTCATOMSWS.2CTA.FIND_AND_SET.ALIGN UP0, UR4, UR4 ;  /* 0x00000004000475e3 */ /* 0x000e640008200800 */
[----:B-1----:R-:W-:Y:S01]  /*45e0*/  MOV R10, UR4 ;  /* 0x00000004000a7c02 */ /* 0x002fe20008000f00 */
[----:B------:R-:W-:Y:S06]  /*45f0*/  BRA.U UP0, `(.L_x_89) ;  /* 0x0000000100187547 */ /* 0x000fec000b800000 */
.L_x_90:
[----:B------:R-:W-:Y:S05]  /*4600*/  NANOSLEEP 0x64 ;  /* 0x000000640000795d */ /* 0x000fea0003800000 */
[----:B------:R-:W-:-:S05]  /*4610*/  UMOV UR4, 0x10 ;  /* 0x0000001000047882 */ /* 0x000fca0000000000 */
[----:B------:R-:W-:Y:S04]  /*4620*/  DEPBAR.LE SB1, 0x36 ;  /* 0x00009d800000791a */ /* 0x000fe80000000000 */
[----:B------:R-:W1:Y:S02]  /*4630*/  UTCATOMSWS.2CTA.FIND_AND_SET.ALIGN UP0, UR4, UR4 ;  /* 0x00000004000475e3 */ /* 0x000e640008200800 */
[----:B-1----:R-:W-:Y:S01]  /*4640*/  MOV R10, UR4 ;  /* 0x00000004000a7c02 */ /* 0x002fe20008000f00 */
[----:B------:R-:W-:Y:S05]  /*4650*/  BRA.U !UP0, `(.L_x_90) ;  /* 0xfffffffd08e87547 */ /* 0x000fea000b83ffff */
.L_x_89:
[----:B------:R-:W1:Y:S01]  /*4660*/  LDS R6, [UR5+0x10] ;  /* 0x00001005ff067984 */ /* 0x000e620008000800 */
[----:B------:R-:W-:Y:S01]  /*4670*/  IMAD.U32 R0, RZ, RZ, UR6 ;  /* 0x00000006ff007e24 */ /* 0x000fe2000f8e00ff */
[----:B------:R-:W-:-:S03]  /*4680*/  MOV R4, UR28 ;  /* 0x0000001c00047c02 */ /* 0x000fc60008000f00 */
[----:B------:R-:W-:Y:S01]  /*4690*/  VIADD R0, R0, 0x310 ;  /* 0x0000031000007836 */ /* 0x000fe20000000000 */
[----:B-1----:R-:W-:-:S04]  /*46a0*/  SHF.L.U32 R6, R6, 0x1f, RZ ;  /* 0x0000001f06067819 */ /* 0x002fc800000006ff */
[----:B------:R-:W1:Y:S02]  /*46b0*/  SYNCS.PHASECHK.TRANS64.TRYWAIT P0, [UR5+0x8], R6 ;  /* 0x00000806ff0075a7 */ /* 0x000e640008001105 */
[----:B-1----:R-:W-:Y:S05]  /*46c0*/  @P0 BRA `(.L_x_91) ;  /* 0x0000000000080947 */ /* 0x002fea0003800000 */
[----:B------:R-:W1:Y:S02]  /*46d0*/  SYNCS.PHASECHK.TRANS64.TRYWAIT P0, [UR5+0x8], R6 ;  /* 0x00000806ff0075a7 */ /* 0x000e640008001105 */
[----:B-1----:R-:W-:Y:S05]  /*46e0*/  @!P0 BRA `(.L_x_92) ;  /* 0x0000007800888947 */ /* 0x002fea0003800000 */
.L_x_91:
[----:B------:R-:W-:Y:S01]  /*46f0*/  PRMT R4, R4, 0x654, R0 ;  /* 0x0000065404047816 */ /* 0x000fe20000000000 */
[----:B------:R-:W-:Y:S01]  /*4700*/  HFMA2 R0, -RZ, RZ, 0, 5.9604644775390625e-08 ;  /* 0x00000001ff007431 */ /* 0x000fe200000001ff */
[----:B------:R-:W-:Y:S01]  /*4710*/  UPRMT UR4, UR28, 0x654, UR7 ;  /* 0x000006541c047896 */ /* 0x000fe20008000007 */
[----:B------:R-:W-:Y:S02]  /*4720*/  IMAD.MOV.U32 R8, RZ, RZ, 0xffff ;  /* 0x0000ffffff087424 */ /* 0x000fe400078e00ff */
[----:B-1----:R-:W-:Y:S02]  /*4730*/  IMAD.MOV.U32 R6, RZ, RZ, 0x4 ;  /* 0x00000004ff067424 */ /* 0x002fe400078e00ff */
[----:B------:R-:W-:Y:S01]  /*4740*/  IMAD.SHL.U32 R9, R10, 0x20, RZ ;  /* 0x000000200a097824 */ /* 0x000fe200078e00ff */
[----:B------:R-:W-:Y:S02]  /*4750*/  MOV R5, UR4 ;  /* 0x0000000400057c02 */ /* 0x000fe40008000f00 */
[-C--:B------:R-:W-:Y:S01]  /*4760*/  SHF.L.U32 R8, R8, R10.reuse, RZ ;  /* 0x0000000a08087219 */ /* 0x080fe200000006ff */
[----:B------:R1:W-:Y:S01]  /*4770*/  SYNCS.ARRIVE.TRANS64.RED RZ, [UR4], R6 ;  /* 0x00000006ffff79a7 */ /* 0x0003e20008000404 */
[----:B------:R-:W-:Y:S01]  /*4780*/  SHF.L.U32 R7, R0, R10, RZ ;  /* 0x0000000a00077219 */ /* 0x000fe200000006ff */
[----:B------:R1:W-:Y:S04]  /*4790*/  STS [UR6+0x310], R9 ;  /* 0x00031009ff007988 */ /* 0x0003e80008000806 */
[----:B------:R1:W-:Y:S04]  /*47a0*/  STAS [R4.64], R10 ;  /* 0x0000000a04007dbd */ /* 0x0003e8000c0008ff */
[----:B------:R1:W-:Y:S04]  /*47b0*/  ATOMS.OR RZ, [UR5+0x14], R8 ;  /* 0x00001408ffff798c */ /* 0x0003e8000b000005 */
[----:B------:R1:W-:Y:S04]  /*47c0*/  ATOMS.OR RZ, [UR5+0x18], R7 ;  /* 0x00001807ffff798c */ /* 0x0003e8000b000005 */
[----:B------:R1:W-:Y:S02]  /*47d0*/  ATOMS.XOR RZ, [UR5+0x10], R0 ;  /* 0x00001000ffff798c */ /* 0x0003e4000b800005 */
.L_x_88:
[----:B------:R-:W-:Y:S05]  /*47e0*/  BSYNC B0 ;  /* 0x0000000000007941 */ /* 0x000fea0003800000 */
.L_x_87:
[----:B------:R-:W-:Y:S05]  /*47f0*/  BRA.U UP1, `(.L_x_93) ;  /* 0x00000001016c7547 */ /* 0x000fea000b800000 */
[----:B------:R-:W-:-:S03]  /*4800*/  UMOV UR4, 0xffffffff ;  /* 0xffffffff00047882 */ /* 0x000fc60000000000 */
[----:B------:R-:W-:Y:S05]  /*4810*/  BRA.DIV UR4, `(.L_x_94) ;  /* 0x0000007a04547947 */ /* 0x000fea000b800000 */
[----:B------:R-:W-:-:S13]  /*4820*/  ELECT P6, URZ, PT ;  /* 0x0000000000ff782f */ /* 0x000fda00038c0000 */
.L_x_248:
[----:B------:R-:W-:Y:S05]  /*4830*/  @!P6 BRA `(.L_x_93) ;  /* 0x00000000005ce947 */ /* 0x000fea0003800000 */
[----:B-1----:R-:W1:Y:S02]  /*4840*/  LDS R4, [UR5+0x10] ;  /* 0x00001005ff047984 */ /* 0x002e640008000800 */
[----:B-1----:R-:W-:-:S04]  /*4850*/  SHF.L.U32 R4, R4, 0x1f, RZ ;  /* 0x0000001f04047819 */ /* 0x002fc800000006ff */
[----:B------:R-:W1:Y:S02]  /*4860*/  SYNCS.PHASECHK.TRANS64.TRYWAIT P0, [UR5+0x8], R4 ;  /* 0x00000804ff0075a7 */ /* 0x000e640008001105 */
[----:B-1----:R-:W-:Y:S05]  /*4870*/  @P0 BRA `(.L_x_95) ;  /* 0x0000000000080947 */ /* 0x002fea0003800000 */
[----:B------:R-:W1:Y:S02]  /*4880*/  SYNCS.PHASECHK.TRANS64.TRYWAIT P0, [UR5+0x8], R4 ;  /* 0x00000804ff0075a7 */ /* 0x000e640008001105 */
[----:B-1----:R-:W-:Y:S05]  /*4890*/  @!P0 BRA `(.L_x_96) ;  /* 0x0000007800548947 */ /* 0x002fea0003800000 */
.L_x_95:
[----:B------:R-:W2:Y:S01]  /*48a0*/  LDS R6, [UR6+0x310] ;  /* 0x00031006ff067984 */ /* 0x000ea20008000800 */
[----:B-1----:R-:W-:Y:S02]  /*48b0*/  HFMA2 R0, -RZ, RZ, 0, 5.9604644775390625e-08 ;  /* 0x00000001ff007431 */ /* 0x002fe400000001ff */
[----:B------:R-:W-:Y:S01]  /*48c0*/  IMAD.MOV.U32 R4, RZ, RZ, 0xffff ;  /* 0x0000ffffff047424 */ /* 0x000fe200078e00ff */
[----:B------:R-:W-:Y:S01]  /*48d0*/  UPRMT UR4, UR28, 0x654, UR7 ;  /* 0x000006541c047896 */ /* 0x000fe20008000007 */
[----:B--2---:R-:W-:-:S03]  /*48e0*/  IMAD.SHL.U32 R5, R6, 0x20, RZ ;  /* 0x0000002006057824 */ /* 0x004fc600078e00ff */
[-C--:B------:R-:W-:Y:S02]  /*48f0*/  SHF.L.U32 R4, R4, R6.reuse, RZ ;  /* 0x0000000604047219 */ /* 0x080fe400000006ff */
[----:B------:R-:W-:Y:S01]  /*4900*/  SHF.L.U32 R6, R0, R6, RZ ;  /* 0x0000000600067219 */ /* 0x000fe200000006ff */
[----:B------:R2:W-:Y:S04]  /*4910*/  STS [UR6+0x310], R5 ;  /* 0x00031005ff007988 */ /* 0x0005e80008000806 */
[----:B------:R2:W-:Y:S04]  /*4920*/  ATOMS.OR RZ, [UR5+0x14], R4 ;  /* 0x00001404ffff798c */ /* 0x0005e8000b000005 */
[----:B------:R2:W-:Y:S01]  /*4930*/  ATOMS.OR RZ, [UR5+0x18], R6 ;  /* 0x00001806ffff798c */ /* 0x0005e2000b000005 */
[----:B------:R-:W-:Y:S03]  /*4940*/  SYNCS.ARRIVE.TRANS64.RED.A1T0 RZ, [UR4], RZ ;  /* 0x000000ffffff79a7 */ /* 0x000fe60008100404 */
[----:B------:R2:W-:Y:S01]  /*4950*/  ATOMS.XOR RZ, [UR5+0x10], R0 ;  /* 0x00001000ffff798c */ /* 0x0005e2000b800005 */
[----:B------:R-:W-:Y:S05]  /*4960*/  BRA `(.L_x_93) ;  /* 0x0000000000107947 */ /* 0x000fea0003800000 */
.L_x_86:
[----:B------:R-:W-:Y:S02]  /*4970*/  MOV R0, 0xffffffff ;  /* 0xffffffff00007802 */ /* 0x000fe40000000f00 */
[----:B------:R-:W-:-:S03]  /*4980*/  MOV R4, 0x49b0 ;  /* 0x000049b000047802 */ /* 0x000fc60000000f00 */
[----:B------:R1:W-:Y:S04]  /*4990*/  STS [UR6+0x310], R0 ;  /* 0x00031000ff007988 */ /* 0x0003e80008000806 */
[----:B-1---5:R-:W-:Y:S05]  /*49a0*/  CALL.REL.NOINC `($__internal_1_$__cuda_sm10x_tcgen05_guardrail_trap_phase_invalid_during_alloc) ;  /* 0x0000008000247944 */ /* 0x022fea0003c00000 */
.L_x_93:
[----:B------:R-:W-:Y:S05]  /*49b0*/  WARPSYNC.ALL ;  /* 0x0000000000007948 */ /* 0x000fea0003800000 */
[----:B------:R-:W3:Y:S01]  /*49c0*/  S2UR UR4, SR_CgaCtaId ;  /* 0x00000000000479c3 */ /* 0x000ee20000008800 */
[----:B------:R-:W-:Y:S01]  /*49d0*/  UMOV UR13, 0x400 ;  /* 0x00000400000d7882 */ /* 0x000fe20000000000 */
[----:B------:R-:W-:-:S06]  /*49e0*/  NOP ;  /* 0x0000000000007918 */ /* 0x000fcc0000000000 */
[----:B------:R-:W-:Y:S06]  /*49f0*/  BAR.ARV 0x6, 0xa0 ;  /* 0x0182800000007b1d */ /* 0x000fec0000002000 */
[----:B------:R-:W4:Y:S01]  /*4a00*/  LDCU UR6, c[0x0][0x38c] ;  /* 0x00007180ff0677ac */ /* 0x000f220008000800 */
[----:B------:R-:W-:Y:S01]  /*4a10*/  LOP3.LUT R3, R3, 0xffff, RZ, 0xc0, !PT ;  /* 0x0000ffff03037812 */ /* 0x000fe200078ec0ff */
[----:B-1----:R-:W-:Y:S01]  /*4a20*/  IMAD.MOV.U32 R9, RZ, RZ, 0x1 ;  /* 0x00000001ff097424 */ /* 0x002fe200078e00ff */
[----:B------:R-:W-:Y:S01]  /*4a30*/  LOP3.LUT R2, R2, 0xffff, RZ, 0xc0, !PT ;  /* 0x0000ffff02027812 */ /* 0x000fe200078ec0ff */
[----:B------:R-:W-:Y:S01]  /*4a40*/  IMAD.MOV.U32 R8, RZ, RZ, RZ ;  /* 0x000000ffff087224 */ /* 0x000fe200078e00ff */
[----:B------:R-:W-:Y:S01]  /*4a50*/  R2UR UR16, R3 ;  /* 0x00000000031072ca */ /* 0x000fe200000e0000 */
[----:B------:R-:W-:Y:S01]  /*4a60*/  UMOV UR20, URZ ;  /* 0x000000ff00147c82 */ /* 0x000fe20008000000 */
[----:B------:R-:W-:-:S02]  /*4a70*/  R2UR UR24, R2 ;  /* 0x00000000021872ca */ /* 0x000fc400000e0000 */
[----:B------:R-:W-:Y:S01]  /*4a80*/  CS2R R2, SRZ ;  /* 0x0000000000027805 */ /* 0x000fe2000001ff00 */
[----:B------:R-:W-:Y:S01]  /*4a90*/  UMOV UR10, URZ ;  /* 0x000000ff000a7c82 */ /* 0x000fe20008000000 */
[----:B---3--:R-:W-:Y:S02]  /*4aa0*/  ULEA UR13, UR4, UR13, 0x18 ;  /* 0x0000000d040d7291 */ /* 0x008fe4000f8ec0ff */
[----:B------:R-:W-:Y:S02]  /*4ab0*/  UISETP.NE.AND UP3, UPT, UR27, URZ, UPT ;  /* 0x000000ff1b00728c */ /* 0x000fe4000bf65270 */
[----:B------:R-:W-:Y:S02]  /*4ac0*/  UIADD3 UR5, UPT, UPT, UR13, 0x6500, URZ ;  /* 0x000065000d057890 */ /* 0x000fe4000fffe0ff */
[----:B------:R-:W-:Y:S02]  /*4ad0*/  UIADD3 UR4, UPT, UPT, UR13, 0x16d00, URZ ;  /* 0x00016d000d047890 */ /* 0x000fe4000fffe0ff */
[----:B----4-:R-:W-:Y:S01]  /*4ae0*/  UIADD3 UR6, UPT, UPT, UR6, 0x1f, URZ ;  /* 0x0000001f06067890 */ /* 0x010fe2000fffe0ff */
[----:B--2---:R-:W1:Y:S01]  /*4af0*/  LDS R0, [UR13+0x310] ;  /* 0x0003100dff007984 */ /* 0x004e620008000800 */
[----:B------:R-:W-:-:S02]  /*4b00*/  USHF.R.U32.HI UR5, URZ, 0x4, UR5 ;  /* 0x00000004ff057899 */ /* 0x000fc40008011605 */
[----:B------:R-:W-:Y:S02]  /*4b10*/  USHF.R.S32.HI UR21, URZ, 0x1f, UR6 ;  /* 0x0000001fff157899 */ /* 0x000fe40008011406 */
[----:B------:R-:W-:Y:S02]  /*4b20*/  USHF.R.U32.HI UR4, URZ, 0x4, UR4 ;  /* 0x00000004ff047899 */ /* 0x000fe40008011604 */
[----:B------:R-:W-:Y:S02]  /*4b30*/  ULEA.HI UR21, UR21, UR6, URZ, 0x5 ;  /* 0x0000000615157291 */ /* 0x000fe4000f8f28ff */
[----:B------:R-:W-:Y:S02]  /*4b40*/  ULOP3.LUT UR5, UR5, 0x3fff, URZ, 0xc0, !UPT ;  /* 0x00003fff05057892 */ /* 0x000fe4000f8ec0ff */
[----:B------:R-:W-:Y:S02]  /*4b50*/  USHF.R.S32.HI UR21, URZ, 0x5, UR21 ;  /* 0x00000005ff157899 */ /* 0x000fe40008011415 */
[----:B------:R-:W-:-:S02]  /*4b60*/  ULOP3.LUT UR18, UR4, 0x3fff, URZ, 0xc0, !UPT ;  /* 0x00003fff04127892 */ /* 0x000fc4000f8ec0ff */
[----:B------:R-:W-:Y:S02]  /*4b70*/  UISETP.LT.AND UP0, UPT, UR21, 0x1, UPT ;  /* 0x000000011500788c */ /* 0x000fe4000bf01270 */
[----:B------:R-:W-:Y:S02]  /*4b80*/  ULOP3.LUT UR17, UR5, 0x10000, URZ, 0xfc, !UPT ;  /* 0x0001000005117892 */ /* 0x000fe4000f8efcff */
[----:B------:R-:W-:Y:S02]  /*4b90*/  ULOP3.LUT UR18, UR18, 0x10000, URZ, 0xfc, !UPT ;  /* 0x0001000012127892 */ /* 0x000fe4000f8efcff */
[----:B------:R-:W-:Y:S01]  /*4ba0*/  USEL UR25, UR21, 0x1, !UP0 ;  /* 0x0000000115197887 */ /* 0x000fe2000c000000 */
[----:B------:R-:W-:Y:S01]  /*4bb0*/  UMOV UR11, URZ ;  /* 0x000000ff000b7c82 */ /* 0x000fe20008000000 */
[----:B------:R-:W-:Y:S01]  /*4bc0*/  UMOV UR22, 0x0 ;  /* 0x0000000000167882 */ /* 0x000fe20000000000 */
[----:B------:R-:W-:Y:S01]  /*4bd0*/  UMOV UR23, 0x84004a0 ;  /* 0x084004a000177882 */ /* 0x000fe20000000000 */
[----:B-1----:R-:W-:-:S15]  /*4be0*/  R2UR UR26, R0 ;  /* 0x00000000001a72ca */ /* 0x002fde00000e0000 */
.L_x_104:
[C---:B------:R-:W-:Y:S02]  /*4bf0*/  LEA R0, R8.reuse, UR13, 0x3 ;  /* 0x0000000d08007c11 */ /* 0x040fe4000f8e18ff */
[----:B------:R-:W-:Y:S02]  /*4c00*/  SHF.L.U32 R4, R3, 0x1f, RZ ;  /* 0x0000001f03047819 */ /* 0x000fe400000006ff */
[----:B------:R-:W-:Y:S02]  /*4c10*/  LEA R5, R8, UR13, 0x4 ;  /* 0x0000000d08057c11 */ /* 0x000fe4000f8e20ff */
[----:B------:R-:W1:Y:S02]  /*4c20*/  SYNCS.PHASECHK.TRANS64.TRYWAIT P0, [R0+URZ+0x260], R4 ;  /* 0x00026004000075a7 */ /* 0x000e6400080011ff */
[----:B-1-3--:R-:W-:Y:S05]  /*4c30*/  @!P0 BRA `(.L_x_97) ;  /* 0x0000007400848947 */ /* 0x00afea0003800000 */
.L_x_249:
[----:B-1----:R-:W1:Y:S01]  /*4c40*/  LDS.128 R4, [R5+0x2f0] ;  /* 0x0002f00005047984 */ /* 0x002e620000000c00 */
[----:B------:R-:W-:Y:S02]  /*4c50*/  VIADD R0, R0, 0x270 ;  /* 0x0000027000007836 */ /* 0x000fe40000000000 */
[----:B------:R-:W-:Y:S01]  /*4c60*/  VIADD R8, R8, 0x1 ;  /* 0x0000000108087836 */ /* 0x000fe20000000000 */
[----:B------:R-:W-:Y:S01]  /*4c70*/  @!PT LDS RZ, [RZ] ;  /* 0x00000000fffff984 */ /* 0x000fe20000000800 */
[----:B------:R-:W-:Y:S01]  /*4c80*/  @!PT LDS RZ, [RZ] ;  /* 0x00000000fffff984 */ /* 0x000fe20000000800 */
[----:B------:R-:W-:Y:S01]  /*4c90*/  @!PT LDS RZ, [RZ] ;  /* 0x00000000fffff984 */ /* 0x000fe20000000800 */
[----:B------:R-:W-:Y:S01]  /*4ca0*/  @!PT LDS RZ, [RZ] ;  /* 0x00000000fffff984 */ /* 0x000fe20000000800 */
[----:B------:R2:W-:Y:S06]  /*4cb0*/  MEMBAR.ALL.CTA ;  /* 0x0000000000007992 */ /* 0x0005ec0000008000 */
[----:B--2---:R-:W2:Y:S01]  /*4cc0*/  FENCE.VIEW.ASYNC.S ;  /* 0x00000000000073c6 */ /* 0x004ea20000000000 */
[----:B------:R-:W-:-:S04]  /*4cd0*/  PRMT R0, RZ, 0x654, R0 ;  /* 0x00000654ff007816 */ /* 0x000fc80000000000 */
[----:B--2---:R2:W-:Y:S01]  /*4ce0*/  SYNCS.ARRIVE.TRANS64.RED.A1T0 RZ, [R0+URZ], RZ ;  /* 0x000000ff00ff79a7 */ /* 0x0045e200081004ff */
[----:B-1----:R-:W-:Y:S01]  /*4cf0*/  LOP3.LUT P1, RZ, R6, 0x1, RZ, 0xc0, !PT ;  /* 0x0000000106ff7812 */ /* 0x002fe2000782c0ff */
[----:B--2---:R-:W-:-:S12]  /*4d00*/  BRA.U UP3, `(.L_x_98) ;  /* 0x0000000103cc7547 */ /* 0x004fd8000b800000 */
[----:B------:R-:W1:Y:S01]  /*4d10*/  LDCU UR4, c[0x0][0x38c] ;  /* 0x00007180ff0477ac */ /* 0x000e620008000800 */
[----:B------:R-:W-:Y:S02]  /*4d20*/  PLOP3.LUT P2, PT, PT, PT, PT, 0x80, 0x8 ;  /* 0x000000000008781c */ /* 0x000fe40003f4f070 */
[----:B------:R-:W-:Y:S01]  /*4d30*/  SHF.L.U32 R4, R9, 0x1f, RZ ;  /* 0x0000001f09047819 */ /* 0x000fe200000006ff */
[----:B------:R-:W-:Y:S02]  /*4d40*/  ULEA UR19, UR20, UR13, 0x3 ;  /* 0x0000000d14137291 */ /* 0x000fe4000f8e18ff */
[----:B-1----:R-:W-:-:S06]  /*4d50*/  UISETP.GE.AND UP0, UPT, UR4, 0x1, UPT ;  /* 0x000000010400788c */ /* 0x002fcc000bf06270 */
[----:B------:R-:W-:-:S05]  /*4d60*/  PLOP3.LUT P0, PT, PT, PT, UP0, 0x80, 0x8 ;  /* 0x000000000008781c */ /* 0x000fca0003f0f008 */
[----:B------:R-:W-:-:S08]  /*4d70*/  @UP0 ULEA UR4, UR10, UR13, 0x3 ;  /* 0x0000000d0a040291 */ /* 0x000fd0000f8e18ff */
[----:B------:R-:W-:-:S04]  /*4d80*/  @P0 SHF.L.U32 R0, R2, 0x1f, RZ ;  /* 0x0000001f02000819 */ /* 0x000fc800000006ff */
[----:B------:R1:W2:Y:S01]  /*4d90*/  @P0 SYNCS.PHASECHK.TRANS64.TRYWAIT P2, [UR4], R0 ;  /* 0x00000000ff0005a7 */ /* 0x0002a20008041104 */
[----:B------:R-:W3:Y:S02]  /*4da0*/  SYNCS.PHASECHK.TRANS64.TRYWAIT P0, [UR19+0x2a0], R4 ;  /* 0x0002a004ff0075a7 */ /* 0x000ee40008001113 */
[----:B-123--:R-:W-:Y:S05]  /*4db0*/  @!P0 BRA `(.L_x_99) ;  /* 0x0000007400388947 */ /* 0x00efea0003800000 */
.L_x_251:
[----:B------:R-:W-:Y:S01]  /*4dc0*/  UMOV UR14, UR11 ;  /* 0x0000000b000e7c82 */ /* 0x000fe20008000000 */
[----:B------:R-:W-:Y:S05]  /*4dd0*/  BRA.U !UP0, `(.L_x_100) ;  /* 0x0000000108887547 */ /* 0x000fea000b800000 */
[----:B------:R-:W-:Y:S02]  /*4de0*/  UIADD3 UR14, UPT, UPT, UR25, UR11, URZ ;  /* 0x0000000b190e7290 */ /* 0x000fe4000fffe0ff */
[----:B------:R-:W-:Y:S02]  /*4df0*/  ULEA UR15, UR20, UR26, 0x7 ;  /* 0x0000001a140f7291 */ /* 0x000fe4000f8e38ff */
[----:B------:R-:W-:Y:S01]  /*4e00*/  UPLOP3.LUT UP2, UPT, UPT, UPT, UPT, 0x40, 0x4 ;  /* 0x000000000004789c */ /* 0x000fe20003f4e870 */
[----:B------:R-:W-:Y:S01]  /*4e10*/  UMOV UR12, UR21 ;  /* 0x00000015000c7c82 */ /* 0x000fe20008000000 */
[----:B------:R-:W-:-:S09]  /*4e20*/  UMOV UR5, UR10 ;  /* 0x0000000a00057c82 */ /* 0x000fd20008000000 */
.L_x_103:
[----:B--2---:R-:W-:Y:S01]  /*4e30*/  ULEA UR6, UR5, UR13, 0x3 ;  /* 0x0000000d05067291 */ /* 0x004fe2000f8e18ff */
[----:B---3--:R-:W-:Y:S11]  /*4e40*/  @P2 BRA `(.L_x_101) ;  /* 0x00000000000c2947 */ /* 0x008ff60003800000 */
[----:B-1----:R-:W-:Y:S04]  /*4e50*/  SHF.L.U32 R4, R2, 0x1f, RZ ;  /* 0x0000001f02047819 */ /* 0x002fe800000006ff */
[----:B------:R-:W1:Y:S02]  /*4e60*/  SYNCS.PHASECHK.TRANS64.TRYWAIT P0, [UR6], R4 ;  /* 0x00000004ff0075a7 */ /* 0x000e640008001106 */
[----:B-1----:R-:W-:Y:S05]  /*4e70*/  @!P0 BRA `(.L_x_102) ;  /* 0x0000007400208947 */ /* 0x002fea0003800000 */
.L_x_101:
[----:B------:R-:W-:Y:S01]  /*4e80*/  UISETP.NE.AND UP0, UPT, UR12, 0x1, UPT ;  /* 0x000000010c00788c */ /* 0x000fe2000bf05270 */
[----:B------:R-:W-:Y:S01]  /*4e90*/  PLOP3.LUT P2, PT, PT, PT, PT, 0x80, 0x8 ;  /* 0x000000000008781c */ /* 0x000fe20003f4f070 */
[----:B------:R-:W-:Y:S02]  /*4ea0*/  UIADD3 UR4, UPT, UPT, UR5, 0x1, URZ ;  /* 0x0000000105047890 */ /* 0x000fe4000fffe0ff */
[----:B------:R-:W-:Y:S02]  /*4eb0*/  ULEA UR8, UR5, UR18, 0x8 ;  /* 0x0000001205087291 */ /* 0x000fe4000f8e40ff */
[----:B------:R-:W-:Y:S01]  /*4ec0*/  UISETP.NE.AND UP1, UPT, UR4, 0x21, UPT ;  /* 0x000000210400788c */ /* 0x000fe2000bf25270 */
[----:B------:R-:W-:Y:S01]  /*4ed0*/  PLOP3.LUT P0, PT, PT, PT, UP0, 0x80, 0x8 ;  /* 0x000000000008781c */ /* 0x000fe20003f0f008 */
[----:B------:R-:W-:Y:S02]  /*4ee0*/  UIADD3 UR11, UPT, UPT, UR11, 0x1, URZ ;  /* 0x000000010b0b7890 */ /* 0x000fe4000fffe0ff */
[----:B------:R-:W-:Y:S02]  /*4ef0*/  USEL UR7, URZ, 0x1, UP1 ;  /* 0x00000001ff077887 */ /* 0x000fe40008800000 */
[----:B------:R-:W-:Y:S01]  /*4f00*/  USEL UR10, UR4, URZ, UP1 ;  /* 0x000000ff040a7287 */ /* 0x000fe20008800000 */
[----:B------:R-:W-:Y:S01]  /*4f10*/  UMOV UR9, 0xc0004010 ;  /* 0xc000401000097882 */ /* 0x000fe20000000000 */
[----:B------:R-:W-:Y:S02]  /*4f20*/  UIADD3 UR12, UPT, UPT, UR12, -0x1, URZ ;  /* 0xffffffff0c0c7890 */ /* 0x000fe4000fffe0ff */
[----:B------:R-:W-:Y:S01]  /*4f30*/  LOP3.LUT R2, R2, UR7, RZ, 0x3c, !PT ;  /* 0x0000000702027c12 */ /* 0x000fe2000f8e3cff */
[----:B------:R-:W-:Y:S01]  /*4f40*/  @UP0 ULEA UR4, UR10, UR13, 0x3 ;  /* 0x0000000d0a040291 */ /* 0x000fe2000f8e18ff */
[----:B------:R-:W-:Y:S02]  /*4f50*/  UMOV UR7, 0xc0004010 ;  /* 0xc000401000077882 */ /* 0x000fe40000000000 */
[----:B-1----:R-:W-:Y:S01]  /*4f60*/  @P0 SHF.L.U32 R0, R2, 0x1f, RZ ;  /* 0x0000001f02000819 */ /* 0x002fe200000006ff */
[----:B------:R-:W-:Y:S05]  /*4f70*/  UISETP.NE.AND UP0, UPT, UR11, UR14, UPT ;  /* 0x0000000e0b00728c */ /* 0x000fea000bf05270 */
[----:B------:R2:W3:Y:S01]  /*4f80*/  @P0 SYNCS.PHASECHK.TRANS64.TRYWAIT P2, [UR4], R0 ;  /* 0x00000000ff0005a7 */ /* 0x0004e20008041104 */
[----:B------:R-:W-:Y:S02]  /*4f90*/  UIADD3 UR4, UPT, UPT, UR6, 0x108, URZ ;  /* 0x0000010806047890 */ /* 0x000fe4000fffe0ff */
[----:B------:R-:W-:Y:S03]  /*4fa0*/  ULEA UR6, UR5, UR17, 0x7 ;  /* 0x0000001105067291 */ /* 0x000fe6000f8e38ff */
[----:B------:R-:W-:Y:S06]  /*4fb0*/  UMOV UR5, UR10 ;  /* 0x0000000a00057c82 */ /* 0x000fec0008000000 */
[----:B------:R2:W-:Y:S01]  /*4fc0*/  UTCIMMA.2CTA gdesc[UR6], gdesc[UR8], tmem[UR15], tmem[UR22], idesc[UR23], UP2 ;  /* 0x00ff1608060075ea */ /* 0x0005e2000920010f */
[----:B------:R-:W-:Y:S01]  /*4fd0*/  UPLOP3.LUT UP2, UPT, UPT, UPT, UPT, 0x80, 0x8 ;  /* 0x000000000008789c */ /* 0x000fe20003f4f070 */
[----:B------:R2:W-:Y:S01]  /*4fe0*/  UTCBAR.2CTA.MULTICAST [UR4], URZ, UR16 ;  /* 0x000000ff040073e9 */ /* 0x0005e20008200810 */
[----:B------:R-:W-:Y:S09]  /*4ff0*/  BRA.U UP0, `(.L_x_103) ;  /* 0xfffffffd008c7547 */ /* 0x000ff2000b83ffff */
.L_x_100:
[----:B--2---:R-:W-:Y:S01]  /*5000*/  UIADD3 UR4, UPT, UPT, UR19, 0x280, URZ ;  /* 0x0000028013047890 */ /* 0x004fe2000fffe0ff */
[----:B------:R-:W-:-:S08]  /*5010*/  UMOV UR11, UR14 ;  /* 0x0000000e000b7c82 */ /* 0x000fd00008000000 */
[----:B------:R2:W-:Y:S01]  /*5020*/  UTCBAR.2CTA.MULTICAST [UR4], URZ, UR24 ;  /* 0x000000ff040073e9 */ /* 0x0005e20008200818 */
[----:B------:R-:W-:Y:S02]  /*5030*/  NOP ;  /* 0x0000000000007918 */ /* 0x000fe40000000000 */
.L_x_98:
[----:B--2---:R-:W-:Y:S01]  /*5040*/  UIADD3 UR4, UPT, UPT, UR20, 0x1, URZ ;  /* 0x0000000114047890 */ /* 0x004fe2000fffe0ff */
[----:B------:R-:W-:-:S03]  /*5050*/  ISETP.NE.AND P0, PT, R8, 0x2, PT ;  /* 0x000000020800780c */ /* 0x000fc60003f05270 */
[----:B------:R-:W-:Y:S01]  /*5060*/  UISETP.NE.AND UP0, UPT, UR4, 0x4, UPT ;  /* 0x000000040400788c */ /* 0x000fe2000bf05270 */
[----:B-1----:R-:W-:Y:S02]  /*5070*/  SEL R0, RZ, 0x1, P0 ;  /* 0x00000001ff007807 */ /* 0x002fe40000000000 */
[----:B------:R-:W-:Y:S01]  /*5080*/  SEL R8, R8, RZ, P0 ;  /* 0x000000ff08087207 */ /* 0x000fe20000000000 */
[----:B------:R-:W-:Y:S01]  /*5090*/  USEL UR5, URZ, 0x1, UP0 ;  /* 0x00000001ff057887 */ /* 0x000fe20008000000 */
[----:B------:R-:W-:Y:S01]  /*50a0*/  LOP3.LUT R3, R3, R0, RZ, 0x3c, !PT ;  /* 0x0000000003037212 */ /* 0x000fe200078e3cff */
[----:B------:R-:W-:-:S04]  /*50b0*/  USEL UR20, UR4, URZ, UP0 ;  /* 0x000000ff04147287 */ /* 0x000fc80008000000 */
[----:B------:R-:W-:Y:S01]  /*50c0*/  LOP3.LUT R9, R9, UR5, RZ, 0x3c, !PT ;  /* 0x0000000509097c12 */ /* 0x000fe2000f8e3cff */
[----:B------:R-:W-:Y:S07]  /*50d0*/  @P1 BRA `(.L_x_104) ;  /* 0xfffffff800c41947 */ /* 0x000fee000383ffff */
[----:B------:R-:W1:Y:S01]  /*50e0*/  S2UR UR8, SR_CgaCtaId ;  /* 0x00000000000879c3 */ /* 0x000e620000008800 */
[----:B------:R-:W-:Y:S01]  /*50f0*/  ELECT P0, URZ, PT ;  /* 0x0000000000ff782f */ /* 0x000fe20003800000 */
[----:B------:R-:W-:Y:S01]  /*5100*/  HFMA2 R0, -RZ, RZ, 0, 5.9604644775390625e-08 ;  /* 0x00000001ff007431 */ /* 0x000fe200000001ff */
[----:B------:R-:W-:-:S05]  /*5110*/  UMOV UR4, 0x40 ;  /* 0x0000004000047882 */ /* 0x000fca0000000000 */
[----:B------:R-:W-:Y:S01]  /*5120*/  UVIRTCOUNT.DEALLOC.SMPOOL 0x80 ;  /* 0x000000800000784c */ /* 0x000fe20000000000 */
[----:B------:R-:W-:Y:S02]  /*5130*/  UISETP.NE.AND UP1, UPT, UR27, URZ, UPT ;  /* 0x000000ff1b00728c */ /* 0x000fe4000bf25270 */
[----:B-1----:R-:W-:-:S09]  /*5140*/  ULEA UR8, UR8, UR4, 0x18 ;  /* 0x0000000408087291 */ /* 0x002fd2000f8ec0ff */
[----:B------:R1:W-:Y:S01]  /*5150*/  @P0 STS.U8 [UR8+0x1c], R0 ;  /* 0x00001c00ff000988 */ /* 0x0003e20008000008 */
[----:B------:R-:W-:Y:S05]  /*5160*/  BRA.U UP1, `(.L_x_105) ;  /* 0x0000000101a07547 */ /* 0x000fea000b800000 */
[----:B------:R-:W-:Y:S01]  /*5170*/  UIADD3 UR7, UPT, UPT, UR13, 0x2a0, URZ ;  /* 0x000002a00d077890 */ /* 0x000fe2000fffe0ff */
[----:B------:R-:W-:-:S03]  /*5180*/  SHF.L.U32 R2, R9, 0x1f, RZ ;  /* 0x0000001f09027819 */ /* 0x000fc600000006ff */
[----:B------:R-:W-:-:S09]  /*5190*/  ULEA UR4, UR20, UR7, 0x3 ;  /* 0x0000000714047291 */ /* 0x000fd2000f8e18ff */
[----:B------:R-:W2:Y:S02]  /*51a0*/  SYNCS.PHASECHK.TRANS64.TRYWAIT P0, [UR4], R2 ;  /* 0x00000002ff0075a7 */ /* 0x000ea40008001104 */
[----:B--2---:R-:W-:Y:S05]  /*51b0*/  @!P0 BRA `(.L_x_106) ;  /* 0x0000007000688947 */ /* 0x004fea0003800000 */
.L_x_254:
        /* <DEDUP_REMOVED lines=9> */
.L_x_256:
        /* <DEDUP_REMOVED lines=9> */
.L_x_258:
[----:B------:R-:W-:-:S04]  /*52e0*/  UIADD3 UR4, UPT, UPT, UR4, 0x1, URZ ;  /* 0x0000000104047890 */ /* 0x000fc8000fffe0ff */
[----:B------:R-:W-:-:S04]  /*52f0*/  UISETP.NE.AND UP0, UPT, UR4, 0x4, UPT ;  /* 0x000000040400788c */ /* 0x000fc8000bf05270 */
[----:B------:R-:W-:Y:S02]  /*5300*/  USEL UR5, URZ, 0x1, UP0 ;  /* 0x00000001ff057887 */ /* 0x000fe40008000000 */
[----:B------:R-:W-:-:S04]  /*5310*/  USEL UR4, UR4, URZ, UP0 ;  /* 0x000000ff04047287 */ /* 0x000fc80008000000 */
[----:B------:R-:W-:Y:S01]  /*5320*/  ULEA UR4, UR4, UR7, 0x3 ;  /* 0x0000000704047291 */ /* 0x000fe2000f8e18ff */
[----:B------:R-:W-:-:S04]  /*5330*/  LOP3.LUT R2, R2, UR5, RZ, 0x3c, !PT ;  /* 0x0000000502027c12 */ /* 0x000fc8000f8e3cff */
[----:B------:R-:W-:Y:S01]  /*5340*/  SHF.L.U32 R2, R2, 0x1f, RZ ;  /* 0x0000001f02027819 */ /* 0x000fe200000006ff */
[----:B-1----:R-:W-:-:S04]  /*5350*/  IMAD.U32 R0, RZ, RZ, UR4 ;  /* 0x00000004ff007e24 */ /* 0x002fc8000f8e00ff */
[----:B------:R1:W2:Y:S03]  /*5360*/  SYNCS.PHASECHK.TRANS64.TRYWAIT P0, [R0+URZ], R2 ;  /* 0x00000002000075a7 */ /* 0x0002a600080011ff */
[----:B--2---:R-:W-:Y:S05]  /*5370*/  @!P0 NANOSLEEP.SYNCS 0x989680 ;  /* 0x009896800000895d */ /* 0x004fea0003900000 */
[----:B------:R-:W2:Y:S02]  /*5380*/  @!P0 SYNCS.PHASECHK.TRANS64 P0, [R0+URZ], R2 ;  /* 0x00000002000085a7 */ /* 0x000ea400080010ff */
[----:B--2---:R-:W-:Y:S05]  /*5390*/  @P0 BRA `(.L_x_109) ;  /* 0x0000000000200947 */ /* 0x004fea0003800000 */
.L_x_110:
[----:B--2---:R2:W4:Y:S02]  /*53a0*/  SYNCS.PHASECHK.TRANS64.TRYWAIT P0, [R0+URZ], R2 ;  /* 0x00000002000075a7 */ /* 0x00452400080011ff */
[----:B----4-:R-:W-:Y:S05]  /*53b0*/  @!P0 NANOSLEEP.SYNCS 0x989680 ;  /* 0x009896800000895d */ /* 0x010fea0003900000 */
[----:B------:R-:W4:Y:S02]  /*53c0*/  @!P0 SYNCS.PHASECHK.TRANS64 P0, [R0+URZ], R2 ;  /* 0x00000002000085a7 */ /* 0x000f2400080010ff */
[----:B----4-:R-:W-:Y:S05]  /*53d0*/  @!P0 BRA `(.L_x_110) ;  /* 0xfffffffc00f08947 */ /* 0x010fea000383ffff */
[----:B------:R-:W-:Y:S05]  /*53e0*/  BRA `(.L_x_109) ;  /* 0x00000000000c7947 */ /* 0x000fea0003800000 */
.L_x_105:
[----:B------:R-:W-:-:S04]  /*53f0*/  UIADD3 UR4, UPT, UPT, UR13, 0x2e0, URZ ;  /* 0x000002e00d047890 */ /* 0x000fc8000fffe0ff */
[----:B------:R-:W-:-:S09]  /*5400*/  UPRMT UR4, UR28, 0x654, UR4 ;  /* 0x000006541c047896 */ /* 0x000fd20008000004 */
[----:B------:R-:W-:Y:S03]  /*5410*/  SYNCS.ARRIVE.TRANS64.RED.A1T0 RZ, [UR4], RZ ;  /* 0x000000ffffff79a7 */ /* 0x000fe60008100404 */
.L_x_109:
[----:B-12---:R-:W-:Y:S01]  /*5420*/  SHF.L.U32 R2, RZ, 0x1f, RZ ;  /* 0x0000001fff027819 */ /* 0x006fe200000006ff */
[----:B------:R-:W-:Y:S01]  /*5430*/  UIADD3 UR4, UPT, UPT, UR13, 0x2e0, URZ ;  /* 0x000002e00d047890 */ /* 0x000fe2000fffe0ff */
[----:B------:R-:W-:Y:S02]  /*5440*/  PLOP3.LUT P0, PT, PT, PT, UP1, 0x80, 0x8 ;  /* 0x000000000008781c */ /* 0x000fe40003f0f018 */
[----:B------:R-:W1:Y:S02]  /*5450*/  SYNCS.PHASECHK.TRANS64.TRYWAIT P1, [UR13+0x2e0], R2 ;  /* 0x0002e002ff0075a7 */ /* 0x000e64000802110d */
[----:B-1----:R-:W-:Y:S09]  /*5460*/  @!P1 BRA `(.L_x_111) ;  /* 0x0000007000049947 */ /* 0x002ff20003800000 */
.L_x_260:
[----:B------:R-:W-:Y:S01]  /*5470*/  @!UP1 UPRMT UR4, UR28, 0x654, UR4 ;  /* 0x000006541c049896 */ /* 0x000fe20008000004 */
[----:B------:R-:W-:Y:S01]  /*5480*/  UMOV UR5, 0xffff ;  /* 0x0000ffff00057882 */ /* 0x000fe20000000000 */
[----:B------:R-:W-:-:S07]  /*5490*/  UMOV UR6, 0x1 ;  /* 0x0000000100067882 */ /* 0x000fce0000000000 */
[----:B------:R-:W-:Y:S01]  /*54a0*/  @!P0 SYNCS.ARRIVE.TRANS64.RED.A1T0 RZ, [UR4], RZ ;  /* 0x000000ffffff89a7 */ /* 0x000fe20008100404 */
[----:B------:R-:W-:Y:S01]  /*54b0*/  NOP ;  /* 0x0000000000007918 */ /* 0x000fe20000000000 */
[----:B-1----:R-:W1:Y:S01]  /*54c0*/  LDS R0, [UR8+0x14] ;  /* 0x00001408ff007984 */ /* 0x002e620008000800 */
[----:B------:R-:W-:-:S04]  /*54d0*/  ULOP3.LUT UR4, UR26, 0xffff, URZ, 0xc0, !UPT ;  /* 0x0000ffff1a047892 */ /* 0x000fc8000f8ec0ff */
[----:B------:R-:W-:-:S04]  /*54e0*/  USHF.R.U32.HI UR4, URZ, 0x5, UR4 ;  /* 0x00000005ff047899 */ /* 0x000fc80008011604 */
[----:B------:R-:W-:Y:S02]  /*54f0*/  USHF.L.U32 UR5, UR5, UR4, URZ ;  /* 0x0000000405057299 */ /* 0x000fe400080006ff */
[----:B------:R-:W-:-:S04]  /*5500*/  USHF.L.U32 UR4, UR6, UR4, URZ ;  /* 0x0000000406047299 */ /* 0x000fc800080006ff */
[----:B-1----:R-:W-:-:S04]  /*5510*/  LOP3.LUT R0, R0, UR5, RZ, 0xc0, !PT ;  /* 0x0000000500007c12 */ /* 0x002fc8000f8ec0ff */
[----:B------:R-:W-:-:S13]  /*5520*/  ISETP.NE.AND P0, PT, R0, UR5, PT ;  /* 0x0000000500007c0c */ /* 0x000fda000bf05270 */
[----:B------:R-:W-:Y:S05]  /*5530*/  @P0 BRA `(.L_x_112) ;  /* 0x0000000000580947 */ /* 0x000fea0003800000 */
[----:B------:R-:W1:Y:S02]  /*5540*/  LDS R0, [UR8+0x18] ;  /* 0x00001808ff007984 */ /* 0x000e640008000800 */
[----:B-1----:R-:W-:-:S04]  /*5550*/  LOP3.LUT R0, R0, UR4, RZ, 0xc0, !PT ;  /* 0x0000000400007c12 */ /* 0x002fc8000f8ec0ff */
[----:B------:R-:W-:-:S13]  /*5560*/  ISETP.NE.AND P0, PT, R0, UR4, PT ;  /* 0x0000000400007c0c */ /* 0x000fda000bf05270 */
[----:B------:R-:W-:Y:S05]  /*5570*/  @P0 BRA `(.L_x_113) ;  /* 0x00000000003c0947 */ /* 0x000fea0003800000 */
[----:B------:R-:W1:Y:S01]  /*5580*/  S2R R2, SR_LANEID ;  /* 0x0000000000027919 */ /* 0x000e620000000000 */
[----:B------:R-:W-:-:S06]  /*5590*/  ULOP3.LUT UR5, URZ, UR5, URZ, 0x33, !UPT ;  /* 0x00000005ff057292 */ /* 0x000fcc000f8e33ff */
[----:B------:R-:W-:-:S04]  /*55a0*/  IMAD.U32 R0, RZ, RZ, UR5 ;  /* 0x00000005ff007e24 */ /* 0x000fc8000f8e00ff */
[----:B------:R2:W4:Y:S02]  /*55b0*/  REDUX UR7, R0 ;  /* 0x00000000000773c4 */ /* 0x0005240000000000 */
[----:B------:R1:W-:Y:S01]  /*55c0*/  UTCATOMSWS.AND URZ, UR5 ;  /* 0x0000000500ff79e3 */ /* 0x0003e20008000000 */
[----:B--2---:R-:W-:Y:S01]  /*55d0*/  LOP3.LUT R0, RZ, UR4, RZ, 0x33, !PT ;  /* 0x00000004ff007c12 */ /* 0x004fe2000f8e33ff */
[----:B------:R-:W-:Y:S02]  /*55e0*/  VOTEU.ANY UR4, UPT, PT ;  /* 0x0000000000047886 */ /* 0x000fe400038e0100 */
[----:B------:R-:W-:Y:S02]  /*55f0*/  UFLO.U32 UR4, UR4 ;  /* 0x00000004000472bd */ /* 0x000fe400080e0000 */
[----:B------:R-:W2:Y:S04]  /*5600*/  REDUX UR6, R0 ;  /* 0x00000000000673c4 */ /* 0x000ea80000000000 */
[----:B-1----:R-:W-:-:S02]  /*5610*/  ISETP.EQ.U32.AND P0, PT, R2, UR4, PT ;  /* 0x0000000402007c0c */ /* 0x002fc4000bf02070 */
[----:B----4-:R-:W-:-:S11]  /*5620*/  MOV R2, UR7 ;  /* 0x0000000700027c02 */ /* 0x010fd60008000f00 */
[----:B------:R1:W-:Y:S01]  /*5630*/  @P0 ATOMS.AND RZ, [UR8+0x14], R2 ;  /* 0x00001402ffff098c */ /* 0x0003e2000a800008 */
[----:B--2---:R-:W-:-:S05]  /*5640*/  IMAD.U32 R0, RZ, RZ, UR6 ;  /* 0x00000006ff007e24 */ /* 0x004fca000f8e00ff */
[----:B------:R1:W-:Y:S01]  /*5650*/  @P0 ATOMS.AND RZ, [UR8+0x18], R0 ;  /* 0x00001800ffff098c */ /* 0x0003e2000a800008 */
[----:B------:R-:W-:Y:S05]  /*5660*/  BRA `(.L_x_114) ;  /* 0x0000000000147947 */ /* 0x000fea0003800000 */
.L_x_113:
[----:B------:R-:W-:Y:S02]  /*5670*/  MOV R2, 0x5690 ;  /* 0x0000569000027802 */ /* 0x000fe40000000f00 */
[----:B---3-5:R-:W-:Y:S05]  /*5680*/  CALL.REL.NOINC `($__internal_0_$__cuda_sm10x_tcgen05_guardrail_trap_col_being_dealloced_not_returned_by_alloc) ;  /* 0x0000007000e07944 */ /* 0x028fea0003c00000 */
[----:B------:R-:W-:Y:S05]  /*5690*/  BRA `(.L_x_114) ;  /* 0x0000000000087947 */ /* 0x000fea0003800000 */
.L_x_112:
[----:B------:R-:W-:Y:S02]  /*56a0*/  MOV R2, 0x56c0 ;  /* 0x000056c000027802 */ /* 0x000fe40000000f00 */
[----:B---3-5:R-:W-:Y:S05]  /*56b0*/  CALL.REL.NOINC `($__internal_2_$__cuda_sm10x_tcgen05_guardrail_trap_unallocated_columns_being_dealloced) ;  /* 0x0000007000ec7944 */ /* 0x028fea0003c00000 */
.L_x_114:
[----:B------:R-:W-:Y:S01]  /*56c0*/  NOP ;  /* 0x0000000000007918 */ /* 0x000fe20000000000 */
[----:B------:R-:W-:Y:S05]  /*56d0*/  EXIT ;  /* 0x000000000000794d */ /* 0x000fea0003800000 */
.L_x_85:
[----:B------:R-:W-:-:S09]  /*56e0*/  UISETP.NE.OR UP0, UPT, UR18, 0x3, !UP3 ;  /* 0x000000031200788c */ /* 0x000fd2000df05670 */
[----:B------:R-:W-:Y:S05]  /*56f0*/  BRA.U UP0, `(.L_x_115) ;  /* 0x0000001100b87547 */ /* 0x000fea000b800000 */
[----:B------:R-:W1:Y:S01]  /*5700*/  LDCU UR37, c[0x0][0x370] ;  /* 0x00006e00ff2577ac */ /* 0x000e620008000800 */
[----:B------:R-:W2:Y:S01]  /*5710*/  LDC.64 R16, c[0x0][0x348] ;  /* 0x0000d200ff107b82 */ /* 0x000ea20000000a00 */
[----:B------:R-:W-:Y:S02]  /*5720*/  HFMA2 R13, -RZ, RZ, 0, 0 ;  /* 0x00000000ff0d7431 */ /* 0x000fe400000001ff */
[----:B------:R-:W-:Y:S01]  /*5730*/  IMAD.MOV.U32 R15, RZ, RZ, 0x1 ;  /* 0x00000001ff0f7424 */ /* 0x000fe200078e00ff */
[----:B------:R-:W1:Y:S01]  /*5740*/  LDCU.128 UR48, c[0x0][0xb10] ;  /* 0x00016200ff3077ac */ /* 0x000e620008000c00 */
[----:B------:R-:W-:Y:S01]  /*5750*/  IMAD.MOV.U32 R14, RZ, RZ, RZ ;  /* 0x000000ffff0e7224 */ /* 0x000fe200078e00ff */
[----:B------:R-:W-:Y:S01]  /*5760*/  MOV R7, 0x1000 ;  /* 0x0000100000077802 */ /* 0x000fe20000000f00 */
[----:B------:R-:W3:Y:S01]  /*5770*/  LDCU UR31, c[0x0][0x374] ;  /* 0x00006e80ff1f77ac */ /* 0x000ee20008000800 */
[----:B------:R-:W4:Y:S01]  /*5780*/  LDC.64 R2, c[0x0][0x888] ;  /* 0x00022200ff027b82 */ /* 0x000f220000000a00 */
[----:B------:R-:W3:Y:S01]  /*5790*/  LDCU UR15, c[0x0][0xb0c] ;  /* 0x00016180ff0f77ac */ /* 0x000ee20008000800 */
[----:B------:R-:W2:Y:S06]  /*57a0*/  LDCU UR53, c[0x0][0xb20] ;  /* 0x00016400ff3577ac */ /* 0x000eac0008000800 */
[----:B------:R-:W4:Y:S01]  /*57b0*/  LDC.64 R4, c[0x0][0x890] ;  /* 0x00022400ff047b82 */ /* 0x000f220000000a00 */
[----:B------:R-:W2:Y:S01]  /*57c0*/  LDCU UR4, c[0x0][0xb30] ;  /* 0x00016600ff0477ac */ /* 0x000ea20008000800 */
[----:B------:R-:W-:Y:S01]  /*57d0*/  UMOV UR21, 0x400 ;  /* 0x0000040000157882 */ /* 0x000fe20000000000 */
[----:B-1----:R-:W-:-:S02]  /*57e0*/  UIMAD.WIDE.U32 UR6, UR37, UR48, URZ ;  /* 0x00000030250672a5 */ /* 0x002fc4000f8e00ff */
[----:B---3--:R-:W-:Y:S02]  /*57f0*/  UIMAD.WIDE.U32 UR8, UR31, UR51, URZ ;  /* 0x000000331f0872a5 */ /* 0x008fe4000f8e00ff */
[----:B------:R-:W-:Y:S02]  /*5800*/  ULEA UR21, UR46, UR21, 0x18 ;  /* 0x000000152e157291 */ /* 0x000fe4000f8ec0ff */
[----:B------:R-:W-:Y:S02]  /*5810*/  UPLOP3.LUT UP2, UPT, UPT, UPT, UPT, 0x40, 0x4 ;  /* 0x000000000004789c */ /* 0x000fe40003f4e870 */
[----:B------:R-:W-:Y:S01]  /*5820*/  UIADD3 UR38, UPT, UPT, UR21, 0x228, URZ ;  /* 0x0000022815267890 */ /* 0x000fe2000fffe0ff */
[----:B------:R-:W-:Y:S01]  /*5830*/  UMOV UR6, UR7 ;  /* 0x0000000700067c82 */ /* 0x000fe20008000000 */
[----:B------:R-:W-:Y:S01]  /*5840*/  UMOV UR39, UR9 ;  /* 0x0000000900277c82 */ /* 0x000fe20008000000 */
[----:B------:R-:W-:Y:S02]  /*5850*/  UISETP.GE.AND UP0, UPT, UR45, 0x1, UPT ;  /* 0x000000012d00788c */ /* 0x000fe4000bf06270 */
[----:B------:R-:W-:Y:S01]  /*5860*/  UISETP.NE.AND UP4, UPT, UR45, 0x1, UPT ;  /* 0x000000012d00788c */ /* 0x000fe2000bf85270 */
[----:B------:R-:W1:Y:S01]  /*5870*/  LDCU.64 UR22, c[0x0][0xb28] ;  /* 0x00016500ff1677ac */ /* 0x000e620008000a00 */
[----:B------:R-:W-:-:S02]  /*5880*/  UISETP.NE.AND UP6, UPT, UR15, 0x1, UPT ;  /* 0x000000010f00788c */ /* 0x000fc4000bfc5270 */
[----:B------:R-:W-:Y:S02]  /*5890*/  UISETP.NE.AND UP5, UPT, UR50, 0x1, UPT ;  /* 0x000000013200788c */ /* 0x000fe4000bfa5270 */
[----:B------:R-:W-:Y:S02]  /*58a0*/  UIADD3 UR41, UPT, UPT, UR21, 0x210, URZ ;  /* 0x0000021015297890 */ /* 0x000fe4000fffe0ff */
[----:B------:R-:W-:Y:S02]  /*58b0*/  UIADD3 UR33, UPT, UPT, UR21, 0x218, URZ ;  /* 0x0000021815217890 */ /* 0x000fe4000fffe0ff */
[----:B------:R-:W-:Y:S02]  /*58c0*/  UIADD3 UR25, UPT, UPT, UR21, 0x220, URZ ;  /* 0x0000022015197890 */ /* 0x000fe4000fffe0ff */
[----:B------:R-:W-:Y:S02]  /*58d0*/  UPRMT UR38, UR46, 0x654, UR38 ;  /* 0x000006542e267896 */ /* 0x000fe40008000026 */
[----:B------:R-:W-:-:S02]  /*58e0*/  USHF.R.U32.HI UR47, URZ, UR49, UR6 ;  /* 0x00000031ff2f7299 */ /* 0x000fc40008011606 */
[----:B--2---:R-:W-:Y:S02]  /*58f0*/  USHF.R.U32.HI UR39, URZ, UR53, UR39 ;  /* 0x00000035ff277299 */ /* 0x004fe40008011627 */
[----:B------:R-:W-:-:S11]  /*5900*/  UISETP.NE.AND UP3, UPT, UR4, 0x1, UPT ;  /* 0x000000010400788c */ /* 0x000fd6000bf65270 */
.L_x_126:
[C---:B------:R-:W-:Y:S02]  /*5910*/  LEA R12, R14.reuse, UR21, 0x3 ;  /* 0x000000150e0c7c11 */ /* 0x040fe4000f8e18ff */
[----:B------:R-:W-:Y:S02]  /*5920*/  SHF.L.U32 R0, R13, 0x1f, RZ ;  /* 0x0000001f0d007819 */ /* 0x000fe400000006ff */
[----:B------:R-:W-:Y:S02]  /*5930*/  LEA R8, R14, UR21, 0x4 ;  /* 0x000000150e087c11 */ /* 0x000fe4000f8e20ff */
[----:B--2---:R-:W2:Y:S02]  /*5940*/  SYNCS.PHASECHK.TRANS64.TRYWAIT P0, [R12+URZ+0x260], R0 ;  /* 0x000260000c0075a7 */ /* 0x004ea400080011ff */
[----:B--2---:R-:W-:Y:S05]  /*5950*/  @!P0 BRA `(.L_x_116) ;  /* 0x0000006800e08947 */ /* 0x004fea0003800000 */
.L_x_261:
[----:B------:R-:W3:Y:S01]  /*5960*/  LDS.128 R8, [R8+0x2f0] ;  /* 0x0002f00008087984 */ /* 0x000ee20000000c00 */
[----:B------:R-:W-:Y:S01]  /*5970*/  UISETP.GE.AND UP0, UPT, UR45, 0x1, UPT ;  /* 0x000000012d00788c */ /* 0x000fe2000bf06270 */
[----:B------:R-:W-:Y:S01]  /*5980*/  @!PT LDS RZ, [RZ] ;  /* 0x00000000fffff984 */ /* 0x000fe20000000800 */
[----:B------:R-:W-:Y:S01]  /*5990*/  @!PT LDS RZ, [RZ] ;  /* 0x00000000fffff984 */ /* 0x000fe20000000800 */
[----:B------:R-:W-:Y:S01]  /*59a0*/  @!PT LDS RZ, [RZ] ;  /* 0x00000000fffff984 */ /* 0x000fe20000000800 */
[----:B------:R-:W-:Y:S01]  /*59b0*/  @!PT LDS RZ, [RZ] ;  /* 0x00000000fffff984 */ /* 0x000fe20000000800 */
[----:B------:R1:W-:Y:S06]  /*59c0*/  MEMBAR.ALL.CTA ;  /* 0x0000000000007992 */ /* 0x0003ec0000008000 */
[----:B-1----:R-:W1:Y:S01]  /*59d0*/  FENCE.VIEW.ASYNC.S ;  /* 0x00000000000073c6 */ /* 0x002e620000000000 */
[----:B---3--:R-:W-:Y:S11]  /*59e0*/  LOP3.LUT P0, RZ, R10, 0x1, RZ, 0xc0, !PT ;  /* 0x000000010aff7812 */ /* 0x008ff6000780c0ff */
[----:B------:R-:W-:Y:S02]  /*59f0*/  @!UPT UIADD3 URZ, UPT, UPT, URZ, URZ, URZ ;  /* 0x000000fffffff290 */ /* 0x000fe4000fffe0ff */
[----:B-1----:R-:W-:Y:S01]  /*5a00*/  VOTEU.ANY UP1, P0 ;  /* 0x0000000000ff7886 */ /* 0x002fe20000020100 */
[----:B------:R-:W-:Y:S11]  /*5a10*/  PLOP3.LUT P0, PT, PT, PT, UP1, 0x80, 0x8 ;  /* 0x000000000008781c */ /* 0x000ff60003f0f018 */
[----:B------:R-:W-:Y:S02]  /*5a20*/  @!UPT UIADD3 URZ, UPT, UPT, URZ, URZ, URZ ;  /* 0x000000fffffff290 */ /* 0x000fe4000fffe0ff */
[----:B--2---:R-:W-:Y:S02]  /*5a30*/  @P0 SHF.R.U32.HI R0, RZ, 0x10, R9 ;  /* 0x00000010ff000819 */ /* 0x004fe40000011609 */
[----:B------:R-:W-:Y:S02]  /*5a40*/  @P0 MOV R6, R8 ;  /* 0x0000000800060202 */ /* 0x000fe40000000f00 */
[----:B------:R-:W-:Y:S01]  /*5a50*/  @P0 R2UR UR4, R0 ;  /* 0x00000000000402ca */ /* 0x000fe200000e0000 */
[----:B------:R-:W-:Y:S01]  /*5a60*/  VIADD R0, R12, 0x270 ;  /* 0x000002700c007836 */ /* 0x000fe20000000000 */
[----:B------:R-:W-:Y:S02]  /*5a70*/  @P0 LOP3.LUT R8, R9, 0xffff, RZ, 0xc0, !PT ;  /* 0x0000ffff09080812 */ /* 0x000fe400078ec0ff */
[----:B------:R-:W-:Y:S02]  /*5a80*/  @P0 R2UR UR6, R6 ;  /* 0x00000000060602ca */ /* 0x000fe400000e0000 */
[----:B------:R-:W-:Y:S02]  /*5a90*/  PRMT R0, RZ, 0x654, R0 ;  /* 0x00000654ff007816 */ /* 0x000fe40000000000 */
[----:B------:R-:W-:Y:S02]  /*5aa0*/  @P0 R2UR UR5, R8 ;  /* 0x00000000080502ca */ /* 0x000fe400000e0000 */
[----:B------:R1:W-:Y:S03]  /*5ab0*/  SYNCS.ARRIVE.TRANS64.RED.A1T0 RZ, [R0+URZ], RZ ;  /* 0x000000ff00ff79a7 */ /* 0x0003e600081004ff */
[----:B------:R-:W-:Y:S04]  /*5ac0*/  @UP1 UMOV UR29, UR4 ;  /* 0x00000004001d1c82 */ /* 0x000fe80008000000 */
[----:B------:R-:W-:Y:S04]  /*5ad0*/  @UP1 UMOV UR14, UR6 ;  /* 0x00000006000e1c82 */ /* 0x000fe80008000000 */
[----:B------:R-:W-:Y:S01]  /*5ae0*/  @UP1 UMOV UR13, UR5 ;  /* 0x00000005000d1c82 */ /* 0x000fe20008000000 */
[----:B------:R-:W-:Y:S05]  /*5af0*/  BRA.U !UP0, `(.L_x_117) ;  /* 0x0000000108a47547 */ /* 0x000fea000b800000 */
[----:B------:R-:W-:Y:S02]  /*5b00*/  UIMAD.WIDE.U32 UR16, UR13, UR51, URZ ;  /* 0x000000330d1072a5 */ /* 0x000fe4000f8e00ff */
[----:B------:R-:W-:Y:S02]  /*5b10*/  UIMAD.WIDE.U32 UR18, UR14, UR48, URZ ;  /* 0x000000300e1272a5 */ /* 0x000fe4000f8e00ff */
[----:B------:R-:W-:Y:S02]  /*5b20*/  USEL UR4, UR31, UR39, !UP5 ;  /* 0x000000271f047287 */ /* 0x000fe4000e800000 */
[----:B------:R-:W-:Y:S02]  /*5b30*/  USEL UR7, UR37, UR47, !UP6 ;  /* 0x0000002f25077287 */ /* 0x000fe4000f000000 */
[----:B------:R-:W-:Y:S02]  /*5b40*/  UIMAD.WIDE.U32 UR8, UR4, UR22, URZ ;  /* 0x00000016040872a5 */ /* 0x000fe4000f8e00ff */
[----:B------:R-:W-:Y:S01]  /*5b50*/  UIMAD.WIDE.U32 UR10, UR7, UR22, URZ ;  /* 0x00000016070a72a5 */ /* 0x000fe2000f8e00ff */
[----:B------:R-:W-:Y:S02]  /*5b60*/  UMOV UR5, UR17 ;  /* 0x0000001100057c82 */ /* 0x000fe40008000000 */
[----:B------:R-:W-:Y:S03]  /*5b70*/  USHF.R.U32.HI UR6, URZ, UR53, UR5 ;  /* 0x00000035ff067299 */ /* 0x000fe60008011605 */
[----:B------:R-:W-:Y:S01]  /*5b80*/  UMOV UR5, UR19 ;  /* 0x0000001300057c82 */ /* 0x000fe20008000000 */
[----:B------:R-:W-:Y:S02]  /*5b90*/  USEL UR6, UR13, UR6, !UP5 ;  /* 0x000000060d067287 */ /* 0x000fe4000e800000 */
[----:B------:R-:W-:Y:S03]  /*5ba0*/  USHF.R.U32.HI UR12, URZ, UR49, UR5 ;  /* 0x00000031ff0c7299 */ /* 0x000fe60008011605 */
[----:B------:R-:W-:Y:S02]  /*5bb0*/  UMOV UR5, UR9 ;  /* 0x0000000900057c82 */ /* 0x000fe40008000000 */
[----:B------:R-:W-:Y:S03]  /*5bc0*/  @UP4 USHF.R.U32.HI UR4, URZ, UR23, UR5 ;  /* 0x00000017ff044299 */ /* 0x000fe60008011605 */
[----:B------:R-:W-:Y:S01]  /*5bd0*/  UMOV UR5, UR11 ;  /* 0x0000000b00057c82 */ /* 0x000fe20008000000 */
[----:B------:R-:W-:Y:S02]  /*5be0*/  UIMAD UR4, UR45, UR4, URZ ;  /* 0x000000042d0472a4 */ /* 0x000fe4000f8e02ff */
[----:B------:R-:W-:Y:S02]  /*5bf0*/  @UP4 USHF.R.U32.HI UR7, URZ, UR23, UR5 ;  /* 0x00000017ff074299 */ /* 0x000fe40008011605 */
[----:B------:R-:W-:Y:S02]  /*5c00*/  UIMAD.WIDE.U32 UR10, UR6, UR22, URZ ;  /* 0x00000016060a72a5 */ /* 0x000fe4000f8e00ff */
[----:B------:R-:W-:Y:S02]  /*5c10*/  USEL UR5, UR14, UR12, !UP6 ;  /* 0x0000000c0e057287 */ /* 0x000fe4000f000000 */
[----:B------:R-:W-:Y:S02]  /*5c20*/  UIMAD UR8, UR45, UR7, URZ ;  /* 0x000000072d0872a4 */ /* 0x000fe4000f8e02ff */
[----:B------:R-:W-:Y:S03]  /*5c30*/  UISETP.GE.AND UP0, UPT, UR6, UR4, UPT ;  /* 0x000000040600728c */ /* 0x000fe6000bf06270 */
[----:B------:R-:W-:Y:S01]  /*5c40*/  UMOV UR4, UR11 ;  /* 0x0000000b00047c82 */ /* 0x000fe20008000000 */
[----:B------:R-:W-:Y:S02]  /*5c50*/  UISETP.GE.OR UP0, UPT, UR5, UR8, UP0 ;  /* 0x000000080500728c */ /* 0x000fe40008706670 */
[----:B------:R-:W-:Y:S02]  /*5c60*/  USHF.R.U32.HI UR4, URZ, UR23, UR4 ;  /* 0x00000017ff047299 */ /* 0x000fe40008011604 */
[----:B------:R-:W-:Y:S02]  /*5c70*/  UIMAD.WIDE.U32 UR8, UR5, UR22, URZ ;  /* 0x00000016050872a5 */ /* 0x000fe4000f8e00ff */
[----:B------:R-:W-:Y:S04]  /*5c80*/  USEL UR10, UR6, UR4, !UP4 ;  /* 0x00000004060a7287 */ /* 0x000fe8000e000000 */
[----:B------:R-:W-:Y:S01]  /*5c90*/  UIADD3 UR11, UPT, UPT, -UR10, URZ, URZ ;  /* 0x000000ff0a0b7290 */ /* 0x000fe2000fffe1ff */
[----:B------:R-:W-:Y:S02]  /*5ca0*/  @!UP0 UMOV UR4, UR9 ;  /* 0x0000000900048c82 */ /* 0x000fe40008000000 */
[----:B------:R-:W-:Y:S02]  /*5cb0*/  @!UP0 USHF.R.U32.HI UR4, URZ, UR23, UR4 ;  /* 0x00000017ff048299 */ /* 0x000fe40008011604 */
[----:B------:R-:W-:Y:S02]  /*5cc0*/  UIMAD UR8, UR45, UR11, UR6 ;  /* 0x0000000b2d0872a4 */ /* 0x000fe4000f8e0206 */
[----:B------:R-:W-:Y:S04]  /*5cd0*/  @!UP0 USEL UR4, UR5, UR4, !UP4 ;  /* 0x0000000405048287 */ /* 0x000fe8000e000000 */
[----:B------:R-:W-:Y:S02]  /*5ce0*/  @!UP0 UIMAD UR7, UR7, UR8, UR4 ;  /* 0x00000008070782a4 */ /* 0x000fe4000f8e0204 */
[----:B------:R-:W-:Y:S02]  /*5cf0*/  @!UP0 UIADD3 UR9, UPT, UPT, UR10, -UR4, URZ ;  /* 0x800000040a098290 */ /* 0x000fe4000fffe0ff */
[----:B------:R-:W-:Y:S02]  /*5d00*/  UIADD3 UR8, UPT, UPT, -UR6, URZ, URZ ;  /* 0x000000ff06087290 */ /* 0x000fe4000fffe1ff */
[----:B------:R-:W-:Y:S02]  /*5d10*/  UIADD3 UR4, UPT, UPT, -UR5, URZ, URZ ;  /* 0x000000ff05047290 */ /* 0x000fe4000fffe1ff */
[----:B------:R-:W-:Y:S03]  /*5d20*/  @!UP0 UIMAD UR6, UR9, UR45, UR5 ;  /* 0x0000002d090682a4 */ /* 0x000fe6000f8e0205 */
[----:B------:R-:W-:Y:S01]  /*5d30*/  @!UP0 UMOV UR5, UR7 ;  /* 0x0000000700058c82 */ /* 0x000fe20008000000 */
[----:B------:R-:W-:Y:S02]  /*5d40*/  UIMAD UR7, UR15, UR4, UR14 ;  /* 0x000000040f0772a4 */ /* 0x000fe4000f8e020e */
[----:B------:R-:W-:Y:S02]  /*5d50*/  UIMAD UR4, UR50, UR8, UR13 ;  /* 0x00000008320472a4 */ /* 0x000fe4000f8e020d */
[----:B------:R-:W-:Y:S02]  /*5d60*/  UIMAD UR14, UR5, UR15, UR7 ;  /* 0x0000000f050e72a4 */ /* 0x000fe4000f8e0207 */
[----:B------:R-:W-:Y:S11]  /*5d70*/  UIMAD UR13, UR6, UR50, UR4 ;  /* 0x00000032060d72a4 */ /* 0x000ff6000f8e0204 */
[----:B------:R-:W-:Y:S01]  /*5d80*/  @!UPT UIADD3 URZ, UPT, UPT, URZ, URZ, URZ ;  /* 0x000000fffffff290 */ /* 0x000fe2000fffe0ff */
.L_x_117:
[----:B------:R-:W2:Y:S01]  /*5d90*/  @!UP3 LDCU.128 UR8, c[0x0][0xb10] ;  /* 0x00016200ff08b7ac */ /* 0x000ea20008000c00 */
[C---:B----4-:R-:W-:Y:S02]  /*5da0*/  ISETP.NE.U32.AND P1, PT, R4.reuse, RZ, PT ;  /* 0x000000ff0400720c */ /* 0x050fe40003f25070 */
[----:B------:R-:W-:Y:S02]  /*5db0*/  ISETP.NE.U32.AND P0, PT, R4, RZ, PT ;  /* 0x000000ff0400720c */ /* 0x000fe40003f05070 */
[C---:B------:R-:W-:Y:S02]  /*5dc0*/  ISETP.NE.AND.EX P1, PT, R5.reuse, RZ, PT, P1 ;  /* 0x000000ff0500720c */ /* 0x040fe40003f25310 */
[----:B------:R-:W-:Y:S01]  /*5dd0*/  ISETP.NE.AND.EX P0, PT, R5, RZ, PT, P0 ;  /* 0x000000ff0500720c */ /* 0x000fe20003f05300 */
[----:B------:R-:W3:Y:S01]  /*5de0*/  @!UP3 LDCU UR5, c[0x0][0xb0c] ;  /* 0x00016180ff05b7ac */ /* 0x000ee20008000800 */
[----:B------:R-:W-:Y:S01]  /*5df0*/  SHF.L.U32 R9, R15, 0x1f, RZ ;  /* 0x0000001f0f097819 */ /* 0x000fe200000006ff */
[----:B------:R-:W-:Y:S02]  /*5e00*/  USHF.L.U32 UR42, UR30, 0x8, URZ ;  /* 0x000000081e2a7899 */ /* 0x000fe400080006ff */
[----:B------:R-:W-:Y:S02]  /*5e10*/  USHF.L.U32 UR43, UR20, 0x6, URZ ;  /* 0x00000006142b7899 */ /* 0x000fe400080006ff */
[----:B--2---:R-:W-:Y:S07]  /*5e20*/  UIMAD.WIDE.U32 UR6, UR14, UR8, URZ ;  /* 0x000000080e0672a5 */ /* 0x004fee000f8e00ff */
[----:B------:R-:W-:Y:S01]  /*5e30*/  @!UP3 UMOV UR4, UR7 ;  /* 0x000000070004bc82 */ /* 0x000fe20008000000 */
[----:B---3--:R-:W-:Y:S02]  /*5e40*/  @!UP3 UISETP.NE.AND UP0, UPT, UR5, 0x1, UPT ;  /* 0x000000010500b88c */ /* 0x008fe4000bf05270 */
[----:B------:R-:W-:Y:S02]  /*5e50*/  @!UP3 USHF.R.U32.HI UR4, URZ, UR9, UR4 ;  /* 0x00000009ff04b299 */ /* 0x000fe40008011604 */
[----:B------:R-:W-:Y:S02]  /*5e60*/  UIMAD.WIDE.U32 UR6, UR13, UR11, URZ ;  /* 0x0000000b0d0672a5 */ /* 0x000fe4000f8e00ff */
[----:B------:R-:W-:Y:S02]  /*5e70*/  @!UP3 USEL UR8, UR14, UR4, !UP0 ;  /* 0x000000040e08b287 */ /* 0x000fe4000c000000 */
[----:B------:R-:W-:Y:S03]  /*5e80*/  @!UP3 UISETP.NE.AND UP0, UPT, UR10, 0x1, UPT ;  /* 0x000000010a00b88c */ /* 0x000fe6000bf05270 */
[----:B------:R-:W-:Y:S02]  /*5e90*/  @!UP3 UMOV UR6, UR7 ;  /* 0x000000070006bc82 */ /* 0x000fe40008000000 */
[----:B------:R-:W2:Y:S02]  /*5ea0*/  @!UP3 LDCU UR4, c[0x0][0xb20] ;  /* 0x00016400ff04b7ac */ /* 0x000ea40008000800 */
[----:B--2---:R-:W-:Y:S04]  /*5eb0*/  @!UP3 USHF.R.U32.HI UR6, URZ, UR4, UR6 ;  /* 0x00000004ff06b299 */ /* 0x004fe80008011606 */
[----:B------:R-:W-:Y:S04]  /*5ec0*/  @!UP3 USEL UR6, UR13, UR6, !UP0 ;  /* 0x000000060d06b287 */ /* 0x000fe8000c000000 */
[----:B------:R-:W-:Y:S02]  /*5ed0*/  @!UP3 UIADD3 UR4, UPT, UPT, -UR8, UR6, URZ ;  /* 0x000000060804b290 */ /* 0x000fe4000fffe1ff */
[----:B------:R-:W-:Y:S02]  /*5ee0*/  @!UP3 UIADD3 UR6, UPT, UPT, UR8, -UR6, URZ ;  /* 0x800000060806b290 */ /* 0x000fe4000fffe0ff */
[----:B------:R-:W-:Y:S02]  /*5ef0*/  @!UP3 UIMAD UR14, UR4, UR5, UR14 ;  /* 0x00000005040eb2a4 */ /* 0x000fe4000f8e020e */
[----:B------:R-:W-:Y:S01]  /*5f00*/  @!UP3 UIMAD UR13, UR6, UR10, UR13 ;  /* 0x0000000a060db2a4 */ /* 0x000fe2000f8e020d */
[----:B------:R-:W-:Y:S11]  /*5f10*/  BRA.U UP2, `(.L_x_118) ;  /* 0x0000000102107547 */ /* 0x000ff6000b800000 */
[----:B------:R-:W-:Y:S04]  /*5f20*/  MOV R6, UR52 ;  /* 0x0000003400067c02 */ /* 0x000fe80008000f00 */
[----:B------:R-:W-:Y:S04]  /*5f30*/  SHF.L.U32 R6, R6, 0x1f, RZ ;  /* 0x0000001f06067819 */ /* 0x000fe800000006ff */
[----:B------:R-:W2:Y:S02]  /*5f40*/  SYNCS.PHASECHK.TRANS64.TRYWAIT P2, [UR21+0x258], R6 ;  /* 0x00025806ff0075a7 */ /* 0x000ea40008041115 */
[----:B--2---:R-:W-:Y:S05]  /*5f50*/  @!P2 BRA `(.L_x_119) ;  /* 0x000000640074a947 */ /* 0x004fea0003800000 */
.L_x_118:
[----:B------:R-:W-:Y:S05]  /*5f60*/  @!P1 BRA `(.L_x_120) ;  /* 0x0000000000309947 */ /* 0x000fea0003800000 */
[----:B------:R-:W-:Y:S01]  /*5f70*/  ISETP.NE.U32.AND P1, PT, R2, RZ, PT ;  /* 0x000000ff0200720c */ /* 0x000fe20003f25070 */
[----:B------:R-:W2:Y:S01]  /*5f80*/  LDCU.64 UR4, c[0x0][0x358] ;  /* 0x00006b00ff0477ac */ /* 0x000ea20008000a00 */
[----:B------:R-:W-:Y:S02]  /*5f90*/  IMAD.MOV.U32 R76, RZ, RZ, 0x1 ;  /* 0x00000001ff4c7424 */ /* 0x000fe400078e00ff */
[----:B------:R-:W-:Y:S11]  /*5fa0*/  ISETP.NE.AND.EX P1, PT, R3, RZ, PT, P1 ;  /* 0x000000ff0300720c */ /* 0x000ff60003f25310 */
[----:B------:R-:W-:Y:S02]  /*5fb0*/  @!UPT UIADD3 URZ, UPT, UPT, URZ, URZ, URZ ;  /* 0x000000fffffff290 */ /* 0x000fe4000fffe0ff */
[----:B------:R-:W3:Y:S01]  /*5fc0*/  @P1 LDC.64 R10, c[0x0][0x888] ;  /* 0x00022200ff0a1b82 */ /* 0x000ee20000000a00 */
[----:B-1----:R-:W-:Y:S04]  /*5fd0*/  @P1 IMAD R0, R4, UR36, RZ ;  /* 0x0000002404001c24 */ /* 0x002fe8000f8e02ff */
[----:B---3--:R-:W-:Y:S04]  /*5fe0*/  @P1 IMAD.WIDE R10, R0, 0x4, R10 ;  /* 0x00000004000a1825 */ /* 0x008fe800078e020a */
[----:B------:R-:W-:Y:S01]  /*5ff0*/  HFMA2 R0, -RZ, RZ, 0, 5.9604644775390625e-08 ;  /* 0x00000001ff007431 */ /* 0x000fe200000001ff */
[----:B--2--5:R2:W5:Y:S04]  /*6000*/  @P1 LDG.E R40, desc[UR4][R10.64] ;  /* 0x000000040a281981 */ /* 0x024568000c1e1900 */
[----:B------:R-:W-:Y:S01]  /*6010*/  @!P1 PRMT R76, R0, 0x7610, R76 ;  /* 0x00007610004c9816 */ /* 0x000fe2000000004c */
[----:B--2---:R-:W3:Y:S06]  /*6020*/  @!P1 LDC R40, c[0x0][0x880] ;  /* 0x00022000ff289b82 */ /* 0x004eec0000000800 */
.L_x_120:
[----:B---3-5:R-:W-:Y:S01]  /*6030*/  @!P0 ISETP.EQ.AND P1, PT, R40, RZ, PT ;  /* 0x000000ff2800820c */ /* 0x028fe20003f22270 */
[----:B------:R-:W-:Y:S01]  /*6040*/  @!UPT UIADD3 URZ, UPT, UPT, URZ, URZ, URZ ;  /* 0x000000fffffff290 */ /* 0x000fe2000fffe0ff */
[----:B------:R-:W-:Y:S11]  /*6050*/  @!P0 BRA `(.L_x_121) ;  /* 0x0000000000188947 */ /* 0x000ff60003800000 */
[----:B------:R-:W-:Y:S02]  /*6060*/  LOP3.LUT P0, RZ, R76, 0xff, RZ, 0xc0, !PT ;  /* 0x000000ff4cff7812 */ /* 0x000fe4000780c0ff */
[----:B------:R-:W-:Y:S04]  /*6070*/  ISETP.NE.U32.AND P1, PT, R2, RZ, PT ;  /* 0x000000ff0200720c */ /* 0x000fe80003f25070 */
[----:B------:R-:W-:Y:S04]  /*6080*/  ISETP.NE.AND.EX P1, PT, R3, RZ, PT, P1 ;  /* 0x000000ff0300720c */ /* 0x000fe80003f25310 */
[----:B------:R-:W-:Y:S03]  /*6090*/  PLOP3.LUT P1, PT, P1, PT, PT, 0x8, 0x80 ;  /* 0x000000000080781c */ /* 0x000fe60000f2e170 */
[----:B------:R-:W-:Y:S11]  /*60a0*/  @P0 ISETP.EQ.AND P1, PT, R40, RZ, PT ;  /* 0x000000ff2800020c */ /* 0x000ff60003f22270 */
[----:B------:R-:W-:Y:S02]  /*60b0*/  @!UPT UIADD3 URZ, UPT, UPT, URZ, URZ, URZ ;  /* 0x000000fffffff290 */ /* 0x000fe4000fffe0ff */
.L_x_121:
[----:B------:R-:W2:Y:S01]  /*60c0*/  SYNCS.PHASECHK.TRANS64.TRYWAIT P2, [UR21+0x230], R9 ;  /* 0x00023009ff0075a7 */ /* 0x000ea20008041115 */
[----:B------:R-:W-:Y:S04]  /*60d0*/  ELECT P0, URZ, PT ;  /* 0x0000000000ff782f */ /* 0x000fe80003800000 */
[----:B------:R-:W-:Y:S11]  /*60e0*/  PLOP3.LUT P1, PT, P1, P0, PT, 0xf2, 0x2f ;  /* 0x00000000002f781c */ /* 0x000ff60000f21e72 */
[----:B------:R-:W-:Y:S02]  /*60f0*/  @!UPT UIADD3 URZ, UPT, UPT, URZ, URZ, URZ ;  /* 0x000000fffffff290 */ /* 0x000fe4000fffe0ff */
[----:B------:R-:W-:Y:S05]  /*6100*/  @!P1 IADD3 R8, P0, PT, R16, 0x580, RZ ;  /* 0x0000058010089810 */ /* 0x000fea0007f1e0ff */
[----:B-1----:R-:W-:Y:S01]  /*6110*/  @!P1 IMAD.X R6, RZ, RZ, R17, P0 ;  /* 0x000000ffff069224 */ /* 0x002fe200000e0611 */
[----:B--2---:R-:W-:Y:S07]  /*6120*/  @!P2 BRA `(.L_x_122) ;  /* 0x000000640018a947 */ /* 0x004fee0003800000 */
.L_x_264:
[----:B------:R-:W-:Y:S01]  /*6130*/  @!P1 R2UR UR5, R8 ;  /* 0x00000000080592ca */ /* 0x000fe200000e0000 */
[----:B------:R-:W-:Y:S01]  /*6140*/  VOTEU.ALL UP0, P1 ;  /* 0x0000000000ff7886 */ /* 0x000fe20000800000 */
[----:B------:R-:W-:Y:S01]  /*6150*/  @!P1 R2UR UR4, R6 ;  /* 0x00000000060492ca */ /* 0x000fe200000e0000 */
[----:B------:R-:W-:Y:S01]  /*6160*/  UMOV UR16, 0x0 ;  /* 0x0000000000107882 */ /* 0x000fe20000000000 */
[----:B------:R-:W-:Y:S01]  /*6170*/  UMOV UR17, 0x10000000 ;  /* 0x1000000000117882 */ /* 0x000fe20000000000 */
[----:B------:R-:W-:Y:S01]  /*6180*/  UMOV UR44, UR36 ;  /* 0x00000024002c7c82 */ /* 0x000fe20008000000 */
[----:B------:R-:W-:Y:S01]  /*6190*/  @!UP0 UIADD3 UR40, UPT, UPT, UR21, 0x400, URZ ;  /* 0x0000040015288890 */ /* 0x000fe2000fffe0ff */
[----:B-1----:R-:W-:Y:S01]  /*61a0*/  @!P1 IMAD.MOV.U32 R0, RZ, RZ, 0x1000 ;  /* 0x00001000ff009424 */ /* 0x002fe200078e00ff */
[----:B------:R-:W-:Y:S01]  /*61b0*/  @!UP0 UIADD3 UR10, UPT, UPT, UR42, 0x80, URZ ;  /* 0x000000802a0a8890 */ /* 0x000fe2000fffe0ff */
[----:B------:R-:W-:Y:S01]  /*61c0*/  @!P1 IADD3 R8, P0, PT, R16, 0x580, RZ ;  /* 0x0000058010089810 */ /* 0x000fe20007f1e0ff */
[----:B------:R-:W-:Y:S01]  /*61d0*/  @!UP0 UIADD3 UR8, UPT, UPT, UR21, 0xc00, URZ ;  /* 0x00000c0015088890 */ /* 0x000fe2000fffe0ff */
[----:B------:R-:W-:Y:S02]  /*61e0*/  VOTEU.ALL UP0, P1 ;  /* 0x0000000000ff7886 */ /* 0x000fe40000800000 */
[----:B------:R-:W-:Y:S01]  /*61f0*/  IMAD.U32 R10, RZ, RZ, UR5 ;  /* 0x00000005ff0a7e24 */ /* 0x000fe2000f8e00ff */
[----:B------:R-:W-:Y:S01]  /*6200*/  UMOV UR9, UR41 ;  /* 0x0000002900097c82 */ /* 0x000fe20008000000 */
[----:B------:R-:W-:Y:S01]  /*6210*/  IMAD.U32 R11, RZ, RZ, UR4 ;  /* 0x00000004ff0b7e24 */ /* 0x000fe2000f8e00ff */
[----:B------:R-:W-:Y:S01]  /*6220*/  UMOV UR11, UR43 ;  /* 0x0000002b000b7c82 */ /* 0x000fe20008000000 */
[----:B------:R-:W-:Y:S01]  /*6230*/  UMOV UR12, UR36 ;  /* 0x00000024000c7c82 */ /* 0x000fe20008000000 */
[----:B------:R-:W-:Y:S01]  /*6240*/  @!P1 R2UR UR4, R10 ;  /* 0x000000000a0492ca */ /* 0x000fe200000e0000 */
[----:B------:R-:W-:Y:S01]  /*6250*/  UPRMT UR6, UR46, 0x654, UR41 ;  /* 0x000006542e067896 */ /* 0x000fe20008000029 */
[----:B------:R-:W-:Y:S01]  /*6260*/  @!P1 R2UR UR5, R11 ;  /* 0x000000000b0592ca */ /* 0x000fe200000e0000 */
[----:B------:R-:W-:Y:S11]  /*6270*/  @!P1 IMAD.X R6, RZ, RZ, R17, P0 ;  /* 0x000000ffff069224 */ /* 0x000ff600000e0611 */
[----:B------:R-:W-:Y:S01]  /*6280*/  @!UPT UIADD3 URZ, UPT, UPT, URZ, URZ, URZ ;  /* 0x000000fffffff290 */ /* 0x000fe2000fffe0ff */
[----:B------:R1:W-:Y:S01]  /*6290*/  @!UP0 UTMALDG.3D [UR40], [UR4], desc[UR16] ;  /* 0x00001028040085b4 */ /* 0x0003e20008011000 */
[----:B------:R-:W-:Y:S05]  /*62a0*/  VOTEU.ALL UP0, P1 ;  /* 0x0000000000ff7886 */ /* 0x000fea0000800000 */
[----:B------:R1:W-:Y:S01]  /*62b0*/  @!UP0 UTMALDG.3D [UR8], [UR4], desc[UR16] ;  /* 0x00001008040085b4 */ /* 0x0003e20008011000 */
[----:B------:R1:W-:Y:S01]  /*62c0*/  @!P1 SYNCS.ARRIVE.TRANS64.RED.A0TR RZ, [UR21+0x210], R0 ;  /* 0x00021000ffff99a7 */ /* 0x0003e20008300415 */
[----:B------:R-:W-:Y:S01]  /*62d0*/  SYNCS.ARRIVE.TRANS64.RED.A1T0 RZ, [UR6], RZ ;  /* 0x000000ffffff79a7 */ /* 0x000fe20008100406 */
[----:B------:R-:W2:Y:S02]  /*62e0*/  SYNCS.PHASECHK.TRANS64.TRYWAIT P2, [UR21+0x238], R9 ;  /* 0x00023809ff0075a7 */ /* 0x000ea40008041115 */
[----:B-12---:R-:W-:Y:S05]  /*62f0*/  @!P2 BRA `(.L_x_123) ;  /* 0x0000006000bca947 */ /* 0x006fea0003800000 */
.L_x_266:
        /* <DEDUP_REMOVED lines=10> */
[----:B------:R-:W-:Y:S02]  /*63a0*/  @!UP0 UIADD3 UR10, UPT, UPT, UR42, 0xa0, URZ ;  /* 0x000000a02a0a8890 */ /* 0x000fe4000fffe0ff */
[----:B------:R-:W-:Y:S01]  /*63b0*/  @!UP0 UIADD3 UR8, UPT, UPT, UR21, 0x1c00, URZ ;  /* 0x00001c0015088890 */ /* 0x000fe2000fffe0ff */
[----:B------:R-:W-:Y:S01]  /*63c0*/  IMAD.U32 R10, RZ, RZ, UR5 ;  /* 0x00000005ff0a7e24 */ /* 0x000fe2000f8e00ff */
[----:B------:R-:W-:Y:S01]  /*63d0*/  VOTEU.ALL UP0, P1 ;  /* 0x0000000000ff7886 */ /* 0x000fe20000800000 */
[----:B------:R-:W-:Y:S01]  /*63e0*/  IMAD.U32 R11, RZ, RZ, UR4 ;  /* 0x00000004ff0b7e24 */ /* 0x000fe2000f8e00ff */
[----:B------:R-:W-:Y:S01]  /*63f0*/  UMOV UR9, UR33 ;  /* 0x0000002100097c82 */ /* 0x000fe20008000000 */
[----:B------:R-:W-:Y:S01]  /*6400*/  UMOV UR11, UR43 ;  /* 0x0000002b000b7c82 */ /* 0x000fe20008000000 */
[----:B------:R-:W-:Y:S01]  /*6410*/  @!P1 R2UR UR4, R10 ;  /* 0x000000000a0492ca */ /* 0x000fe200000e0000 */
[----:B------:R-:W-:Y:S01]  /*6420*/  UMOV UR12, UR36 ;  /* 0x00000024000c7c82 */ /* 0x000fe20008000000 */
[----:B------:R-:W-:Y:S01]  /*6430*/  @!P1 R2UR UR5, R11 ;  /* 0x000000000b0592ca */ /* 0x000fe200000e0000 */
[----:B------:R-:W-:Y:S01]  /*6440*/  UPRMT UR6, UR46, 0x654, UR33 ;  /* 0x000006542e067896 */ /* 0x000fe20008000021 */
[----:B------:R-:W-:Y:S11]  /*6450*/  @!P1 IMAD.X R6, RZ, RZ, R17, P0 ;  /* 0x000000ffff069224 */ /* 0x000ff600000e0611 */
[----:B------:R1:W-:Y:S01]  /*6460*/  @!UP0 UTMALDG.3D [UR32], [UR4], desc[UR16] ;  /* 0x00001020040085b4 */ /* 0x0003e20008011000 */
[----:B------:R-:W-:Y:S05]  /*6470*/  VOTEU.ALL UP0, P1 ;  /* 0x0000000000ff7886 */ /* 0x000fea0000800000 */
[----:B------:R1:W-:Y:S01]  /*6480*/  @!UP0 UTMALDG.3D [UR8], [UR4], desc[UR16] ;  /* 0x00001008040085b4 */ /* 0x0003e20008011000 */
[----:B------:R1:W-:Y:S01]  /*6490*/  @!P1 SYNCS.ARRIVE.TRANS64.RED.A0TR RZ, [UR21+0x218], R0 ;  /* 0x00021800ffff99a7 */ /* 0x0003e20008300415 */
[----:B------:R-:W-:Y:S01]  /*64a0*/  SYNCS.ARRIVE.TRANS64.RED.A1T0 RZ, [UR6], RZ ;  /* 0x000000ffffff79a7 */ /* 0x000fe20008100406 */
[----:B------:R-:W2:Y:S02]  /*64b0*/  SYNCS.PHASECHK.TRANS64.TRYWAIT P2, [UR21+0x240], R9 ;  /* 0x00024009ff0075a7 */ /* 0x000ea40008041115 */
[----:B-12---:R-:W-:Y:S05]  /*64c0*/  @!P2 BRA `(.L_x_124) ;  /* 0x000000600060a947 */ /* 0x006fea0003800000 */
.L_x_268:
        /* <DEDUP_REMOVED lines=9> */
[----:B------:R-:W-:Y:S01]  /*6560*/  VIADD R14, R14, 0x1 ;  /* 0x000000010e0e7836 */ /* 0x000fe20000000000 */
        /* <DEDUP_REMOVED lines=10> */
[----:B------:R-:W-:Y:S01]  /*6610*/  UMOV UR12, UR36 ;  /* 0x00000024000c7c82 */ /* 0x000fe20008000000 */
[----:B------:R-:W-:Y:S11]  /*6620*/  UPRMT UR6, UR46, 0x654, UR25 ;  /* 0x000006542e067896 */ /* 0x000ff60008000019 */
[----:B------:R1:W-:Y:S01]  /*6630*/  @!UP0 UTMALDG.3D [UR24], [UR4], desc[UR16] ;  /* 0x00001018040085b4 */ /* 0x0003e20008011000 */
[----:B------:R-:W-:Y:S05]  /*6640*/  VOTEU.ALL UP0, P1 ;  /* 0x0000000000ff7886 */ /* 0x000fea0000800000 */
[----:B------:R1:W-:Y:S01]  /*6650*/  @!UP0 UTMALDG.3D [UR8], [UR4], desc[UR16] ;  /* 0x00001008040085b4 */ /* 0x0003e20008011000 */
[----:B------:R1:W-:Y:S01]  /*6660*/  @!P1 SYNCS.ARRIVE.TRANS64.RED.A0TR RZ, [UR21+0x220], R0 ;  /* 0x00022000ffff99a7 */ /* 0x0003e20008300415 */
[----:B------:R-:W-:Y:S01]  /*6670*/  SYNCS.ARRIVE.TRANS64.RED.A1T0 RZ, [UR6], RZ ;  /* 0x000000ffffff79a7 */ /* 0x000fe20008100406 */
[----:B------:R-:W2:Y:S02]  /*6680*/  SYNCS.PHASECHK.TRANS64.TRYWAIT P0, [UR21+0x248], R9 ;  /* 0x00024809ff0075a7 */ /* 0x000ea40008001115 */
[----:B-12---:R-:W-:Y:S05]  /*6690*/  @!P0 BRA `(.L_x_125) ;  /* 0x0000006000048947 */ /* 0x006fea0003800000 */
.L_x_270:
[----:B------:R-:W-:Y:S01]  /*66a0*/  UIADD3 UR30, UPT, UPT, UR13, UR63, URZ ;  /* 0x0000003f0d1e7290 */ /* 0x000fe2000fffe0ff */
[----:B------:R-:W-:Y:S01]  /*66b0*/  @!P1 IADD3 R6, P0, PT, R16, 0x580, RZ ;  /* 0x0000058010069810 */ /* 0x000fe20007f1e0ff */
[----:B------:R-:W-:Y:S01]  /*66c0*/  UPLOP3.LUT UP2, UPT, UPT, UPT, UPT, 0x80, 0x8 ;  /* 0x000000000008789c */ /* 0x000fe20003f4f070 */
[----:B------:R-:W-:Y:S01]  /*66d0*/  R2UR UR24, R78 ;  /* 0x000000004e1872ca */ /* 0x000fe200000e0000 */
[----:B------:R-:W-:Y:S01]  /*66e0*/  VOTEU.ALL UP0, P1 ;  /* 0x0000000000ff7886 */ /* 0x000fe20000800000 */
[----:B------:R-:W-:Y:S01]  /*66f0*/  @!P1 R2UR UR5, R6 ;  /* 0x00000000060592ca */ /* 0x000fe200000e0000 */
[----:B-1----:R-:W-:Y:S01]  /*6700*/  @!P1 IMAD.X R0, RZ, RZ, R17, P0 ;  /* 0x000000ffff009224 */ /* 0x002fe200000e0611 */
[----:B------:R-:W-:Y:S01]  /*6710*/  UMOV UR6, 0x0 ;  /* 0x0000000000067882 */ /* 0x000fe20000000000 */
[----:B------:R-:W-:Y:S01]  /*6720*/  UMOV UR7, 0x10000000 ;  /* 0x1000000000077882 */ /* 0x000fe20000000000 */
[----:B------:R-:W-:Y:S01]  /*6730*/  @!UP0 UIADD3 UR18, UPT, UPT, UR42, 0x60, URZ ;  /* 0x000000602a128890 */ /* 0x000fe2000fffe0ff */
[----:B------:R-:W-:Y:S01]  /*6740*/  ISETP.NE.AND P0, PT, R14, 0x2, PT ;  /* 0x000000020e00780c */ /* 0x000fe20003f05270 */
[----:B------:R-:W-:Y:S01]  /*6750*/  @!UP0 UIADD3 UR16, UPT, UPT, UR21, 0x3400, URZ ;  /* 0x0000340015108890 */ /* 0x000fe2000fffe0ff */
[----:B------:R-:W-:Y:S01]  /*6760*/  @!P1 R2UR UR4, R0 ;  /* 0x00000000000492ca */ /* 0x000fe200000e0000 */
[----:B------:R-:W-:Y:S01]  /*6770*/  @!UP0 UIADD3 UR17, UPT, UPT, UR21, 0x228, URZ ;  /* 0x0000022815118890 */ /* 0x000fe2000fffe0ff */
[----:B------:R-:W-:Y:S01]  /*6780*/  SEL R0, RZ, 0x1, P0 ;  /* 0x00000001ff007807 */ /* 0x000fe20000000000 */
[----:B------:R-:W-:Y:S01]  /*6790*/  @!UP0 UIADD3 UR10, UPT, UPT, UR42, 0xe0, URZ ;  /* 0x000000e02a0a8890 */ /* 0x000fe2000fffe0ff */
[----:B------:R-:W-:Y:S01]  /*67a0*/  LOP3.LUT R15, R15, 0x1, RZ, 0x3c, !PT ;  /* 0x000000010f0f7812 */ /* 0x000fe200078e3cff */
[----:B------:R-:W-:Y:S01]  /*67b0*/  @!UP0 UIADD3 UR8, UPT, UPT, UR21, 0x3c00, URZ ;  /* 0x00003c0015088890 */ /* 0x000fe2000fffe0ff */
[----:B------:R-:W-:Y:S01]  /*67c0*/  IMAD.U32 R8, RZ, RZ, UR5 ;  /* 0x00000005ff087e24 */ /* 0x000fe2000f8e00ff */
[----:B------:R-:W-:Y:S01]  /*67d0*/  VOTEU.ALL UP0, P1 ;  /* 0x0000000000ff7886 */ /* 0x000fe20000800000 */
[----:B------:R-:W-:Y:S01]  /*67e0*/  UMOV UR19, UR43 ;  /* 0x0000002b00137c82 */ /* 0x000fe20008000000 */
[----:B------:R-:W-:Y:S01]  /*67f0*/  UMOV UR20, UR36 ;  /* 0x0000002400147c82 */ /* 0x000fe20008000000 */
[----:B------:R-:W-:Y:S01]  /*6800*/  UMOV UR11, UR43 ;  /* 0x0000002b000b7c82 */ /* 0x000fe20008000000 */
[----:B------:R-:W-:Y:S01]  /*6810*/  UMOV UR12, UR36 ;  /* 0x00000024000c7c82 */ /* 0x000fe20008000000 */
[----:B------:R-:W-:Y:S01]  /*6820*/  UMOV UR9, UR17 ;  /* 0x0000001100097c82 */ /* 0x000fe20008000000 */
[----:B------:R-:W-:Y:S01]  /*6830*/  IMAD.U32 R9, RZ, RZ, UR4 ;  /* 0x00000004ff097e24 */ /* 0x000fe2000f8e00ff */
[----:B------:R-:W-:Y:S01]  /*6840*/  @!P1 R2UR UR4, R8 ;  /* 0x00000000080492ca */ /* 0x000fe200000e0000 */
[----:B------:R-:W-:Y:S01]  /*6850*/  UMOV UR36, UR29 ;  /* 0x0000001d00247c82 */ /* 0x000fe20008000000 */
[----:B------:R-:W-:Y:S02]  /*6860*/  LOP3.LUT R13, R13, R0, RZ, 0x3c, !PT ;  /* 0x000000000d0d7212 */ /* 0x000fe400078e3cff */
[----:B------:R-:W-:Y:S02]  /*6870*/  @!P1 R2UR UR5, R9 ;  /* 0x00000000090592ca */ /* 0x000fe400000e0000 */
[----:B------:R-:W-:Y:S11]  /*6880*/  SEL R14, R14, RZ, P0 ;  /* 0x000000ff0e0e7207 */ /* 0x000ff60000000000 */
[----:B------:R1:W-:Y:S01]  /*6890*/  @!UP0 UTMALDG.3D [UR16], [UR4], desc[UR6] ;  /* 0x00000610040085b4 */ /* 0x0003e20008011000 */
[----:B------:R-:W-:Y:S05]  /*68a0*/  VOTEU.ALL UP0, P1 ;  /* 0x0000000000ff7886 */ /* 0x000fea0000800000 */
[----:B------:R2:W-:Y:S01]  /*68b0*/  @!UP0 UTMALDG.3D [UR8], [UR4], desc[UR6] ;  /* 0x00000608040085b4 */ /* 0x0005e20008011000 */
[----:B------:R2:W-:Y:S01]  /*68c0*/  @!P1 SYNCS.ARRIVE.TRANS64.RED.A0TR RZ, [UR21+0x228], R7 ;  /* 0x00022807ffff99a7 */ /* 0x0005e20008300415 */
[----:B------:R-:W-:Y:S01]  /*68d0*/  SYNCS.ARRIVE.TRANS64.RED.A1T0 RZ, [UR38], RZ ;  /* 0x000000ffffff79a7 */ /* 0x000fe20008100426 */
[----:B-1----:R-:W-:Y:S01]  /*68e0*/  UIADD3 UR20, UPT, UPT, UR14, UR24, URZ ;  /* 0x000000180e147290 */ /* 0x002fe2000fffe0ff */
[----:B------:R-:W-:Y:S11]  /*68f0*/  BRA.U UP1, `(.L_x_126) ;  /* 0xfffffff101047547 */ /* 0x000ff6000b83ffff */
[----:B------:R-:W-:-:S04]  /*6900*/  SHF.L.U32 R2, R15, 0x1f, RZ ;  /* 0x0000001f0f027819 */ /* 0x000fc800000006ff */
[----:B------:R-:W1:Y:S02]  /*6910*/  SYNCS.PHASECHK.TRANS64.TRYWAIT P0, [UR21+0x230], R2 ;  /* 0x00023002ff0075a7 */ /* 0x000e640008001115 */
[----:B-1----:R-:W-:Y:S05]  /*6920*/  @!P0 BRA `(.L_x_127) ;  /* 0x0000005c00788947 */ /* 0x002fea0003800000 */
.L_x_272:
[----:B------:R-:W3:Y:S02]  /*6930*/  SYNCS.PHASECHK.TRANS64.TRYWAIT P0, [UR21+0x238], R2 ;  /* 0x00023802ff0075a7 */ /* 0x000ee40008001115 */
[----:B---3--:R-:W-:Y:S05]  /*6940*/  @!P0 BRA `(.L_x_128) ;  /* 0x0000005c00888947 */ /* 0x008fea0003800000 */
.L_x_274:
[----:B------:R-:W3:Y:S02]  /*6950*/  SYNCS.PHASECHK.TRANS64.TRYWAIT P0, [UR21+0x240], R2 ;  /* 0x00024002ff0075a7 */ /* 0x000ee40008001115 */
[----:B---3--:R-:W-:Y:S05]  /*6960*/  @!P0 BRA `(.L_x_129) ;  /* 0x0000005c00988947 */ /* 0x008fea0003800000 */
.L_x_276:
[----:B-1----:R-:W-:-:S07]  /*6970*/  MOV R0, UR21 ;  /* 0x0000001500007c02 */ /* 0x002fce0008000f00 */
.L_x_130:
[----:B-1----:R-:W-:-:S04]  /*6980*/  SHF.L.U32 R2, R15, 0x1f, RZ ;  /* 0x0000001f0f027819 */ /* 0x002fc800000006ff */
[----:B------:R1:W3:Y:S03]  /*6990*/  SYNCS.PHASECHK.TRANS64.TRYWAIT P0, [R0+URZ+0x248], R2 ;  /* 0x00024802000075a7 */ /* 0x0002e600080011ff */
[----:B---3--:R-:W-:Y:S05]  /*69a0*/  @!P0 NANOSLEEP.SYNCS 0x989680 ;  /* 0x009896800000895d */ /* 0x008fea0003900000 */
[----:B------:R-:W3:Y:S02]  /*69b0*/  @!P0 SYNCS.PHASECHK.TRANS64 P0, [R0+URZ+0x248], R2 ;  /* 0x00024802000085a7 */ /* 0x000ee400080010ff */
[----:B--23--:R-:W-:Y:S05]  /*69c0*/  @P0 EXIT ;  /* 0x000000000000094d */ /* 0x00cfea0003800000 */
[----:B------:R-:W-:Y:S05]  /*69d0*/  BRA `(.L_x_130) ;  /* 0xfffffffc00e87947 */ /* 0x000fea000383ffff */
.L_x_115:
[----:B------:R-:W-:-:S06]  /*69e0*/  UISETP.GE.AND UP0, UPT, UR18, 0x4, UPT ;  /* 0x000000041200788c */ /* 0x000fcc000bf06270 */
[----:B------:R-:W-:-:S13]  /*69f0*/  PLOP3.LUT P0, PT, PT, PT, UP0, 0x80, 0x8 ;  /* 0x000000000008781c */ /* 0x000fda0003f0f008 */
[----:B------:R-:W-:Y:S05]  /*6a00*/  @!P0 EXIT ;  /* 0x000000000000894d */ /* 0x000fea0003800000 */
[----:B------:R-:W-:Y:S01]  /*6a10*/  BAR.SYNC.DEFER_BLOCKING 0x6, 0xa0 ;  /* 0x0182800000007b1d */ /* 0x000fe20000010000 */
[----:B------:R-:W-:Y:S01]  /*6a20*/  IMAD.SHL.U32 R75, R87, 0x20, RZ ;  /* 0x00000020574b7824 */ /* 0x000fe200078e00ff */
[----:B------:R-:W-:Y:S01]  /*6a30*/  CS2R R84, SRZ ;  /* 0x0000000000547805 */ /* 0x000fe2000001ff00 */
[----:B------:R-:W-:Y:S01]  /*6a40*/  IMAD.SHL.U32 R5, R77, 0x200000, RZ ;  /* 0x002000004d057824 */ /* 0x000fe200078e00ff */
[----:B------:R-:W-:Y:S01]  /*6a50*/  CS2R R82, SRZ ;  /* 0x0000000000527805 */ /* 0x000fe2000001ff00 */
[C---:B------:R-:W-:Y:S01]  /*6a60*/  IMAD.U32 R37, R87.reuse, 0x10000, RZ ;  /* 0x0001000057257824 */ /* 0x040fe200078e00ff */
[----:B------:R-:W-:Y:S02]  /*6a70*/  UMOV UR43, 0x400 ;  /* 0x00000400002b7882 */ /* 0x000fe40000000000 */
[----:B------:R-:W1:Y:S01]  /*6a80*/  LDC.64 R72, c[0x0][0x8b0] ;  /* 0x00022c00ff487b82 */ /* 0x000e620000000a00 */
[----:B------:R-:W-:Y:S01]  /*6a90*/  ULEA UR43, UR46, UR43, 0x18 ;  /* 0x0000002b2e2b7291 */ /* 0x000fe2000f8ec0ff */
[----:B------:R-:W-:Y:S01]  /*6aa0*/  IMAD.SHL.U32 R4, R87, 0x4, RZ ;  /* 0x0000000457047824 */ /* 0x000fe200078e00ff */
[----:B------:R-:W-:Y:S01]  /*6ab0*/  LOP3.LUT R7, R75, 0x80, RZ, 0xc0, !PT ;  /* 0x000000804b077812 */ /* 0x000fe200078ec0ff */
[----:B------:R-:W-:Y:S01]  /*6ac0*/  IMAD.SHL.U32 R6, R77, 0x400, RZ ;  /* 0x000004004d067824 */ /* 0x000fe200078e00ff */
[----:B------:R-:W-:Y:S01]  /*6ad0*/  LOP3.LUT R74, R75, 0xb60, RZ, 0xc0, !PT ;  /* 0x00000b604b4a7812 */ /* 0x000fe200078ec0ff */
[----:B------:R-:W-:Y:S01]  /*6ae0*/  UIADD3 UR4, UPT, UPT, UR43, 0x4400, URZ ;  /* 0x000044002b047890 */ /* 0x000fe2000fffe0ff */
[----:B------:R-:W-:Y:S01]  /*6af0*/  LOP3.LUT R5, R5, 0x200000, RZ, 0xc0, !PT ;  /* 0x0020000005057812 */ /* 0x000fe200078ec0ff */
[----:B------:R-:W2:Y:S01]  /*6b00*/  LDC.64 R70, c[0x0][0x8a8] ;  /* 0x00022a00ff467b82 */ /* 0x000ea20000000a00 */
[----:B------:R-:W-:Y:S01]  /*6b10*/  LOP3.LUT R4, R7, 0x10, R4, 0xf8, !PT ;  /* 0x0000001007047812 */ /* 0x000fe200078ef804 */
[----:B------:R-:W-:Y:S01]  /*6b20*/  IMAD.MOV.U32 R36, RZ, RZ, RZ ;  /* 0x000000ffff247224 */ /* 0x000fe200078e00ff */
[----:B------:R-:W-:Y:S01]  /*6b30*/  LOP3.LUT R74, R74, 0x400, R6, 0xf8, !PT ;  /* 0x000004004a4a7812 */ /* 0x000fe200078ef806 */
[----:B------:R-:W-:Y:S01]  /*6b40*/  IMAD.MOV.U32 R81, RZ, RZ, RZ ;  /* 0x000000ffff517224 */ /* 0x000fe200078e00ff */
[----:B------:R-:W-:Y:S01]  /*6b50*/  LOP3.LUT R37, R5, 0x400000, R37, 0xf8, !PT ;  /* 0x0040000005257812 */ /* 0x000fe200078ef825 */
[----:B------:R-:W-:Y:S01]  /*6b60*/  IMAD.U32 R86, RZ, RZ, UR4 ;  /* 0x00000004ff567e24 */ /* 0x000fe2000f8e00ff */
[----:B------:R-:W-:Y:S01]  /*6b70*/  LOP3.LUT P0, RZ, R75, 0x80, RZ, 0xc0, !PT ;  /* 0x000000804bff7812 */ /* 0x000fe2000780c0ff */
[----:B------:R-:W3:Y:S01]  /*6b80*/  LDCU UR58, c[0x0][0x370] ;  /* 0x00006e00ff3a77ac */ /* 0x000ee20008000800 */
[----:B------:R-:W4:Y:S01]  /*6b90*/  LDS R0, [UR43+0x310] ;  /* 0x0003102bff007984 */ /* 0x000f220008000800 */
[----:B------:R-:W-:-:S02]  /*6ba0*/  LOP3.LUT R74, R74, R4, RZ, 0xfc, !PT ;  /* 0x000000044a4a7212 */ /* 0x000fc400078efcff */
[----:B------:R-:W-:Y:S01]  /*6bb0*/  P2R R4, PR, RZ, 0x1 ;  /* 0x00000001ff047803 */ /* 0x000fe20000000000 */
[----:B------:R-:W1:Y:S01]  /*6bc0*/  LDCU UR42, c[0x0][0xb0c] ;  /* 0x00016180ff2a77ac */ /* 0x000e620008000800 */
[----:B------:R-:W-:Y:S01]  /*6bd0*/  LOP3.LUT R87, R87, 0x60, RZ, 0xc0, !PT ;  /* 0x0000006057577812 */ /* 0x000fe200078ec0ff */
[----:B------:R-:W1:Y:S01]  /*6be0*/  LDCU UR39, c[0x0][0xb30] ;  /* 0x00016600ff2777ac */ /* 0x000e620008000800 */
[----:B------:R-:W1:Y:S01]  /*6bf0*/  LDCU.64 UR56, c[0x0][0x888] ;  /* 0x00011100ff3877ac */ /* 0x000e620008000a00 */
[----:B------:R-:W1:Y:S01]  /*6c00*/  LDCU.64 UR40, c[0x0][0xb28] ;  /* 0x00016500ff2877ac */ /* 0x000e620008000a00 */
[----:B------:R-:W1:Y:S01]  /*6c10*/  LDCU.64 UR60, c[0x0][0x890] ;  /* 0x00011200ff3c77ac */ /* 0x000e620008000a00 */
[----:B------:R-:W1:Y:S01]  /*6c20*/  LDCU.128 UR52, c[0x0][0xb10] ;  /* 0x00016200ff3477ac */ /* 0x000e620008000c00 */
[----:B------:R-:W1:Y:S01]  /*6c30*/  LDCU UR47, c[0x0][0x374] ;  /* 0x00006e80ff2f77ac */ /* 0x000e620008000800 */
[----:B------:R-:W-:Y:S01]  /*6c40*/  UIADD3 UR62, UPT, UPT, UR43, 0x400, URZ ;  /* 0x000004002b3e7890 */ /* 0x000fe2000fffe0ff */
[----:B-1234-:R-:W-:-:S11]  /*6c50*/  IMAD.IADD R37, R0, 0x1, R37 ;  /* 0x0000000100257824 */ /* 0x01efd600078e0225 */
.L_x_172:
[C---:B------:R-:W-:Y:S02]  /*6c60*/  LEA R3, R81.reuse, UR43, 0x3 ;  /* 0x0000002b51037c11 */ /* 0x040fe4000f8e18ff */
[----:B------:R-:W-:Y:S02]  /*6c70*/  SHF.L.U32 R0, R84, 0x1f, RZ ;  /* 0x0000001f54007819 */ /* 0x000fe400000006ff */
[----:B------:R-:W-:Y:S02]  /*6c80*/  LEA R4, R81, UR43, 0x4 ;  /* 0x0000002b51047c11 */ /* 0x000fe4000f8e20ff */
[----:B-1----:R-:W1:Y:S02]  /*6c90*/  SYNCS.PHASECHK.TRANS64.TRYWAIT P0, [R3+URZ+0x260], R0 ;  /* 0x00026000030075a7 */ /* 0x002e6400080011ff */
[----:B-1----:R-:W-:Y:S05]  /*6ca0*/  @!P0 BRA `(.L_x_131) ;  /* 0x0000005800e08947 */ /* 0x002fea0003800000 */
.L_x_277:
        /* <DEDUP_REMOVED lines=8> */
[----:B--2---:R-:W-:Y:S11]  /*6d30*/  LOP3.LUT P0, RZ, R6, 0x1, RZ, 0xc0, !PT ;  /* 0x0000000106ff7812 */ /* 0x004ff6000780c0ff */
[----:B------:R-:W-:Y:S02]  /*6d40*/  @!UPT UIADD3 URZ, UPT, UPT, URZ, URZ, URZ ;  /* 0x000000fffffff290 */ /* 0x000fe4000fffe0ff */
[----:B---3--:R-:W-:Y:S01]  /*6d50*/  VOTEU.ANY UP1, P0 ;  /* 0x0000000000ff7886 */ /* 0x008fe20000020100 */
[----:B------:R-:W-:Y:S01]  /*6d60*/  PLOP3.LUT P0, PT, PT, PT, UP1, 0x80, 0x8 ;  /* 0x000000000008781c */ /* 0x000fe20003f0f018 */
[----:B------:R-:W-:Y:S11]  /*6d70*/  UP2UR UR44, UPR, URZ, 0x2 ;  /* 0x00000002ff2c7883 */ /* 0x000ff60008000000 */
[----:B------:R-:W-:Y:S01]  /*6d80*/  @!UPT UIADD3 URZ, UPT, UPT, URZ, URZ, URZ ;  /* 0x000000fffffff290 */ /* 0x000fe2000fffe0ff */
[----:B-1----:R-:W-:Y:S02]  /*6d90*/  @P0 SHF.R.U32.HI R0, RZ, 0x10, R5 ;  /* 0x00000010ff000819 */ /* 0x002fe40000011605 */
        /* <DEDUP_REMOVED lines=12> */
[----:B------:R-:W2:Y:S01]  /*6e60*/  LDCU UR12, c[0x0][0xb20] ;  /* 0x00016400ff0c77ac */ /* 0x000ea20008000800 */
[----:B------:R-:W-:Y:S02]  /*6e70*/  UIMAD.WIDE.U32 UR4, UR47, UR55, URZ ;  /* 0x000000372f0472a5 */ /* 0x000fe4000f8e00ff */
[----:B------:R-:W-:Y:S02]  /*6e80*/  UIMAD.WIDE.U32 UR6, UR58, UR52, URZ ;  /* 0x000000343a0672a5 */ /* 0x000fe4000f8e00ff */
[----:B------:R-:W-:Y:S02]  /*6e90*/  UISETP.NE.AND UP0, UPT, UR54, 0x1, UPT ;  /* 0x000000013600788c */ /* 0x000fe4000bf05270 */
[----:B------:R-:W-:Y:S02]  /*6ea0*/  UIMAD.WIDE.U32 UR8, UR37, UR55, URZ ;  /* 0x00000037250872a5 */ /* 0x000fe4000f8e00ff */
[----:B------:R-:W-:Y:S02]  /*6eb0*/  UIMAD.WIDE.U32 UR10, UR38, UR52, URZ ;  /* 0x00000034260a72a5 */ /* 0x000fe4000f8e00ff */
[----:B------:R-:W-:Y:S02]  /*6ec0*/  UISETP.NE.AND UP1, UPT, UR42, 0x1, UPT ;  /* 0x000000012a00788c */ /* 0x000fe4000bf25270 */
[----:B------:R-:W-:Y:S01]  /*6ed0*/  UISETP.NE.AND UP2, UPT, UR45, 0x1, UPT ;  /* 0x000000012d00788c */ /* 0x000fe2000bf45270 */
[----:B------:R-:W-:Y:S02]  /*6ee0*/  UMOV UR4, UR5 ;  /* 0x0000000500047c82 */ /* 0x000fe40008000000 */
[----:B--2---:R-:W-:Y:S03]  /*6ef0*/  USHF.R.U32.HI UR5, URZ, UR12, UR4 ;  /* 0x0000000cff057299 */ /* 0x004fe60008011604 */
[----:B------:R-:W-:Y:S02]  /*6f00*/  UMOV UR4, UR7 ;  /* 0x0000000700047c82 */ /* 0x000fe40008000000 */
[----:B------:R-:W-:Y:S02]  /*6f10*/  USHF.R.U32.HI UR7, URZ, UR53, UR4 ;  /* 0x00000035ff077299 */ /* 0x000fe40008011604 */
[----:B------:R-:W-:Y:S02]  /*6f20*/  USEL UR4, UR47, UR5, !UP0 ;  /* 0x000000052f047287 */ /* 0x000fe4000c000000 */
[----:B------:R-:W-:Y:S01]  /*6f30*/  USEL UR7, UR58, UR7, !UP1 ;  /* 0x000000073a077287 */ /* 0x000fe2000c800000 */
[----:B------:R-:W-:Y:S01]  /*6f40*/  UMOV UR5, UR9 ;  /* 0x0000000900057c82 */ /* 0x000fe20008000000 */
[----:B------:R-:W-:Y:S02]  /*6f50*/  UIMAD.WIDE.U32 UR8, UR4, UR40, URZ ;  /* 0x00000028040872a5 */ /* 0x000fe4000f8e00ff */
[----:B------:R-:W-:Y:S03]  /*6f60*/  USHF.R.U32.HI UR6, URZ, UR12, UR5 ;  /* 0x0000000cff067299 */ /* 0x000fe60008011605 */
[----:B------:R-:W-:Y:S01]  /*6f70*/  UMOV UR5, UR11 ;  /* 0x0000000b00057c82 */ /* 0x000fe20008000000 */
[----:B------:R-:W-:Y:S02]  /*6f80*/  UIMAD.WIDE.U32 UR10, UR7, UR40, URZ ;  /* 0x00000028070a72a5 */ /* 0x000fe4000f8e00ff */
[----:B------:R-:W-:Y:S02]  /*6f90*/  USHF.R.U32.HI UR12, URZ, UR53, UR5 ;  /* 0x00000035ff0c7299 */ /* 0x000fe40008011605 */
[----:B------:R-:W-:Y:S01]  /*6fa0*/  USEL UR6, UR37, UR6, !UP0 ;  /* 0x0000000625067287 */ /* 0x000fe2000c000000 */
[----:B------:R-:W-:Y:S02]  /*6fb0*/  UMOV UR5, UR9 ;  /* 0x0000000900057c82 */ /* 0x000fe40008000000 */
[----:B------:R-:W-:Y:S01]  /*6fc0*/  UMOV UR10, UR11 ;  /* 0x0000000b000a7c82 */ /* 0x000fe20008000000 */
[----:B------:R-:W-:Y:S02]  /*6fd0*/  @UP2 USHF.R.U32.HI UR4, URZ, UR41, UR5 ;  /* 0x00000029ff042299 */ /* 0x000fe40008011605 */
[----:B------:R-:W-:Y:S02]  /*6fe0*/  @UP2 USHF.R.U32.HI UR7, URZ, UR41, UR10 ;  /* 0x00000029ff072299 */ /* 0x000fe4000801160a */
[----:B------:R-:W-:Y:S02]  /*6ff0*/  UIMAD UR4, UR45, UR4, URZ ;  /* 0x000000042d0472a4 */ /* 0x000fe4000f8e02ff */
        /* <DEDUP_REMOVED lines=8> */
[----:B------:R-:W-:Y:S02]  /*7080*/  USEL UR11, UR6, UR4, !UP2 ;  /* 0x00000004060b7287 */ /* 0x000fe4000d000000 */
[----:B------:R-:W-:Y:S02]  /*7090*/  UIADD3 UR8, UPT, UPT, -UR5, URZ, URZ ;  /* 0x000000ff05087290 */ /* 0x000fe4000fffe1ff */
[----:B------:R-:W-:Y:S01]  /*70a0*/  UIADD3 UR10, UPT, UPT, -UR11, URZ, URZ ;  /* 0x000000ff0b0a7290 */ /* 0x000fe2000fffe1ff */
[----:B------:R-:W-:Y:S01]  /*70b0*/  @!UP0 UMOV UR4, UR9 ;  /* 0x0000000900048c82 */ /* 0x000fe20008000000 */
[----:B------:R-:W-:Y:S02]  /*70c0*/  UIADD3 UR9, UPT, UPT, -UR6, URZ, URZ ;  /* 0x000000ff06097290 */ /* 0x000fe4000fffe1ff */
[----:B------:R-:W-:Y:S02]  /*70d0*/  @!UP0 USHF.R.U32.HI UR4, URZ, UR41, UR4 ;  /* 0x00000029ff048299 */ /* 0x000fe40008011604 */
[----:B------:R-:W-:Y:S02]  /*70e0*/  UIMAD UR10, UR45, UR10, UR6 ;  /* 0x0000000a2d0a72a4 */ /* 0x000fe4000f8e0206 */
[----:B------:R-:W-:Y:S04]  /*70f0*/  @!UP0 USEL UR4, UR5, UR4, !UP2 ;  /* 0x0000000405048287 */ /* 0x000fe8000d000000 */
[----:B------:R-:W-:Y:S02]  /*7100*/  @!UP0 UIMAD UR10, UR7, UR10, UR4 ;  /* 0x0000000a070a82a4 */ /* 0x000fe4000f8e0204 */
[----:B------:R-:W-:Y:S02]  /*7110*/  @!UP0 UIADD3 UR11, UPT, UPT, UR11, -UR4, URZ ;  /* 0x800000040b0b8290 */ /* 0x000fe4000fffe0ff */
[----:B------:R-:W-:Y:S02]  /*7120*/  UIMAD UR7, UR42, UR8, UR38 ;  /* 0x000000082a0772a4 */ /* 0x000fe4000f8e0226 */
[----:B------:R-:W-:Y:S02]  /*7130*/  @!UP0 UIMAD UR6, UR11, UR45, UR5 ;  /* 0x0000002d0b0682a4 */ /* 0x000fe4000f8e0205 */
[----:B------:R-:W-:Y:S01]  /*7140*/  UIMAD UR4, UR54, UR9, UR37 ;  /* 0x00000009360472a4 */ /* 0x000fe2000f8e0225 */
[----:B------:R-:W-:Y:S02]  /*7150*/  @!UP0 UMOV UR5, UR10 ;  /* 0x0000000a00058c82 */ /* 0x000fe40008000000 */
[----:B------:R-:W-:Y:S02]  /*7160*/  UIMAD UR38, UR5, UR42, UR7 ;  /* 0x0000002a052672a4 */ /* 0x000fe4000f8e0207 */
[----:B------:R-:W-:Y:S11]  /*7170*/  UIMAD UR37, UR6, UR54, UR4 ;  /* 0x00000036062572a4 */ /* 0x000ff6000f8e0204 */
[----:B------:R-:W-:Y:S01]  /*7180*/  @!UPT UIADD3 URZ, UPT, UPT, URZ, URZ, URZ ;  /* 0x000000fffffff290 */ /* 0x000fe2000fffe0ff */
.L_x_132:
[----:B------:R-:W-:Y:S01]  /*7190*/  UISETP.NE.AND UP0, UPT, UR39, 0x1, UPT ;  /* 0x000000012700788c */ /* 0x000fe2000bf05270 */
[----:B------:R-:W-:Y:S01]  /*71a0*/  IADD3 R81, PT, PT, R81, 0x1, RZ ;  /* 0x0000000151517810 */ /* 0x000fe20007ffe0ff */
[----:B------:R-:W-:Y:S02]  /*71b0*/  USHF.L.U32 UR50, UR20, 0x6, URZ ;  /* 0x0000000614327899 */ /* 0x000fe400080006ff */
[----:B------:R-:W-:Y:S07]  /*71c0*/  USHF.L.U32 UR49, UR30, 0x8, URZ ;  /* 0x000000081e317899 */ /* 0x000fee00080006ff */
[----:B------:R-:W2:Y:S01]  /*71d0*/  @!UP0 LDCU.128 UR12, c[0x0][0xb10] ;  /* 0x00016200ff0c87ac */ /* 0x000ea20008000c00 */
[----:B------:R-:W3:Y:S01]  /*71e0*/  @!UP0 LDCU UR5, c[0x0][0xb0c] ;  /* 0x00016180ff0587ac */ /* 0x000ee20008000800 */
[----:B------:R-:W4:Y:S01]  /*71f0*/  @!UP0 LDCU UR10, c[0x0][0xb20] ;  /* 0x00016400ff0a87ac */ /* 0x000f220008000800 */
[----:B--2---:R-:W-:Y:S02]  /*7200*/  UIMAD.WIDE.U32 UR8, UR38, UR12, URZ ;  /* 0x0000000c260872a5 */ /* 0x004fe4000f8e00ff */
[----:B------:R-:W-:Y:S02]  /*7210*/  UIMAD.WIDE.U32 UR6, UR37, UR15, URZ ;  /* 0x0000000f250672a5 */ /* 0x000fe4000f8e00ff */
[----:B------:R-:W-:Y:S03]  /*7220*/  @!UP0 UISETP.NE.AND UP1, UPT, UR14, 0x1, UPT ;  /* 0x000000010e00888c */ /* 0x000fe6000bf25270 */
[----:B------:R-:W-:Y:S01]  /*7230*/  @!UP0 UMOV UR4, UR9 ;  /* 0x0000000900048c82 */ /* 0x000fe20008000000 */
[----:B---3--:R-:W-:Y:S02]  /*7240*/  @!UP0 UISETP.NE.AND UP2, UPT, UR5, 0x1, UPT ;  /* 0x000000010500888c */ /* 0x008fe4000bf45270 */
[----:B------:R-:W-:Y:S01]  /*7250*/  @!UP0 USHF.R.U32.HI UR4, URZ, UR13, UR4 ;  /* 0x0000000dff048299 */ /* 0x000fe20008011604 */
[----:B------:R-:W-:Y:S02]  /*7260*/  @!UP0 UMOV UR6, UR7 ;  /* 0x0000000700068c82 */ /* 0x000fe40008000000 */
[----:B----4-:R-:W-:Y:S02]  /*7270*/  @!UP0 USHF.R.U32.HI UR6, URZ, UR10, UR6 ;  /* 0x0000000aff068299 */ /* 0x010fe40008011606 */
[----:B------:R-:W-:Y:S02]  /*7280*/  @!UP0 USEL UR7, UR38, UR4, !UP2 ;  /* 0x0000000426078287 */ /* 0x000fe4000d000000 */
[----:B------:R-:W-:Y:S04]  /*7290*/  @!UP0 USEL UR6, UR37, UR6, !UP1 ;  /* 0x0000000625068287 */ /* 0x000fe8000c800000 */
[----:B------:R-:W-:Y:S02]  /*72a0*/  @!UP0 UIADD3 UR4, UPT, UPT, -UR7, UR6, URZ ;  /* 0x0000000607048290 */ /* 0x000fe4000fffe1ff */
[----:B------:R-:W-:Y:S02]  /*72b0*/  @!UP0 UIADD3 UR6, UPT, UPT, UR7, -UR6, URZ ;  /* 0x8000000607068290 */ /* 0x000fe4000fffe0ff */
[----:B------:R-:W-:Y:S02]  /*72c0*/  @!UP0 UIMAD UR38, UR4, UR5, UR38 ;  /* 0x00000005042682a4 */ /* 0x000fe4000f8e0226 */
[----:B------:R-:W-:Y:S02]  /*72d0*/  @!UP0 UIMAD UR37, UR6, UR14, UR37 ;  /* 0x0000000e062582a4 */ /* 0x000fe4000f8e0225 */
[----:B------:R-:W-:Y:S09]  /*72e0*/  ULOP3.LUT UP0, URZ, UR62, 0x90, URZ, 0xc0, !UPT ;  /* 0x000000903eff7892 */ /* 0x000ff2000f80c0ff */
[----:B------:R-:W-:Y:S05]  /*72f0*/  BRA.U !UP0, `(.L_x_133) ;  /* 0x0000000108407547 */ /* 0x000fea000b800000 */
[----:B------:R-:W2:Y:S01]  /*7300*/  LDCU.64 UR8, c[0x4][0x88] ;  /* 0x01001100ff0877ac */ /* 0x000ea20008000a00 */
[----:B------:R-:W-:Y:S01]  /*7310*/  MOV R3, 0x0 ;  /* 0x0000000000037802 */ /* 0x000fe20000000f00 */
[----:B------:R-:W-:Y:S02]  /*7320*/  HFMA2 R12, -RZ, RZ, 0, 5.9604644775390625e-08 ;  /* 0x00000001ff0c7431 */ /* 0x000fe400000001ff */
[----:B------:R-:W-:Y:S02]  /*7330*/  IMAD.MOV.U32 R8, RZ, RZ, 0x70 ;  /* 0x00000070ff087424 */ /* 0x000fe400078e00ff */
[----:B------:R-:W-:Y:S01]  /*7340*/  IMAD.MOV.U32 R13, RZ, RZ, RZ ;  /* 0x000000ffff0d7224 */ /* 0x000fe200078e00ff */
[----:B------:R-:W3:Y:S01]  /*7350*/  LDCU.64 UR6, c[0x4][0x90] ;  /* 0x01001200ff0677ac */ /* 0x000ee20008000a00 */
[----:B------:R-:W4:Y:S01]  /*7360*/  LDC.64 R2, c[0x4][R3] ;  /* 0x0100000003027b82 */ /* 0x000f220000000a00 */
[----:B------:R-:W1:Y:S01]  /*7370*/  LDCU.64 UR4, c[0x4][0x8] ;  /* 0x01000100ff0477ac */ /* 0x000e620008000a00 */
[----:B--2---:R-:W-:Y:S01]  /*7380*/  MOV R5, UR9 ;  /* 0x0000000900057c02 */ /* 0x004fe20008000f00 */
[----:B------:R-:W-:Y:S01]  /*7390*/  IMAD.U32 R4, RZ, RZ, UR8 ;  /* 0x00000008ff047e24 */ /* 0x000fe2000f8e00ff */
[----:B---3--:R-:W-:Y:S01]  /*73a0*/  MOV R7, UR7 ;  /* 0x0000000700077c02 */ /* 0x008fe20008000f00 */
[----:B------:R-:W-:Y:S01]  /*73b0*/  IMAD.U32 R6, RZ, RZ, UR6 ;  /* 0x00000006ff067e24 */ /* 0x000fe2000f8e00ff */
[----:B-1----:R-:W-:Y:S01]  /*73c0*/  MOV R11, UR5 ;  /* 0x00000005000b7c02 */ /* 0x002fe20008000f00 */
[----:B------:R-:W-:Y:S02]  /*73d0*/  IMAD.U32 R10, RZ, RZ, UR4 ;  /* 0x00000004ff0a7e24 */ /* 0x000fe4000f8e00ff */
[----:B------:R-:W-:Y:S07]  /*73e0*/  LEPC R20, `(.L_x_133) ;  /* 0x000000001014794e */ /* 0x000fee0000000000 */
[----:B----45:R-:W-:Y:S05]  /*73f0*/  CALL.ABS.NOINC R2 ;  /* 0x0000000002007343 */ /* 0x030fea0003c00000 */
.L_x_133:
[----:B------:R-:W-:Y:S01]  /*7400*/  LOP3.LUT P0, RZ, R86, 0x90, RZ, 0xc0, !PT ;  /* 0x0000009056ff7812 */ /* 0x000fe2000780c0ff */
[----:B------:R-:W-:Y:S11]  /*7410*/  BSSY.RECONVERGENT B6, `(.L_x_134) ;  /* 0x0000013000067945 */ /* 0x000ff60003800200 */
[----:B------:R-:W-:Y:S01]  /*7420*/  @!UPT UIADD3 URZ, UPT, UPT, URZ, URZ, URZ ;  /* 0x000000fffffff290 */ /* 0x000fe2000fffe0ff */
[----:B------:R-:W-:Y:S05]  /*7430*/  @!P0 BRA `(.L_x_135) ;  /* 0x0000000000408947 */ /* 0x000fea0003800000 */
        /* <DEDUP_REMOVED lines=16> */
.L_x_135:
[----:B------:R-:W-:Y:S05]  /*7540*/  BSYNC.RECONVERGENT B6 ;  /* 0x0000000000067941 */ /* 0x000fea0003800200 */
.L_x_134:
[----:B------:R-:W-:Y:S01]  /*7550*/  R2UR UR4, R79 ;  /* 0x000000004f0472ca */ /* 0x000fe200000e0000 */
[----:B------:R-:W-:Y:S01]  /*7560*/  UISETP.NE.U32.AND UP0, UPT, UR60, URZ, UPT ;  /* 0x000000ff3c00728c */ /* 0x000fe2000bf05070 */
[----:B------:R-:W-:Y:S02]  /*7570*/  ISETP.NE.U32.AND P4, PT, R72, RZ, PT ;  /* 0x000000ff4800720c */ /* 0x000fe40003f85070 */
[----:B------:R-:W-:Y:S01]  /*7580*/  ISETP.NE.U32.AND P2, PT, RZ, UR56, PT ;  /* 0x00000038ff007c0c */ /* 0x000fe2000bf45070 */
[----:B------:R-:W-:Y:S01]  /*7590*/  UISETP.NE.AND.EX UP1, UPT, UR61, URZ, UPT, UP0 ;  /* 0x000000ff3d00728c */ /* 0x000fe2000bf25300 */
[----:B------:R-:W-:Y:S01]  /*75a0*/  ISETP.NE.AND.EX P4, PT, R73, RZ, PT, P4 ;  /* 0x000000ff4900720c */ /* 0x000fe20003f85340 */
[----:B------:R-:W-:Y:S01]  /*75b0*/  UPLOP3.LUT UP0, UPT, UPT, UPT, UPT, 0x40, 0x4 ;  /* 0x000000000004789c */ /* 0x000fe20003f0e870 */
[----:B------:R-:W-:Y:S05]  /*75c0*/  ISETP.NE.AND.EX P2, PT, RZ, UR57, PT, P2 ;  /* 0x00000039ff007c0c */ /* 0x000fea000bf45320 */
[----:B------:R-:W-:Y:S06]  /*75d0*/  UISETP.NE.AND UP2, UPT, UR4, URZ, UPT ;  /* 0x000000ff0400728c */ /* 0x000fec000bf45270 */
[----:B------:R-:W-:Y:S05]  /*75e0*/  PLOP3.LUT P1, PT, PT, PT, UP2, 0x80, 0x8 ;  /* 0x000000000008781c */ /* 0x000fea0003f2f028 */
[----:B------:R-:W-:Y:S06]  /*75f0*/  @UP2 UPLOP3.LUT UP0, UPT, UPT, UPT, UP1, 0x80, 0x8 ;  /* 0x000000000008289c */ /* 0x000fec0003f0f010 */
[----:B------:R-:W-:Y:S01]  /*7600*/  PLOP3.LUT P0, PT, PT, PT, UP0, 0x80, 0x8 ;  /* 0x000000000008781c */ /* 0x000fe20003f0f008 */
[----:B------:R-:W-:Y:S01]  /*7610*/  @!UPT UIADD3 URZ, UPT, UPT, URZ, URZ, URZ ;  /* 0x000000fffffff290 */ /* 0x000fe2000fffe0ff */
[----:B------:R-:W-:Y:S11]  /*7620*/  BRA.U !UP1, `(.L_x_136) ;  /* 0x00000001093c7547 */ /* 0x000ff6000b800000 */
[----:B------:R-:W-:Y:S01]  /*7630*/  UISETP.NE.U32.AND UP0, UPT, UR56, URZ, UPT ;  /* 0x000000ff3800728c */ /* 0x000fe2000bf05070 */
[----:B-1----:R-:W-:Y:S01]  /*7640*/  HFMA2 R0, -RZ, RZ, 0, 5.9604644775390625e-08 ;  /* 0x00000001ff007431 */ /* 0x002fe200000001ff */
[----:B------:R-:W1:Y:S01]  /*7650*/  LDCU.64 UR8, c[0x0][0x358] ;  /* 0x00006b00ff0877ac */ /* 0x000e620008000a00 */
[----:B------:R-:W-:Y:S01]  /*7660*/  IMAD.MOV.U32 R76, RZ, RZ, 0x1 ;  /* 0x00000001ff4c7424 */ /* 0x000fe200078e00ff */
[----:B------:R-:W-:Y:S06]  /*7670*/  UISETP.NE.AND.EX UP0, UPT, UR57, URZ, UPT, UP0 ;  /* 0x000000ff3900728c */ /* 0x000fec000bf05300 */
[----:B------:R-:W-:Y:S05]  /*7680*/  PLOP3.LUT P3, PT, PT, PT, UP0, 0x80, 0x8 ;  /* 0x000000000008781c */ /* 0x000fea0003f6f008 */
[----:B------:R-:W2:Y:S01]  /*7690*/  @UP0 LDCU.64 UR4, c[0x0][0x888] ;  /* 0x00011100ff0407ac */ /* 0x000ea20008000a00 */
[----:B------:R-:W-:Y:S07]  /*76a0*/  @UP0 UIMAD UR6, UR36, UR60, URZ ;  /* 0x0000003c240602a4 */ /* 0x000fee000f8e02ff */
[----:B------:R-:W-:Y:S01]  /*76b0*/  @!P3 PRMT R76, R0, 0x7610, R76 ;  /* 0x00007610004cb816 */ /* 0x000fe2000000004c */
[----:B--2---:R-:W-:Y:S06]  /*76c0*/  @UP0 UIMAD.WIDE UR4, UR6, 0x4, UR4 ;  /* 0x00000004060408a5 */ /* 0x004fec000f8e0204 */
[----:B-----5:R-:W-:Y:S01]  /*76d0*/  IMAD.U32 R40, RZ, RZ, UR4 ;  /* 0x00000004ff287e24 */ /* 0x020fe2000f8e00ff */
[----:B------:R-:W-:Y:S04]  /*76e0*/  MOV R41, UR5 ;  /* 0x0000000500297c02 */ /* 0x000fe80008000f00 */
[----:B------:R-:W2:Y:S01]  /*76f0*/  @!UP0 LDCU UR4, c[0x0][0x880] ;  /* 0x00011000ff0487ac */ /* 0x000ea20008000800 */
[----:B-1----:R3:W5:Y:S02]  /*7700*/  @P3 LDG.E R40, desc[UR8][R40.64] ;  /* 0x0000000828283981 */ /* 0x002764000c1e1900 */
[----:B--23--:R-:W-:Y:S02]  /*7710*/  @!P3 IMAD.U32 R40, RZ, RZ, UR4 ;  /* 0x00000004ff28be24 */ /* 0x00cfe4000f8e00ff */
.L_x_136:
[----:B------:R-:W-:Y:S05]  /*7720*/  @!P4 BRA `(.L_x_137) ;  /* 0x000000000024c947 */ /* 0x000fea0003800000 */
[----:B------:R-:W-:Y:S01]  /*7730*/  ISETP.NE.U32.AND P3, PT, R70, RZ, PT ;  /* 0x000000ff4600720c */ /* 0x000fe20003f65070 */
[----:B------:R-:W2:Y:S03]  /*7740*/  LDCU.64 UR4, c[0x0][0x358] ;  /* 0x00006b00ff0477ac */ /* 0x000ea60008000a00 */
[----:B------:R-:W-:Y:S11]  /*7750*/  ISETP.NE.AND.EX P3, PT, R71, RZ, PT, P3 ;  /* 0x000000ff4700720c */ /* 0x000ff60003f65330 */
[----:B------:R-:W-:Y:S02]  /*7760*/  @!UPT UIADD3 URZ, UPT, UPT, URZ, URZ, URZ ;  /* 0x000000fffffff290 */ /* 0x000fe4000fffe0ff */
[----:B------:R-:W3:Y:S01]  /*7770*/  @P3 LDC.64 R2, c[0x0][0x8a8] ;  /* 0x00022a00ff023b82 */ /* 0x000ee20000000a00 */
[----:B-1----:R-:W-:Y:S04]  /*7780*/  @P3 IMAD R0, R72, UR36, RZ ;  /* 0x0000002448003c24 */ /* 0x002fe8000f8e02ff */
[----:B---3--:R-:W-:Y:S05]  /*7790*/  @P3 IMAD.WIDE R2, R0, 0x4, R2 ;  /* 0x0000000400023825 */ /* 0x008fea00078e0202 */
[----:B--2--5:R2:W5:Y:S02]  /*77a0*/  @P3 LDG.E R38, desc[UR4][R2.64] ;  /* 0x0000000402263981 */ /* 0x024564000c1e1900 */
[----:B--2---:R-:W3:Y:S02]  /*77b0*/  @!P3 LDC R38, c[0x0][0x8a0] ;  /* 0x00022800ff26bb82 */ /* 0x004ee40000000800 */
.L_x_137:
[----:B-----5:R-:W-:Y:S01]  /*77c0*/  ISETP.NE.AND P4, PT, R40, RZ, PT ;  /* 0x000000ff2800720c */ /* 0x020fe20003f85270 */
[----:B------:R-:W-:Y:S01]  /*77d0*/  BSSY B1, `(.L_x_138) ;  /* 0x0000040000017945 */ /* 0x000fe20003800000 */
[----:B------:R-:W-:Y:S01]  /*77e0*/  SEL R2, RZ, 0xffffffff, P2 ;  /* 0xffffffffff027807 */ /* 0x000fe20001000000 */
[----:B------:R-:W-:Y:S01]  /*77f0*/  IMAD.MOV.U32 R52, RZ, RZ, 0x1 ;  /* 0x00000001ff347424 */ /* 0x000fe200078e00ff */
[----:B------:R-:W-:Y:S01]  /*7800*/  LOP3.LUT P3, RZ, R76, 0xff, RZ, 0xc0, !PT ;  /* 0x000000ff4cff7812 */ /* 0x000fe2000786c0ff */
[----:B------:R-:W-:Y:S01]  /*7810*/  IMAD R39, R36, 0x80, R37 ;  /* 0x0000008024277824 */ /* 0x000fe200078e0225 */
[----:B-1----:R-:W-:Y:S02]  /*7820*/  @P1 SEL R0, RZ, 0xffffffff, P4 ;  /* 0xffffffffff001807 */ /* 0x002fe40002000000 */
[----:B------:R-:W-:Y:S02]  /*7830*/  CS2R R50, SRZ ;  /* 0x0000000000327805 */ /* 0x000fe4000001ff00 */
[----:B------:R-:W-:Y:S02]  /*7840*/  LEA R3, R83, UR43, 0x3 ;  /* 0x0000002b53037c11 */ /* 0x000fe4000f8e18ff */
[----:B------:R-:W-:Y:S02]  /*7850*/  CS2R R48, SRZ ;  /* 0x0000000000307805 */ /* 0x000fe4000001ff00 */
[----:B------:R-:W-:Y:S02]  /*7860*/  @P0 SEL R0, R2, R0, !P3 ;  /* 0x0000000002000207 */ /* 0x000fe40005800000 */
[----:B------:R-:W-:Y:S02]  /*7870*/  CS2R R46, SRZ ;  /* 0x00000000002e7805 */ /* 0x000fe4000001ff00 */
[----:B------:R-:W-:Y:S02]  /*7880*/  LEA R80, R36, UR43, 0x3 ;  /* 0x0000002b24507c11 */ /* 0x000fe4000f8e18ff */
[----:B------:R-:W-:Y:S02]  /*7890*/  CS2R R44, SRZ ;  /* 0x00000000002c7805 */ /* 0x000fe4000001ff00 */
[----:B------:R-:W-:Y:S02]  /*78a0*/  @P1 LOP3.LUT R0, R0, 0x1, RZ, 0xc0, !PT ;  /* 0x0000000100001812 */ /* 0x000fe400078ec0ff */
[----:B------:R-:W-:Y:S02]  /*78b0*/  SHF.L.U32 R4, R85, 0x1f, RZ ;  /* 0x0000001f55047819 */ /* 0x000fe400000006ff */
[----:B------:R-:W-:Y:S02]  /*78c0*/  ISETP.NE.U32.OR P6, PT, R0, 0x1, !P1 ;  /* 0x000000010000780c */ /* 0x000fe40004fc5470 */
[----:B------:R-:W-:Y:S02]  /*78d0*/  PLOP3.LUT P2, PT, PT, PT, UP1, 0x80, 0x8 ;  /* 0x000000000008781c */ /* 0x000fe40003f4f018 */
[----:B------:R-:W-:Y:S09]  /*78e0*/  P2R R60, PR, RZ, 0x40 ;  /* 0x00000040ff3c7803 */ /* 0x000ff20000000000 */
[----:B------:R-:W-:Y:S04]  /*78f0*/  @P6 SHF.L.U32 R0, R82, 0x1f, RZ ;  /* 0x0000001f52006819 */ /* 0x000fe800000006ff */
[----:B------:R1:W2:Y:S01]  /*7900*/  @P6 SYNCS.PHASECHK.TRANS64.TRYWAIT P1, [R3+URZ+0x210], R0 ;  /* 0x00021000030065a7 */ /* 0x0002a200080211ff */
[----:B------:R4:W3:Y:S01]  /*7910*/  SYNCS.PHASECHK.TRANS64.TRYWAIT P0, [R80+URZ+0x280], R4 ;  /* 0x00028004500075a7 */ /* 0x0008e200080011ff */
[----:B-1----:R-:W-:Y:S04]  /*7920*/  SEL R0, RZ, 0xffffffff, P4 ;  /* 0xffffffffff007807 */ /* 0x002fe80002000000 */
[----:B------:R-:W-:Y:S04]  /*7930*/  @P2 SEL R0, R2, R0, !P3 ;  /* 0x0000000002002207 */ /* 0x000fe80005800000 */
[----:B------:R-:W-:Y:S04]  /*7940*/  LOP3.LUT R0, R0, 0x1, RZ, 0xc0, !PT ;  /* 0x0000000100007812 */ /* 0x000fe800078ec0ff */
[----:B------:R-:W-:Y:S04]  /*7950*/  ISETP.NE.U32.AND P5, PT, R0, 0x1, PT ;  /* 0x000000010000780c */ /* 0x000fe80003fa5070 */
[----:B------:R-:W-:Y:S02]  /*7960*/  P2R R53, PR, RZ, 0x20 ;  /* 0x00000020ff357803 */ /* 0x000fe40000000000 */
[----:B--2---:R-:W-:Y:S01]  /*7970*/  @P6 SEL R52, RZ, 0x1, !P1 ;  /* 0x00000001ff346807 */ /* 0x004fe20004800000 */
[----:B---34-:R-:W-:Y:S06]  /*7980*/  @!P6 BRA `(.L_x_139) ;  /* 0x000000000090e947 */ /* 0x018fec0003800000 */
[----:B------:R-:W-:Y:S01]  /*7990*/  @P5 IMAD R5, R83, 0x1000, R74 ;  /* 0x0000100053055824 */ /* 0x000fe200078e024a */
[----:B------:R-:W-:Y:S01]  /*79a0*/  LOP3.LUT P6, RZ, R75, 0x80, RZ, 0xc0, !PT ;  /* 0x000000804bff7812 */ /* 0x000fe200078cc0ff */
[----:B------:R-:W-:Y:S01]  /*79b0*/  BSSY B0, `(.L_x_140) ;  /* 0x000000f000007945 */ /* 0x000fe20003800000 */
[----:B------:R-:W-:Y:S01]  /*79c0*/  ISETP.NE.AND P2, PT, R52, RZ, PT ;  /* 0x000000ff3400720c */ /* 0x000fe20003f45270 */
[----:B------:R-:W-:Y:S01]  /*79d0*/  @P5 VIADD R0, R5, UR43 ;  /* 0x0000002b05005c36 */ /* 0x000fe20008000000 */
[----:B------:R-:W-:Y:S02]  /*79e0*/  PLOP3.LUT P1, PT, PT, PT, PT, 0x8, 0x80 ;  /* 0x000000000080781c */ /* 0x000fe40003f2e170 */
[----:B------:R-:W-:Y:S02]  /*79f0*/  CS2R R46, SRZ ;  /* 0x00000000002e7805 */ /* 0x000fe4000001ff00 */
[----:B------:R-:W-:Y:S01]  /*7a00*/  @P5 PLOP3.LUT P1, PT, P6, PT, PT, 0x80, 0x8 ;  /* 0x000000000008581c */ /* 0x000fe2000372f070 */
[C---:B------:R-:W-:Y:S01]  /*7a10*/  @P5 VIADD R2, R0.reuse, 0x10 ;  /* 0x0000001000025836 */ /* 0x040fe20000000000 */
[----:B------:R-:W-:Y:S02]  /*7a20*/  CS2R R44, SRZ ;  /* 0x00000000002c7805 */ /* 0x000fe4000001ff00 */
[----:B------:R-:W-:Y:S02]  /*7a30*/  CS2R R50, SRZ ;  /* 0x0000000000327805 */ /* 0x000fe4000001ff00 */
[----:B------:R-:W-:Y:S07]  /*7a40*/  CS2R R48, SRZ ;  /* 0x0000000000307805 */ /* 0x000fee000001ff00 */
[----:B------:R-:W-:Y:S01]  /*7a50*/  @P1 VIADD R2, R0, 0xfffffff0 ;  /* 0xfffffff000021836 */ /* 0x000fe20000000000 */
[----:B------:R-:W-:Y:S06]  /*7a60*/  @P2 BRA `(.L_x_141) ;  /* 0x00000000000c2947 */ /* 0x000fec0003800000 */
[----:B------:R-:W-:Y:S04]  /*7a70*/  SHF.L.U32 R0, R82, 0x1f, RZ ;  /* 0x0000001f52007819 */ /* 0x000fe800000006ff */
[----:B------:R-:W1:Y:S02]  /*7a80*/  SYNCS.PHASECHK.TRANS64.TRYWAIT P1, [R3+URZ+0x210], R0 ;  /* 0x00021000030075a7 */ /* 0x000e6400080211ff */
[----:B-1----:R-:W-:Y:S05]  /*7a90*/  @!P1 BRA `(.L_x_142) ;  /* 0x0000004c00789947 */ /* 0x002fea0003800000 */
.L_x_141:
[----:B------:R-:W-:Y:S05]  /*7aa0*/  BSYNC B0 ;  /* 0x0000000000007941 */ /* 0x000fea0003800000 */
.L_x_140:
[----:B------:R-:W-:Y:S01]  /*7ab0*/  ISETP.NE.AND P1, PT, R53, RZ, PT ;  /* 0x000000ff3500720c */ /* 0x000fe20003f25270 */
[----:B-1----:R-:W-:Y:S02]  /*7ac0*/  VIADD R3, R3, 0x230 ;  /* 0x0000023003037836 */ /* 0x002fe40000000000 */
[----:B------:R-:W-:Y:S02]  /*7ad0*/  IMAD.U32 R0, RZ, RZ, UR46 ;  /* 0x0000002eff007e24 */ /* 0x000fe4000f8e00ff */
[----:B------:R-:W-:Y:S03]  /*7ae0*/  VIADD R83, R83, 0x1 ;  /* 0x0000000153537836 */ /* 0x000fe60000000000 */
[----:B------:R-:W-:Y:S05]  /*7af0*/  PRMT R0, R0, 0x654, R3 ;  /* 0x0000065400007816 */ /* 0x000fea0000000003 */
[----:B------:R1:W2:Y:S04]  /*7b00*/  @P1 LDS.128 R44, [R5+UR43+0x400] ;  /* 0x0004002b052c1984 */ /* 0x0002a80008000c00 */
[----:B------:R1:W3:Y:S01]  /*7b10*/  @P1 LDS.128 R48, [R2+0x400] ;  /* 0x0004000002301984 */ /* 0x0002e20000000c00 */
[C---:B------:R-:W-:Y:S01]  /*7b20*/  ISETP.NE.AND P1, PT, R83.reuse, 0x4, PT ;  /* 0x000000045300780c */ /* 0x040fe20003f25270 */
[----:B------:R-:W-:Y:S01]  /*7b30*/  @!PT LDS RZ, [RZ] ;  /* 0x00000000fffff984 */ /* 0x000fe20000000800 */
[----:B------:R-:W-:Y:S01]  /*7b40*/  @!PT LDS RZ, [RZ] ;  /* 0x00000000fffff984 */ /* 0x000fe20000000800 */
[----:B------:R-:W-:Y:S01]  /*7b50*/  @!PT LDS RZ, [RZ] ;  /* 0x00000000fffff984 */ /* 0x000fe20000000800 */
[----:B------:R-:W-:Y:S01]  /*7b60*/  @!PT LDS RZ, [RZ] ;  /* 0x00000000fffff984 */ /* 0x000fe20000000800 */
[----:B------:R4:W-:Y:S06]  /*7b70*/  MEMBAR.ALL.CTA ;  /* 0x0000000000007992 */ /* 0x0009ec0000008000 */
[----:B----4-:R-:W4:Y:S01]  /*7b80*/  FENCE.VIEW.ASYNC.S ;  /* 0x00000000000073c6 */ /* 0x010f220000000000 */
[----:B------:R-:W-:Y:S01]  /*7b90*/  SEL R83, R83, RZ, P1 ;  /* 0x000000ff53537207 */ /* 0x000fe20000800000 */
[----:B----4-:R4:W-:Y:S02]  /*7ba0*/  SYNCS.ARRIVE.TRANS64.RED.A1T0 RZ, [R0+URZ], RZ ;  /* 0x000000ff00ff79a7 */ /* 0x0109e400081004ff */
[----:B----4-:R-:W-:Y:S04]  /*7bb0*/  SEL R0, RZ, 0x1, P1 ;  /* 0x00000001ff007807 */ /* 0x010fe80000800000 */
[----:B-12---:R-:W-:Y:S02]  /*7bc0*/  LOP3.LUT R82, R82, R0, RZ, 0x3c, !PT ;  /* 0x0000000052527212 */ /* 0x006fe400078e3cff */
.L_x_139:
[----:B------:R-:W-:Y:S05]  /*7bd0*/  BSYNC B1 ;  /* 0x0000000000017941 */ /* 0x000fea0003800000 */
.L_x_138:
[----:B------:R-:W-:Y:S04]  /*7be0*/  SHF.R.U32.HI R0, RZ, 0x15, R39 ;  /* 0x00000015ff007819 */ /* 0x000fe80000011627 */
[----:B------:R-:W-:Y:S01]  /*7bf0*/  LOP3.LUT P1, RZ, R0, 0x3, R77, 0x48, !PT ;  /* 0x0000000300ff7812 */ /* 0x000fe2000782484d */
[----:B------:R-:W-:Y:S01]  /*7c00*/  @!UPT UIADD3 URZ, UPT, UPT, URZ, URZ, URZ ;  /* 0x000000fffffff290 */ /* 0x000fe2000fffe0ff */
[----:B------:R-:W-:Y:S11]  /*7c10*/  @P0 BRA `(.L_x_143) ;  /* 0x0000000000080947 */ /* 0x000ff60003800000 */
[----:B------:R-:W1:Y:S02]  /*7c20*/  SYNCS.PHASECHK.TRANS64.TRYWAIT P0, [R80+URZ+0x280], R4 ;  /* 0x00028004500075a7 */ /* 0x000e6400080011ff */
[----:B-1----:R-:W-:Y:S05]  /*7c30*/  @!P0 BRA `(.L_x_144) ;  /* 0x0000004c00248947 */ /* 0x002fea0003800000 */
.L_x_143:
[----:B------:R-:W-:Y:S05]  /*7c40*/  @!P1 BRA `(.L_x_145) ;  /* 0x0000000000409947 */ /* 0x000fea0003800000 */
[----:B------:R-:W2:Y:S01]  /*7c50*/  LDCU.64 UR8, c[0x4][0x78] ;  /* 0x01000f00ff0877ac */ /* 0x000ea20008000a00 */
[----:B------:R-:W-:Y:S01]  /*7c60*/  MOV R3, 0x0 ;  /* 0x0000000000037802 */ /* 0x000fe20000000f00 */
[----:B------:R-:W-:Y:S02]  /*7c70*/  HFMA2 R12, -RZ, RZ, 0, 5.9604644775390625e-08 ;  /* 0x00000001ff0c7431 */ /* 0x000fe400000001ff */
[----:B------:R-:W-:Y:S02]  /*7c80*/  IMAD.MOV.U32 R8, RZ, RZ, 0x192 ;  /* 0x00000192ff087424 */ /* 0x000fe400078e00ff */
[----:B------:R-:W-:Y:S01]  /*7c90*/  IMAD.MOV.U32 R13, RZ, RZ, RZ ;  /* 0x000000ffff0d7224 */ /* 0x000fe200078e00ff */
[----:B------:R-:W4:Y:S01]  /*7ca0*/  LDCU.64 UR6, c[0x4][0x80] ;  /* 0x01001000ff0677ac */ /* 0x000f220008000a00 */
[----:B------:R-:W3:Y:S01]  /*7cb0*/  LDC.64 R2, c[0x4][R3] ;  /* 0x0100000003027b82 */ /* 0x000ee20000000a00 */
[----:B------:R-:W5:Y:S01]  /*7cc0*/  LDCU.64 UR4, c[0x4][0x18] ;  /* 0x01000300ff0477ac */ /* 0x000f620008000a00 */
[----:B--2---:R-:W-:Y:S01]  /*7cd0*/  MOV R5, UR9 ;  /* 0x0000000900057c02 */ /* 0x004fe20008000f00 */
[----:B-1----:R-:W-:Y:S01]  /*7ce0*/  IMAD.U32 R4, RZ, RZ, UR8 ;  /* 0x00000008ff047e24 */ /* 0x002fe2000f8e00ff */
[----:B----4-:R-:W-:Y:S01]  /*7cf0*/  MOV R7, UR7 ;  /* 0x0000000700077c02 */ /* 0x010fe20008000f00 */
[----:B------:R-:W-:Y:S01]  /*7d00*/  IMAD.U32 R6, RZ, RZ, UR6 ;  /* 0x00000006ff067e24 */ /* 0x000fe2000f8e00ff */
[----:B-----5:R-:W-:Y:S01]  /*7d10*/  MOV R11, UR5 ;  /* 0x00000005000b7c02 */ /* 0x020fe20008000f00 */
[----:B------:R-:W-:Y:S02]  /*7d20*/  IMAD.U32 R10, RZ, RZ, UR4 ;  /* 0x00000004ff0a7e24 */ /* 0x000fe4000f8e00ff */
[----:B------:R-:W-:Y:S07]  /*7d30*/  LEPC R20, `(.L_x_145) ;  /* 0x000000001014794e */ /* 0x000fee0000000000 */
[----:B---3--:R-:W-:Y:S05]  /*7d40*/  CALL.ABS.NOINC R2 ;  /* 0x0000000002007343 */ /* 0x008fea0003c00000 */
.L_x_145:
[----:B------:R-:W-:Y:S01]  /*7d50*/  IMAD.U32 R42, R45, 0x10000, RZ ;  /* 0x000100002d2a7824 */ /* 0x000fe200078e00ff */
[C---:B------:R-:W-:Y:S01]  /*7d60*/  SHF.L.U32 R2, R44.reuse, 0x10, RZ ;  /* 0x000000102c027819 */ /* 0x040fe200000006ff */
[----:B------:R-:W-:Y:S05]  /*7d70*/  WARPSYNC.ALL ;  /* 0x0000000000007948 */ /* 0x000fea0003800000 */
[----:B------:R-:W-:Y:S01]  /*7d80*/  R2UR UR4, R39 ;  /* 0x00000000270472ca */ /* 0x000fe200000e0000 */
[----:B------:R-:W-:Y:S01]  /*7d90*/  HFMA2 R54, -RZ, RZ, 0, 9.5367431640625e-07 ;  /* 0x00000010ff367431 */ /* 0x000fe200000001ff */
[C---:B------:R-:W-:Y:S01]  /*7da0*/  PRMT R3, R44.reuse, 0x8880, RZ ;  /* 0x000088802c037816 */ /* 0x040fe200000000ff */
[----:B------:R-:W-:Y:S01]  /*7db0*/  BSSY.RECONVERGENT B0, `(.L_x_146) ;  /* 0x00000a2000007945 */ /* 0x000fe20003800200 */
[----:B------:R-:W-:Y:S02]  /*7dc0*/  SHF.L.U32 R41, R44, 0x8, RZ ;  /* 0x000000082c297819 */ /* 0x000fe400000006ff */
[----:B------:R-:W-:Y:S02]  /*7dd0*/  IADD3 R55, PT, PT, R74, UR43, RZ ;  /* 0x0000002b4a377c10 */ /* 0x000fe4000fffe0ff */
[----:B------:R-:W-:Y:S02]  /*7de0*/  LOP3.LUT P5, RZ, R75, 0x80, RZ, 0xc0, !PT ;  /* 0x000000804bff7812 */ /* 0x000fe400078ac0ff */
[----:B------:R-:W-:Y:S02]  /*7df0*/  ISETP.NE.AND P0, PT, R87, RZ, PT ;  /* 0x000000ff5700720c */ /* 0x000fe40003f05270 */
[----:B------:R-:W-:Y:S01]  /*7e00*/  SEL R54, R54, 0xfffffff0, !P5 ;  /* 0xfffffff036367807 */ /* 0x000fe20006800000 */
[----:B-1----:R-:W1:Y:S01]  /*7e10*/  LDTM.x32 R4, tmem[UR4] ;  /* 0x00000004000479ee */ /* 0x002e6200082c0000 */
[----:B------:R-:W-:Y:S02]  /*7e20*/  ISETP.NE.AND P6, PT, R60, RZ, PT ;  /* 0x000000ff3c00720c */ /* 0x000fe40003fc5270 */
[----:B------:R-:W-:Y:S01]  /*7e30*/  IADD3 R88, PT, PT, R55, R54, RZ ;  /* 0x0000003637587210 */ /* 0x000fe20007ffe0ff */
[C---:B-1----:R-:W-:Y:S01]  /*7e40*/  IMAD R0, R38.reuse, R4, RZ ;  /* 0x0000000426007224 */ /* 0x042fe200078e02ff */
[----:B------:R-:W-:Y:S01]  /*7e50*/  SHF.R.S32.HI R4, RZ, 0x18, R2 ;  /* 0x00000018ff047819 */ /* 0x000fe20000011402 */
[C---:B------:R-:W-:Y:S01]  /*7e60*/  IMAD R2, R38.reuse, R5, RZ ;  /* 0x0000000526027224 */ /* 0x040fe200078e02ff */
[----:B------:R-:W-:Y:S01]  /*7e70*/  SHF.R.S32.HI R5, RZ, 0x18, R41 ;  /* 0x00000018ff057819 */ /* 0x000fe20000011429 */
[----:B------:R-:W-:Y:S01]  /*7e80*/  IMAD R0, R3, R40, R0 ;  /* 0x0000002803007224 */ /* 0x000fe200078e0200 */
[----:B------:R-:W-:Y:S01]  /*7e90*/  PRMT R41, R45, 0x8880, RZ ;  /* 0x000088802d297816 */ /* 0x000fe200000000ff */
[----:B------:R-:W-:Y:S02]  /*7ea0*/  IMAD R3, R38, R6, RZ ;  /* 0x0000000626037224 */ /* 0x000fe400078e02ff */
[-C--:B------:R-:W-:Y:S01]  /*7eb0*/  IMAD R2, R4, R40.reuse, R2 ;  /* 0x0000002804027224 */ /* 0x080fe200078e0202 */
[----:B------:R-:W-:Y:S01]  /*7ec0*/  SHF.R.S32.HI R4, RZ, 0x18, R44 ;  /* 0x00000018ff047819 */ /* 0x000fe2000001142c */
[C---:B------:R-:W-:Y:S02]  /*7ed0*/  IMAD R7, R38.reuse, R7, RZ ;  /* 0x0000000726077224 */ /* 0x040fe400078e02ff */
[-C--:B------:R-:W-:Y:S02]  /*7ee0*/  IMAD R3, R5, R40.reuse, R3 ;  /* 0x0000002805037224 */ /* 0x080fe400078e0203 */
[----:B------:R-:W-:Y:S02]  /*7ef0*/  IMAD R5, R38, R9, RZ ;  /* 0x0000000926057224 */ /* 0x000fe400078e02ff */
[----:B------:R-:W-:Y:S02]  /*7f00*/  IMAD R7, R4, R40, R7 ;  /* 0x0000002804077224 */ /* 0x000fe400078e0207 */
[C---:B------:R-:W-:Y:S02]  /*7f10*/  IMAD R9, R38.reuse, R13, RZ ;  /* 0x0000000d26097224 */ /* 0x040fe400078e02ff */
[C---:B------:R-:W-:Y:S01]  /*7f20*/  IMAD R4, R38.reuse, R8, RZ ;  /* 0x0000000826047224 */ /* 0x040fe200078e02ff */
[----:B------:R-:W-:Y:S01]  /*7f30*/  I2IP.S8.S32.SAT R56, R7, R3, RZ ;  /* 0x0000000307387239 */ /* 0x000fe200000014ff */
[C---:B------:R-:W-:Y:S01]  /*7f40*/  IMAD R13, R38.reuse, R17, RZ ;  /* 0x00000011260d7224 */ /* 0x040fe200078e02ff */
[----:B------:R-:W-:Y:S01]  /*7f50*/  SHF.R.S32.HI R7, RZ, 0x18, R45 ;  /* 0x00000018ff077819 */ /* 0x000fe2000001142d */
[----:B------:R-:W-:Y:S01]  /*7f60*/  IMAD R8, R38, R12, RZ ;  /* 0x0000000c26087224 */ /* 0x000fe200078e02ff */
[----:B------:R-:W-:Y:S01]  /*7f70*/  I2IP.S8.S32.SAT R56, R2, R0, R56 ;  /* 0x0000000002387239 */ /* 0x000fe20000001438 */
[C---:B------:R-:W-:Y:S01]  /*7f80*/  IMAD R17, R38.reuse, R21, RZ ;  /* 0x0000001526117224 */ /* 0x040fe200078e02ff */
[----:B------:R-:W-:Y:S01]  /*7f90*/  SHF.R.S32.HI R2, RZ, 0x18, R46 ;  /* 0x00000018ff027819 */ /* 0x000fe2000001142e */
[----:B------:R-:W-:Y:S01]  /*7fa0*/  IMAD R12, R38, R16, RZ ;  /* 0x00000010260c7224 */ /* 0x000fe200078e02ff */
[----:B------:R-:W-:Y:S01]  /*7fb0*/  SHF.L.U32 R0, R46, 0x8, RZ ;  /* 0x000000082e007819 */ /* 0x000fe200000006ff */
[C---:B------:R-:W-:Y:S02]  /*7fc0*/  IMAD R21, R38.reuse, R25, RZ ;  /* 0x0000001926157224 */ /* 0x040fe400078e02ff */
[C---:B------:R-:W-:Y:S01]  /*7fd0*/  IMAD R16, R38.reuse, R20, RZ ;  /* 0x0000001426107224 */ /* 0x040fe200078e02ff */
[----:B------:R-:W-:Y:S01]  /*7fe0*/  SHF.R.S32.HI R0, RZ, 0x18, R0 ;  /* 0x00000018ff007819 */ /* 0x000fe20000011400 */
[C---:B------:R-:W-:Y:S02]  /*7ff0*/  IMAD R25, R38.reuse, R29, RZ ;  /* 0x0000001d26197224 */ /* 0x040fe400078e02ff */
[C---:B------:R-:W-:Y:S02]  /*8000*/  IMAD R20, R38.reuse, R24, RZ ;  /* 0x0000001826147224 */ /* 0x040fe400078e02ff */
[C---:B------:R-:W-:Y:S01]  /*8010*/  IMAD R29, R38.reuse, R33, RZ ;  /* 0x00000021261d7224 */ /* 0x040fe200078e02ff */
[----:B------:R-:W-:Y:S01]  /*8020*/  SHF.L.U32 R33, R45, 0x8, RZ ;  /* 0x000000082d217819 */ /* 0x000fe200000006ff */
[C---:B------:R-:W-:Y:S02]  /*8030*/  IMAD R24, R38.reuse, R28, RZ ;  /* 0x0000001c26187224 */ /* 0x040fe400078e02ff */
[C---:B------:R-:W-:Y:S01]  /*8040*/  IMAD R28, R38.reuse, R32, RZ ;  /* 0x00000020261c7224 */ /* 0x040fe200078e02ff */
[----:B------:R-:W-:Y:S01]  /*8050*/  SHF.R.S32.HI R32, RZ, 0x18, R42 ;  /* 0x00000018ff207819 */ /* 0x000fe2000001142a */
[----:B------:R-:W-:Y:S01]  /*8060*/  IMAD R4, R41, R40, R4 ;  /* 0x0000002829047224 */ /* 0x000fe200078e0204 */
[----:B------:R-:W-:Y:S01]  /*8070*/  SHF.R.S32.HI R3, RZ, 0x18, R33 ;  /* 0x00000018ff037819 */ /* 0x000fe20000011421 */
[----:B------:R-:W-:Y:S01]  /*8080*/  IMAD R6, R38, R10, RZ ;  /* 0x0000000a26067224 */ /* 0x000fe200078e02ff */
[----:B------:R-:W-:Y:S01]  /*8090*/  PRMT R33, R46, 0x8880, RZ ;  /* 0x000088802e217816 */ /* 0x000fe200000000ff */
[-C--:B------:R-:W-:Y:S01]  /*80a0*/  IMAD R5, R32, R40.reuse, R5 ;  /* 0x0000002820057224 */ /* 0x080fe200078e0205 */
[----:B------:R-:W-:Y:S01]  /*80b0*/  SHF.L.U32 R32, R46, 0x10, RZ ;  /* 0x000000102e207819 */ /* 0x000fe200000006ff */
[C---:B------:R-:W-:Y:S02]  /*80c0*/  IMAD R11, R38.reuse, R11, RZ ;  /* 0x0000000b260b7224 */ /* 0x040fe400078e02ff */
[-C--:B------:R-:W-:Y:S02]  /*80d0*/  IMAD R6, R3, R40.reuse, R6 ;  /* 0x0000002803067224 */ /* 0x080fe400078e0206 */
[----:B------:R-:W-:Y:S01]  /*80e0*/  IMAD R11, R7, R40, R11 ;  /* 0x00000028070b7224 */ /* 0x000fe200078e020b */
[----:B------:R-:W-:Y:S01]  /*80f0*/  SHF.R.S32.HI R7, RZ, 0x18, R32 ;  /* 0x00000018ff077819 */ /* 0x000fe20000011420 */
[----:B------:R-:W-:Y:S02]  /*8100*/  IMAD.MOV.U32 R3, RZ, RZ, R33 ;  /* 0x000000ffff037224 */ /* 0x000fe400078e0021 */
[----:B------:R-:W-:Y:S01]  /*8110*/  IMAD R10, R38, R14, RZ ;  /* 0x0000000e260a7224 */ /* 0x000fe200078e02ff */
[----:B------:R-:W-:Y:S01]  /*8120*/  I2IP.S8.S32.SAT R11, R11, R6, RZ ;  /* 0x000000060b0b7239 */ /* 0x000fe200000014ff */
[-C--:B------:R-:W-:Y:S01]  /*8130*/  IMAD R8, R3, R40.reuse, R8 ;  /* 0x0000002803087224 */ /* 0x080fe200078e0208 */
[----:B------:R-:W-:Y:S01]  /*8140*/  SHF.L.U32 R3, R47, 0x10, RZ ;  /* 0x000000102f037819 */ /* 0x000fe200000006ff */
[-C--:B------:R-:W-:Y:S01]  /*8150*/  IMAD R9, R7, R40.reuse, R9 ;  /* 0x0000002807097224 */ /* 0x080fe200078e0209 */
[C---:B------:R-:W-:Y:S01]  /*8160*/  PRMT R7, R47.reuse, 0x8880, RZ ;  /* 0x000088802f077816 */ /* 0x040fe200000000ff */
[----:B------:R-:W-:Y:S01]  /*8170*/  IMAD R10, R0, R40, R10 ;  /* 0x00000028000a7224 */ /* 0x000fe200078e020a */
[----:B------:R-:W-:Y:S01]  /*8180*/  SHF.R.S32.HI R3, RZ, 0x18, R3 ;  /* 0x00000018ff037819 */ /* 0x000fe20000011403 */
[----:B------:R-:W-:Y:S01]  /*8190*/  IMAD R15, R38, R15, RZ ;  /* 0x0000000f260f7224 */ /* 0x000fe200078e02ff */
[----:B------:R-:W-:Y:S01]  /*81a0*/  MOV R0, R7 ;  /* 0x0000000700007202 */ /* 0x000fe20000000f00 */
[----:B------:R-:W-:Y:S01]  /*81b0*/  IMAD.SHL.U32 R6, R47, 0x100, RZ ;  /* 0x000001002f067824 */ /* 0x000fe200078e00ff */
[----:B------:R-:W-:Y:S01]  /*81c0*/  I2IP.S8.S32.SAT R57, R5, R4, R11 ;  /* 0x0000000405397239 */ /* 0x000fe2000000140b */
[-C--:B------:R-:W-:Y:S01]  /*81d0*/  IMAD R15, R2, R40.reuse, R15 ;  /* 0x00000028020f7224 */ /* 0x080fe200078e020f */
[----:B------:R-:W-:Y:S01]  /*81e0*/  SHF.R.S32.HI R2, RZ, 0x18, R47 ;  /* 0x00000018ff027819 */ /* 0x000fe2000001142f */
[----:B------:R-:W-:Y:S01]  /*81f0*/  IMAD R12, R0, R40, R12 ;  /* 0x00000028000c7224 */ /* 0x000fe200078e020c */
[----:B------:R-:W-:Y:S01]  /*8200*/  SHF.R.S32.HI R6, RZ, 0x18, R6 ;  /* 0x00000018ff067819 */ /* 0x000fe20000011406 */
[----:B------:R-:W-:Y:S01]  /*8210*/  IMAD R14, R38, R18, RZ ;  /* 0x00000012260e7224 */ /* 0x000fe200078e02ff */
[----:B---3--:R-:W-:Y:S01]  /*8220*/  PRMT R0, R48, 0x8880, RZ ;  /* 0x0000888030007816 */ /* 0x008fe200000000ff */
[-C--:B------:R-:W-:Y:S01]  /*8230*/  IMAD R13, R3, R40.reuse, R13 ;  /* 0x00000028030d7224 */ /* 0x080fe200078e020d */
[C---:B------:R-:W-:Y:S01]  /*8240*/  SHF.L.U32 R4, R49.reuse, 0x10, RZ ;  /* 0x0000001031047819 */ /* 0x040fe200000006ff */
[----:B------:R-:W-:Y:S01]  /*8250*/  IMAD R19, R38, R19, RZ ;  /* 0x0000001326137224 */ /* 0x000fe200078e02ff */
[C---:B------:R-:W-:Y:S01]  /*8260*/  PRMT R3, R49.reuse, 0x8880, RZ ;  /* 0x0000888031037816 */ /* 0x040fe200000000ff */
[-C--:B------:R-:W-:Y:S01]  /*8270*/  IMAD R14, R6, R40.reuse, R14 ;  /* 0x00000028060e7224 */ /* 0x080fe200078e020e */
[----:B------:R-:W-:Y:S01]  /*8280*/  SHF.L.U32 R5, R49, 0x8, RZ ;  /* 0x0000000831057819 */ /* 0x000fe200000006ff */
[-C--:B------:R-:W-:Y:S01]  /*8290*/  IMAD R19, R2, R40.reuse, R19 ;  /* 0x0000002802137224 */ /* 0x080fe200078e0213 */
[----:B------:R-:W-:Y:S01]  /*82a0*/  SHF.L.U32 R2, R48, 0x10, RZ ;  /* 0x0000001030027819 */ /* 0x000fe200000006ff */
[----:B------:R-:W-:Y:S01]  /*82b0*/  IMAD R16, R0, R40, R16 ;  /* 0x0000002800107224 */ /* 0x000fe200078e0210 */
[----:B------:R-:W-:Y:S01]  /*82c0*/  SHF.R.S32.HI R4, RZ, 0x18, R4 ;  /* 0x00000018ff047819 */ /* 0x000fe20000011404 */
[----:B------:R-:W-:Y:S01]  /*82d0*/  IMAD.SHL.U32 R0, R48, 0x100, RZ ;  /* 0x0000010030007824 */ /* 0x000fe200078e00ff */
[----:B------:R-:W-:Y:S01]  /*82e0*/  SHF.R.S32.HI R2, RZ, 0x18, R2 ;  /* 0x00000018ff027819 */ /* 0x000fe20000011402 */
[C---:B------:R-:W-:Y:S01]  /*82f0*/  IMAD R18, R38.reuse, R22, RZ ;  /* 0x0000001626127224 */ /* 0x040fe200078e02ff */
[----:B------:R-:W-:Y:S01]  /*8300*/  I2IP.S8.S32.SAT R10, R15, R10, RZ ;  /* 0x0000000a0f0a7239 */ /* 0x000fe200000014ff */
[----:B------:R-:W-:Y:S01]  /*8310*/  IMAD R23, R38, R23, RZ ;  /* 0x0000001726177224 */ /* 0x000fe200078e02ff */
[----:B------:R-:W-:Y:S01]  /*8320*/  SHF.R.S32.HI R0, RZ, 0x18, R0 ;  /* 0x00000018ff007819 */ /* 0x000fe20000011400 */
[----:B------:R-:W-:Y:S01]  /*8330*/  IMAD R17, R2, R40, R17 ;  /* 0x0000002802117224 */ /* 0x000fe200078e0211 */
[----:B------:R-:W-:Y:S01]  /*8340*/  SHF.R.S32.HI R2, RZ, 0x18, R48 ;  /* 0x00000018ff027819 */ /* 0x000fe20000011430 */
[----:B------:R-:W-:Y:S01]  /*8350*/  IMAD R22, R38, R26, RZ ;  /* 0x0000001a26167224 */ /* 0x000fe200078e02ff */
[----:B------:R-:W-:Y:S01]  /*8360*/  I2IP.S8.S32.SAT R14, R19, R14, RZ ;  /* 0x0000000e130e7239 */ /* 0x000fe200000014ff */
[-C--:B------:R-:W-:Y:S01]  /*8370*/  IMAD R18, R0, R40.reuse, R18 ;  /* 0x0000002800127224 */ /* 0x080fe200078e0212 */
[----:B------:R-:W-:Y:S01]  /*8380*/  SHF.R.S32.HI R0, RZ, 0x18, R5 ;  /* 0x00000018ff007819 */ /* 0x000fe20000011405 */
[-C--:B------:R-:W-:Y:S01]  /*8390*/  IMAD R23, R2, R40.reuse, R23 ;  /* 0x0000002802177224 */ /* 0x080fe200078e0217 */
[----:B------:R-:W-:Y:S01]  /*83a0*/  SHF.R.S32.HI R2, RZ, 0x18, R49 ;  /* 0x00000018ff027819 */ /* 0x000fe20000011431 */
[-C--:B------:R-:W-:Y:S01]  /*83b0*/  IMAD R20, R3, R40.reuse, R20 ;  /* 0x0000002803147224 */ /* 0x080fe200078e0214 */
[----:B------:R-:W-:Y:S01]  /*83c0*/  SHF.L.U32 R3, R50, 0x8, RZ ;  /* 0x0000000832037819 */ /* 0x000fe200000006ff */
[----:B------:R-:W-:Y:S01]  /*83d0*/  IMAD R21, R4, R40, R21 ;  /* 0x0000002804157224 */ /* 0x000fe200078e0215 */
[----:B------:R-:W-:Y:S01]  /*83e0*/  SHF.R.S32.HI R5, RZ, 0x18, R51 ;  /* 0x00000018ff057819 */ /* 0x000fe20000011433 */
[----:B------:R-:W-:Y:S01]  /*83f0*/  IMAD R27, R38, R27, RZ ;  /* 0x0000001b261b7224 */ /* 0x000fe200078e02ff */
[----:B------:R-:W-:Y:S01]  /*8400*/  SHF.R.S32.HI R3, RZ, 0x18, R3 ;  /* 0x00000018ff037819 */ /* 0x000fe20000011403 */
[----:B------:R-:W-:Y:S01]  /*8410*/  IMAD.U32 R4, R50, 0x10000, RZ ;  /* 0x0001000032047824 */ /* 0x000fe200078e00ff */
[----:B------:R-:W-:Y:S01]  /*8420*/  I2IP.S8.S32.SAT R18, R23, R18, RZ ;  /* 0x0000001217127239 */ /* 0x000fe200000014ff */
[-C--:B------:R-:W-:Y:S01]  /*8430*/  IMAD R22, R0, R40.reuse, R22 ;  /* 0x0000002800167224 */ /* 0x080fe200078e0216 */
[----:B------:R-:W-:Y:S01]  /*8440*/  PRMT R0, R50, 0x8880, RZ ;  /* 0x0000888032007816 */ /* 0x000fe200000000ff */
[----:B------:R-:W-:Y:S01]  /*8450*/  IMAD R27, R2, R40, R27 ;  /* 0x00000028021b7224 */ /* 0x000fe200078e021b */
[----:B------:R-:W-:Y:S01]  /*8460*/  SHF.R.S32.HI R2, RZ, 0x18, R4 ;  /* 0x00000018ff027819 */ /* 0x000fe20000011404 */
[----:B------:R-:W-:Y:S01]  /*8470*/  IMAD R26, R38, R30, RZ ;  /* 0x0000001e261a7224 */ /* 0x000fe200078e02ff */
[----:B------:R-:W-:Y:S01]  /*8480*/  I2IP.S8.S32.SAT R58, R9, R8, R10 ;  /* 0x00000008093a7239 */ /* 0x000fe2000000140a */
[-C--:B------:R-:W-:Y:S01]  /*8490*/  IMAD R24, R0, R40.reuse, R24 ;  /* 0x0000002800187224 */ /* 0x080fe200078e0218 */
[----:B------:R-:W-:Y:S01]  /*84a0*/  SHF.R.S32.HI R0, RZ, 0x18, R50 ;  /* 0x00000018ff007819 */ /* 0x000fe20000011432 */
[-C--:B------:R-:W-:Y:S01]  /*84b0*/  IMAD R25, R2, R40.reuse, R25 ;  /* 0x0000002802197224 */ /* 0x080fe200078e0219 */
[----:B------:R-:W-:Y:S01]  /*84c0*/  PRMT R2, R51, 0x8880, RZ ;  /* 0x0000888033027816 */ /* 0x000fe200000000ff */
[----:B------:R-:W-:Y:S01]  /*84d0*/  IMAD R26, R3, R40, R26 ;  /* 0x00000028031a7224 */ /* 0x000fe200078e021a */
[----:B------:R-:W-:Y:S01]  /*84e0*/  SHF.L.U32 R3, R51, 0x10, RZ ;  /* 0x0000001033037819 */ /* 0x000fe200000006ff */
[----:B------:R-:W-:Y:S01]  /*84f0*/  IMAD R31, R38, R31, RZ ;  /* 0x0000001f261f7224 */ /* 0x000fe200078e02ff */
[----:B------:R-:W-:Y:S01]  /*8500*/  I2IP.S8.S32.SAT R59, R13, R12, R14 ;  /* 0x0000000c0d3b7239 */ /* 0x000fe2000000140e */
[----:B------:R-:W-:Y:S01]  /*8510*/  IMAD.SHL.U32 R4, R51, 0x100, RZ ;  /* 0x0000010033047824 */ /* 0x000fe200078e00ff */
[----:B------:R-:W-:Y:S01]  /*8520*/  SHF.R.S32.HI R3, RZ, 0x18, R3 ;  /* 0x00000018ff037819 */ /* 0x000fe20000011403 */
[----:B------:R-:W-:Y:S01]  /*8530*/  IMAD R31, R0, R40, R31 ;  /* 0x00000028001f7224 */ /* 0x000fe200078e021f */
[----:B------:R-:W-:Y:S01]  /*8540*/  I2IP.S8.S32.SAT R16, R17, R16, R18 ;  /* 0x0000001011107239 */ /* 0x000fe20000001412 */
[----:B------:R1:W-:Y:S01]  /*8550*/  STS.128 [R74+UR43+0x4400], R56 ;  /* 0x004400384a007988 */ /* 0x0003e20008000c2b */
[----:B------:R-:W-:Y:S01]  /*8560*/  SHF.R.S32.HI R4, RZ, 0x18, R4 ;  /* 0x00000018ff047819 */ /* 0x000fe20000011404 */
[----:B------:R-:W-:Y:S01]  /*8570*/  IMAD R28, R2, R40, R28 ;  /* 0x00000028021c7224 */ /* 0x000fe200078e021c */
[----:B------:R-:W-:Y:S01]  /*8580*/  I2IP.S8.S32.SAT R22, R27, R22, RZ ;  /* 0x000000161b167239 */ /* 0x000fe200000014ff */
[C---:B------:R-:W-:Y:S01]  /*8590*/  IMAD R30, R38.reuse, R34, RZ ;  /* 0x00000022261e7224 */ /* 0x040fe200078e02ff */
[----:B------:R-:W-:Y:S01]  /*85a0*/  I2IP.S8.S32.SAT R18, R31, R26, RZ ;  /* 0x0000001a1f127239 */ /* 0x000fe200000014ff */
[----:B------:R-:W-:Y:S01]  /*85b0*/  IMAD R29, R3, R40, R29 ;  /* 0x00000028031d7224 */ /* 0x000fe200078e021d */
[----:B------:R-:W-:Y:S01]  /*85c0*/  I2IP.S8.S32.SAT R17, R21, R20, R22 ;  /* 0x0000001415117239 */ /* 0x000fe20000001416 */
[----:B------:R-:W-:Y:S01]  /*85d0*/  IMAD R35, R38, R35, RZ ;  /* 0x0000002326237224 */ /* 0x000fe200078e02ff */
[----:B------:R-:W-:Y:S01]  /*85e0*/  I2IP.S8.S32.SAT R18, R25, R24, R18 ;  /* 0x0000001819127239 */ /* 0x000fe20000001412 */
[-C--:B------:R-:W-:Y:S01]  /*85f0*/  IMAD R30, R4, R40.reuse, R30 ;  /* 0x00000028041e7224 */ /* 0x080fe200078e021e */
[----:B------:R-:W-:Y:S01]  /*8600*/  LEA R0, R83, UR43, 0x3 ;  /* 0x0000002b53007c11 */ /* 0x000fe2000f8e18ff */
[----:B------:R-:W-:Y:S01]  /*8610*/  IMAD R35, R5, R40, R35 ;  /* 0x0000002805237224 */ /* 0x000fe200078e0223 */
[----:B------:R-:W-:Y:S04]  /*8620*/  @P6 SHF.L.U32 R2, R82, 0x1f, RZ ;  /* 0x0000001f52026819 */ /* 0x000fe800000006ff */
[----:B------:R-:W-:Y:S04]  /*8630*/  I2IP.S8.S32.SAT R19, R35, R30, RZ ;  /* 0x0000001e23137239 */ /* 0x000fe800000014ff */
[----:B------:R-:W-:Y:S05]  /*8640*/  I2IP.S8.S32.SAT R19, R29, R28, R19 ;  /* 0x0000001c1d137239 */ /* 0x000fea0000001413 */
[----:B------:R1:W-:Y:S01]  /*8650*/  STS.128 [R88+0x4400], R16 ;  /* 0x0044001058007388 */ /* 0x0003e20000000c00 */
[----:B------:R-:W-:Y:S01]  /*8660*/  @!PT LDS RZ, [RZ] ;  /* 0x00000000fffff984 */ /* 0x000fe20000000800 */
[----:B------:R-:W-:Y:S01]  /*8670*/  @!PT LDS RZ, [RZ] ;  /* 0x00000000fffff984 */ /* 0x000fe20000000800 */
[----:B------:R-:W-:Y:S01]  /*8680*/  @!PT LDS RZ, [RZ] ;  /* 0x00000000fffff984 */ /* 0x000fe20000000800 */
[----:B------:R-:W-:Y:S01]  /*8690*/  @!PT LDS RZ, [RZ] ;  /* 0x00000000fffff984 */ /* 0x000fe20000000800 */
[----:B------:R2:W-:Y:S07]  /*86a0*/  MEMBAR.ALL.CTA ;  /* 0x0000000000007992 */ /* 0x0005ee0000008000 */
[----:B--2---:R-:W2:Y:S02]  /*86b0*/  FENCE.VIEW.ASYNC.S ;  /* 0x00000000000073c6 */ /* 0x004ea40000000000 */
[----:B--2---:R-:W-:Y:S06]  /*86c0*/  BAR.SYNC.DEFER_BLOCKING 0x1, 0x80 ;  /* 0x0042000000007b1d */ /* 0x004fec0000010000 */
[----:B------:R-:W-:Y:S05]  /*86d0*/  @P0 BRA `(.L_x_147) ;  /* 0x00000000003c0947 */ /* 0x000fea0003800000 */
[----:B------:R-:W2:Y:S01]  /*86e0*/  LDCU.64 UR6, c[0x0][0x348] ;  /* 0x00006900ff0677ac */ /* 0x000ea20008000a00 */
[----:B------:R-:W-:Y:S01]  /*86f0*/  UIADD3 UR4, UPT, UPT, UR43, 0x4400, URZ ;  /* 0x000044002b047890 */ /* 0x000fe2000fffe0ff */
[----:B------:R-:W-:Y:S01]  /*8700*/  UMOV UR51, UR36 ;  /* 0x0000002400337c82 */ /* 0x000fe20008000000 */
[----:B------:R-:W-:Y:S02]  /*8710*/  UIADD3 UR9, UPT, UPT, UR49, 0x80, URZ ;  /* 0x0000008031097890 */ /* 0x000fe4000fffe0ff */
[----:B------:R-:W-:Y:S02]  /*8720*/  UIADD3 UR8, UPT, UPT, UR43, 0x4c00, URZ ;  /* 0x00004c002b087890 */ /* 0x000fe4000fffe0ff */
[----:B------:R-:W-:Y:S01]  /*8730*/  MOV R86, UR4 ;  /* 0x0000000400567c02 */ /* 0x000fe20008000f00 */
[----:B------:R-:W-:Y:S01]  /*8740*/  UMOV UR10, UR50 ;  /* 0x00000032000a7c82 */ /* 0x000fe20008000000 */
[----:B------:R-:W-:Y:S02]  /*8750*/  UMOV UR11, UR36 ;  /* 0x00000024000b7c82 */ /* 0x000fe40008000000 */
[----:B------:R-:W-:Y:S01]  /*8760*/  R2UR UR48, R86 ;  /* 0x00000000563072ca */ /* 0x000fe200000e0000 */
[----:B--2---:R-:W-:Y:S04]  /*8770*/  UIADD3 UR4, UP0, UPT, UR6, 0x680, URZ ;  /* 0x0000068006047890 */ /* 0x004fe8000ff1e0ff */
[----:B------:R-:W-:Y:S09]  /*8780*/  UIADD3.X UR5, UPT, UPT, URZ, UR7, URZ, UP0, !UPT ;  /* 0x00000007ff057290 */ /* 0x000ff200087fe4ff */
[----:B------:R2:W-:Y:S01]  /*8790*/  UTMASTG.3D [UR48], [UR4] ;  /* 0x00000030040073b5 */ /* 0x0005e20008010000 */
[----:B------:R2:W-:Y:S01]  /*87a0*/  UTMASTG.3D [UR8], [UR4] ;  /* 0x00000008040073b5 */ /* 0x0005e20008010000 */
[----:B------:R0:W-:Y:S01]  /*87b0*/  UTMACMDFLUSH ;  /* 0x00000000000079b7 */ /* 0x0001e20000000000 */
[----:B--2---:R-:W-:Y:S04]  /*87c0*/  DEPBAR.LE SB0, 0x1 ;  /* 0x000080400000791a */ /* 0x004fe80000000000 */
.L_x_147:
[----:B------:R-:W-:Y:S05]  /*87d0*/  BSYNC.RECONVERGENT B0 ;  /* 0x0000000000007941 */ /* 0x000fea0003800200 */
.L_x_146:
[----:B------:R-:W-:Y:S06]  /*87e0*/  BAR.SYNC.DEFER_BLOCKING 0x1, 0x80 ;  /* 0x0042000000007b1d */ /* 0x000fec0000010000 */
[----:B------:R-:W2:Y:S01]  /*87f0*/  @P6 SYNCS.PHASECHK.TRANS64.TRYWAIT P0, [R0+URZ+0x210], R2 ;  /* 0x00021002000065a7 */ /* 0x000ea200080011ff */
[----:B------:R-:W-:Y:S01]  /*8800*/  BSSY B1, `(.L_x_148) ;  /* 0x000001f000017945 */ /* 0x000fe20003800000 */
[----:B--2---:R-:W-:Y:S03]  /*8810*/  @P6 SEL R52, RZ, 0x1, !P0 ;  /* 0x00000001ff346807 */ /* 0x004fe60004000000 */
[----:B------:R-:W-:Y:S05]  /*8820*/  @!P6 BRA `(.L_x_149) ;  /* 0x000000000070e947 */ /* 0x000fea0003800000 */
[----:B------:R-:W-:Y:S01]  /*8830*/  ISETP.NE.AND P1, PT, R53, RZ, PT ;  /* 0x000000ff3500720c */ /* 0x000fe20003f25270 */
[----:B------:R-:W-:Y:S01]  /*8840*/  BSSY B0, `(.L_x_150) ;  /* 0x0000008000007945 */ /* 0x000fe20003800000 */
[----:B------:R-:W-:Y:S11]  /*8850*/  ISETP.NE.AND P0, PT, R52, RZ, PT ;  /* 0x000000ff3400720c */ /* 0x000ff60003f05270 */
[----:B------:R-:W-:Y:S04]  /*8860*/  @P1 IMAD R4, R83, 0x1000, R55 ;  /* 0x0000100053041824 */ /* 0x000fe800078e0237 */
[----:B------:R-:W-:Y:S01]  /*8870*/  @P1 IMAD.IADD R3, R54, 0x1, R4 ;  /* 0x0000000136031824 */ /* 0x000fe200078e0204 */
[----:B------:R-:W-:Y:S06]  /*8880*/  @P0 BRA `(.L_x_151) ;  /* 0x00000000000c0947 */ /* 0x000fec0003800000 */
[----:B------:R-:W-:Y:S04]  /*8890*/  SHF.L.U32 R2, R82, 0x1f, RZ ;  /* 0x0000001f52027819 */ /* 0x000fe800000006ff */
[----:B------:R-:W2:Y:S02]  /*88a0*/  SYNCS.PHASECHK.TRANS64.TRYWAIT P0, [R0+URZ+0x210], R2 ;  /* 0x00021002000075a7 */ /* 0x000ea400080011ff */
[----:B--2---:R-:W-:Y:S05]  /*88b0*/  @!P0 BRA `(.L_x_152) ;  /* 0x0000004000188947 */ /* 0x004fea0003800000 */
.L_x_151:
[----:B------:R-:W-:Y:S05]  /*88c0*/  BSYNC B0 ;  /* 0x0000000000007941 */ /* 0x000fea0003800000 */
.L_x_150:
[----:B------:R-:W-:Y:S01]  /*88d0*/  ISETP.NE.AND P0, PT, R53, RZ, PT ;  /* 0x000000ff3500720c */ /* 0x000fe20003f05270 */
[----:B--2---:R-:W-:Y:S02]  /*88e0*/  VIADD R2, R0, 0x230 ;  /* 0x0000023000027836 */ /* 0x004fe40000000000 */
[----:B------:R-:W-:Y:S02]  /*88f0*/  IMAD.U32 R0, RZ, RZ, UR46 ;  /* 0x0000002eff007e24 */ /* 0x000fe4000f8e00ff */
[----:B------:R-:W-:Y:S03]  /*8900*/  VIADD R83, R83, 0x1 ;  /* 0x0000000153537836 */ /* 0x000fe60000000000 */
[----:B------:R-:W-:Y:S05]  /*8910*/  PRMT R0, R0, 0x654, R2 ;  /* 0x0000065400007816 */ /* 0x000fea0000000002 */
[----:B------:R2:W3:Y:S04]  /*8920*/  @P0 LDS.128 R44, [R4+0x400] ;  /* 0x00040000042c0984 */ /* 0x0004e80000000c00 */
[----:B------:R2:W4:Y:S01]  /*8930*/  @P0 LDS.128 R48, [R3+0x400] ;  /* 0x0004000003300984 */ /* 0x0005220000000c00 */
[C---:B------:R-:W-:Y:S01]  /*8940*/  ISETP.NE.AND P0, PT, R83.reuse, 0x4, PT ;  /* 0x000000045300780c */ /* 0x040fe20003f05270 */
[----:B------:R-:W-:Y:S01]  /*8950*/  @!PT LDS RZ, [RZ] ;  /* 0x00000000fffff984 */ /* 0x000fe20000000800 */
[----:B------:R-:W-:Y:S01]  /*8960*/  @!PT LDS RZ, [RZ] ;  /* 0x00000000fffff984 */ /* 0x000fe20000000800 */
[----:B------:R-:W-:Y:S01]  /*8970*/  @!PT LDS RZ, [RZ] ;  /* 0x00000000fffff984 */ /* 0x000fe20000000800 */
[----:B------:R-:W-:Y:S01]  /*8980*/  @!PT LDS RZ, [RZ] ;  /* 0x00000000fffff984 */ /* 0x000fe20000000800 */
[----:B------:R5:W-:Y:S06]  /*8990*/  MEMBAR.ALL.CTA ;  /* 0x0000000000007992 */ /* 0x000bec0000008000 */
[----:B-----5:R-:W5:Y:S01]  /*89a0*/  FENCE.VIEW.ASYNC.S ;  /* 0x00000000000073c6 */ /* 0x020f620000000000 */
[----:B------:R-:W-:Y:S01]  /*89b0*/  SEL R83, R83, RZ, P0 ;  /* 0x000000ff53537207 */ /* 0x000fe20000000000 */
[----:B-----5:R5:W-:Y:S02]  /*89c0*/  SYNCS.ARRIVE.TRANS64.RED.A1T0 RZ, [R0+URZ], RZ ;  /* 0x000000ff00ff79a7 */ /* 0x020be400081004ff */
[----:B-----5:R-:W-:Y:S04]  /*89d0*/  SEL R0, RZ, 0x1, P0 ;  /* 0x00000001ff007807 */ /* 0x020fe80000000000 */
[----:B--23--:R-:W-:Y:S02]  /*89e0*/  LOP3.LUT R82, R82, R0, RZ, 0x3c, !PT ;  /* 0x0000000052527212 */ /* 0x00cfe400078e3cff */
.L_x_149:
[----:B------:R-:W-:Y:S05]  /*89f0*/  BSYNC B1 ;  /* 0x0000000000017941 */ /* 0x000fea0003800000 */
.L_x_148:
[----:B------:R-:W-:Y:S05]  /*8a00*/  VIADD R0, R39, 0x20 ;  /* 0x0000002027007836 */ /* 0x000fea0000000000 */
[----:B------:R-:W-:Y:S04]  /*8a10*/  SHF.R.U32.HI R0, RZ, 0x15, R0 ;  /* 0x00000015ff007819 */ /* 0x000fe80000011600 */
[----:B------:R-:W-:Y:S11]  /*8a20*/  LOP3.LUT P0, RZ, R0, 0x3, R77, 0x48, !PT ;  /* 0x0000000300ff7812 */ /* 0x000ff6000780484d */
[----:B------:R-:W-:Y:S02]  /*8a30*/  @!UPT UIADD3 URZ, UPT, UPT, URZ, URZ, URZ ;  /* 0x000000fffffff290 */ /* 0x000fe4000fffe0ff */
[----:B------:R-:W-:Y:S05]  /*8a40*/  @!P0 BRA `(.L_x_153) ;  /* 0x0000000000408947 */ /* 0x000fea0003800000 */
[----:B------:R-:W2:Y:S01]  /*8a50*/  LDCU.64 UR8, c[0x4][0x78] ;  /* 0x01000f00ff0877ac */ /* 0x000ea20008000a00 */
[----:B------:R-:W-:Y:S01]  /*8a60*/  MOV R3, 0x0 ;  /* 0x0000000000037802 */ /* 0x000fe20000000f00 */
[----:B------:R-:W-:Y:S02]  /*8a70*/  HFMA2 R12, -RZ, RZ, 0, 5.9604644775390625e-08 ;  /* 0x00000001ff0c7431 */ /* 0x000fe400000001ff */
[----:B------:R-:W-:Y:S02]  /*8a80*/  IMAD.MOV.U32 R8, RZ, RZ, 0x192 ;  /* 0x00000192ff087424 */ /* 0x000fe400078e00ff */
[----:B------:R-:W-:Y:S01]  /*8a90*/  IMAD.MOV.U32 R13, RZ, RZ, RZ ;  /* 0x000000ffff0d7224 */ /* 0x000fe200078e00ff */
[----:B------:R-:W3:Y:S01]  /*8aa0*/  LDCU.64 UR6, c[0x4][0x80] ;  /* 0x01001000ff0677ac */ /* 0x000ee20008000a00 */
[----:B------:R-:W1:Y:S01]  /*8ab0*/  LDC.64 R2, c[0x4][R3] ;  /* 0x0100000003027b82 */ /* 0x000e620000000a00 */
[----:B------:R-:W5:Y:S01]  /*8ac0*/  LDCU.64 UR4, c[0x4][0x18] ;  /* 0x01000300ff0477ac */ /* 0x000f620008000a00 */
[----:B--2---:R-:W-:Y:S01]  /*8ad0*/  MOV R5, UR9 ;  /* 0x0000000900057c02 */ /* 0x004fe20008000f00 */
[----:B------:R-:W-:Y:S01]  /*8ae0*/  IMAD.U32 R4, RZ, RZ, UR8 ;  /* 0x00000008ff047e24 */ /* 0x000fe2000f8e00ff */
[----:B---3--:R-:W-:Y:S01]  /*8af0*/  MOV R7, UR7 ;  /* 0x0000000700077c02 */ /* 0x008fe20008000f00 */
[----:B------:R-:W-:Y:S01]  /*8b00*/  IMAD.U32 R6, RZ, RZ, UR6 ;  /* 0x00000006ff067e24 */ /* 0x000fe2000f8e00ff */
[----:B-----5:R-:W-:Y:S01]  /*8b10*/  MOV R11, UR5 ;  /* 0x00000005000b7c02 */ /* 0x020fe20008000f00 */
[----:B------:R-:W-:Y:S02]  /*8b20*/  IMAD.U32 R10, RZ, RZ, UR4 ;  /* 0x00000004ff0a7e24 */ /* 0x000fe4000f8e00ff */
[----:B------:R-:W-:Y:S07]  /*8b30*/  LEPC R20, `(.L_x_153) ;  /* 0x000000001014794e */ /* 0x000fee0000000000 */
[----:B-1--4-:R-:W-:Y:S05]  /*8b40*/  CALL.ABS.NOINC R2 ;  /* 0x0000000002007343 */ /* 0x012fea0003c00000 */
.L_x_153:
[C---:B------:R-:W-:Y:S01]  /*8b50*/  SHF.L.U32 R2, R44.reuse, 0x10, RZ ;  /* 0x000000102c027819 */ /* 0x040fe200000006ff */
[----:B------:R-:W-:Y:S05]  /*8b60*/  WARPSYNC.ALL ;  /* 0x0000000000007948 */ /* 0x000fea0003800000 */
[----:B------:R-:W-:Y:S01]  /*8b70*/  R2UR UR4, R39 ;  /* 0x00000000270472ca */ /* 0x000fe200000e0000 */
[----:B------:R-:W-:Y:S01]  /*8b80*/  BSSY.RECONVERGENT B0, `(.L_x_154) ;  /* 0x000009e000007945 */ /* 0x000fe20003800200 */
[C---:B------:R-:W-:Y:S02]  /*8b90*/  PRMT R3, R44.reuse, 0x8880, RZ ;  /* 0x000088802c037816 */ /* 0x040fe400000000ff */
[----:B------:R-:W-:Y:S02]  /*8ba0*/  SHF.L.U32 R41, R44, 0x8, RZ ;  /* 0x000000082c297819 */ /* 0x000fe400000006ff */
[C---:B------:R-:W-:Y:S02]  /*8bb0*/  SHF.L.U32 R42, R45.reuse, 0x10, RZ ;  /* 0x000000102d2a7819 */ /* 0x040fe400000006ff */
[----:B------:R-:W-:Y:S02]  /*8bc0*/  SHF.L.U32 R43, R45, 0x8, RZ ;  /* 0x000000082d2b7819 */ /* 0x000fe400000006ff */
[----:B------:R-:W-:Y:S02]  /*8bd0*/  SHF.R.S32.HI R42, RZ, 0x18, R42 ;  /* 0x00000018ff2a7819 */ /* 0x000fe4000001142a */
[----:B------:R-:W-:Y:S01]  /*8be0*/  SHF.R.S32.HI R43, RZ, 0x18, R43 ;  /* 0x00000018ff2b7819 */ /* 0x000fe2000001142b */
[----:B-1----:R-:W1:Y:S01]  /*8bf0*/  LDTM.x32 R4, tmem[UR4+0x20] ;  /* 0x00002004000479ee */ /* 0x002e6200082c0000 */
[----:B------:R-:W-:Y:S02]  /*8c00*/  ISETP.NE.AND P0, PT, R87, RZ, PT ;  /* 0x000000ff5700720c */ /* 0x000fe40003f05270 */
[----:B------:R-:W-:Y:S01]  /*8c10*/  ISETP.NE.AND P6, PT, R60, RZ, PT ;  /* 0x000000ff3c00720c */ /* 0x000fe20003fc5270 */
        /* <DEDUP_REMOVED lines=9> */
[----:B------:R-:W-:Y:S02]  /*8cb0*/  IMAD R7, R38, R7, RZ ;  /* 0x0000000726077224 */ /* 0x000fe400078e02ff */
[-C--:B------:R-:W-:Y:S02]  /*8cc0*/  IMAD R3, R5, R40.reuse, R3 ;  /* 0x0000002805037224 */ /* 0x080fe400078e0203 */
[----:B------:R-:W-:Y:S02]  /*8cd0*/  IMAD R7, R4, R40, R7 ;  /* 0x0000002804077224 */ /* 0x000fe400078e0207 */
[C---:B------:R-:W-:Y:S02]  /*8ce0*/  IMAD R4, R38.reuse, R8, RZ ;  /* 0x0000000826047224 */ /* 0x040fe400078e02ff */
[C---:B------:R-:W-:Y:S01]  /*8cf0*/  IMAD R8, R38.reuse, R12, RZ ;  /* 0x0000000c26087224 */ /* 0x040fe200078e02ff */
[----:B------:R-:W-:Y:S01]  /*8d00*/  I2IP.S8.S32.SAT R56, R7, R3, RZ ;  /* 0x0000000307387239 */ /* 0x000fe200000014ff */
[----:B------:R-:W-:Y:S01]  /*8d10*/  IMAD R5, R38, R9, RZ ;  /* 0x0000000926057224 */ /* 0x000fe200078e02ff */
[----:B------:R-:W-:Y:S01]  /*8d20*/  PRMT R7, R46, 0x8880, RZ ;  /* 0x000088802e077816 */ /* 0x000fe200000000ff */
[----:B------:R-:W-:Y:S01]  /*8d30*/  IMAD R12, R38, R16, RZ ;  /* 0x00000010260c7224 */ /* 0x000fe200078e02ff */
[----:B------:R-:W-:Y:S01]  /*8d40*/  I2IP.S8.S32.SAT R56, R2, R0, R56 ;  /* 0x0000000002387239 */ /* 0x000fe20000001438 */
[C---:B------:R-:W-:Y:S01]  /*8d50*/  IMAD R9, R38.reuse, R13, RZ ;  /* 0x0000000d26097224 */ /* 0x040fe200078e02ff */
[----:B------:R-:W-:Y:S01]  /*8d60*/  SHF.R.S32.HI R3, RZ, 0x18, R45 ;  /* 0x00000018ff037819 */ /* 0x000fe2000001142d */
[----:B------:R-:W-:Y:S01]  /*8d70*/  IMAD R16, R38, R20, RZ ;  /* 0x0000001426107224 */ /* 0x000fe200078e02ff */
[----:B----4-:R-:W-:Y:S01]  /*8d80*/  SHF.L.U32 R0, R48, 0x10, RZ ;  /* 0x0000001030007819 */ /* 0x010fe200000006ff */
[----:B------:R-:W-:Y:S01]  /*8d90*/  IMAD R13, R38, R17, RZ ;  /* 0x00000011260d7224 */ /* 0x000fe200078e02ff */
[----:B------:R-:W-:Y:S01]  /*8da0*/  SHF.L.U32 R2, R48, 0x8, RZ ;  /* 0x0000000830027819 */ /* 0x000fe200000006ff */
[C---:B------:R-:W-:Y:S01]  /*8db0*/  IMAD R20, R38.reuse, R24, RZ ;  /* 0x0000001826147224 */ /* 0x040fe200078e02ff */
[----:B------:R-:W-:Y:S01]  /*8dc0*/  SHF.R.S32.HI R0, RZ, 0x18, R0 ;  /* 0x00000018ff007819 */ /* 0x000fe20000011400 */
[C---:B------:R-:W-:Y:S01]  /*8dd0*/  IMAD R17, R38.reuse, R21, RZ ;  /* 0x0000001526117224 */ /* 0x040fe200078e02ff */
[----:B------:R-:W-:Y:S01]  /*8de0*/  SHF.R.S32.HI R2, RZ, 0x18, R2 ;  /* 0x00000018ff027819 */ /* 0x000fe20000011402 */
[C---:B------:R-:W-:Y:S02]  /*8df0*/  IMAD R24, R38.reuse, R28, RZ ;  /* 0x0000001c26187224 */ /* 0x040fe400078e02ff */
[C---:B------:R-:W-:Y:S02]  /*8e00*/  IMAD R6, R38.reuse, R10, RZ ;  /* 0x0000000a26067224 */ /* 0x040fe400078e02ff */
[C---:B------:R-:W-:Y:S02]  /*8e10*/  IMAD R21, R38.reuse, R25, RZ ;  /* 0x0000001926157224 */ /* 0x040fe400078e02ff */
[----:B------:R-:W-:Y:S01]  /*8e20*/  IMAD R28, R38, R32, RZ ;  /* 0x00000020261c7224 */ /* 0x000fe200078e02ff */
[----:B------:R-:W-:Y:S01]  /*8e30*/  SHF.L.U32 R32, R46, 0x10, RZ ;  /* 0x000000102e207819 */ /* 0x000fe200000006ff */
[-C--:B------:R-:W-:Y:S02]  /*8e40*/  IMAD R4, R41, R40.reuse, R4 ;  /* 0x0000002829047224 */ /* 0x080fe400078e0204 */
[----:B------:R-:W-:Y:S01]  /*8e50*/  IMAD R25, R38, R29, RZ ;  /* 0x0000001d26197224 */ /* 0x000fe200078e02ff */
[----:B------:R-:W-:Y:S01]  /*8e60*/  SHF.R.S32.HI R32, RZ, 0x18, R32 ;  /* 0x00000018ff207819 */ /* 0x000fe20000011420 */
[----:B------:R-:W-:Y:S02]  /*8e70*/  IMAD R5, R42, R40, R5 ;  /* 0x000000282a057224 */ /* 0x000fe400078e0205 */
[----:B------:R-:W-:Y:S01]  /*8e80*/  IMAD R29, R38, R33, RZ ;  /* 0x00000021261d7224 */ /* 0x000fe200078e02ff */
[----:B------:R-:W-:Y:S01]  /*8e90*/  SHF.L.U32 R33, R46, 0x8, RZ ;  /* 0x000000082e217819 */ /* 0x000fe200000006ff */
[C---:B------:R-:W-:Y:S02]  /*8ea0*/  IMAD R11, R38.reuse, R11, RZ ;  /* 0x0000000b260b7224 */ /* 0x040fe400078e02ff */
[C---:B------:R-:W-:Y:S01]  /*8eb0*/  IMAD R10, R38.reuse, R14, RZ ;  /* 0x0000000e260a7224 */ /* 0x040fe200078e02ff */
[----:B------:R-:W-:Y:S01]  /*8ec0*/  SHF.R.S32.HI R33, RZ, 0x18, R33 ;  /* 0x00000018ff217819 */ /* 0x000fe20000011421 */
[----:B------:R-:W-:Y:S02]  /*8ed0*/  IMAD R6, R43, R40, R6 ;  /* 0x000000282b067224 */ /* 0x000fe400078e0206 */
[C---:B------:R-:W-:Y:S02]  /*8ee0*/  IMAD R14, R38.reuse, R18, RZ ;  /* 0x00000012260e7224 */ /* 0x040fe400078e02ff */
[C---:B------:R-:W-:Y:S02]  /*8ef0*/  IMAD R18, R38.reuse, R22, RZ ;  /* 0x0000001626127224 */ /* 0x040fe400078e02ff */
[----:B------:R-:W-:Y:S01]  /*8f00*/  IMAD R11, R3, R40, R11 ;  /* 0x00000028030b7224 */ /* 0x000fe200078e020b */
[----:B------:R-:W-:Y:S01]  /*8f10*/  PRMT R3, R47, 0x8880, RZ ;  /* 0x000088802f037816 */ /* 0x000fe200000000ff */
[C---:B------:R-:W-:Y:S02]  /*8f20*/  IMAD R22, R38.reuse, R26, RZ ;  /* 0x0000001a26167224 */ /* 0x040fe400078e02ff */
[C---:B------:R-:W-:Y:S01]  /*8f30*/  IMAD R26, R38.reuse, R30, RZ ;  /* 0x0000001e261a7224 */ /* 0x040fe200078e02ff */
[----:B------:R-:W-:Y:S01]  /*8f40*/  I2IP.S8.S32.SAT R11, R11, R6, RZ ;  /* 0x000000060b0b7239 */ /* 0x000fe200000014ff */
[----:B------:R-:W-:Y:S01]  /*8f50*/  IMAD R8, R7, R40, R8 ;  /* 0x0000002807087224 */ /* 0x000fe200078e0208 */
[----:B------:R-:W-:Y:S01]  /*8f60*/  SHF.L.U32 R6, R47, 0x10, RZ ;  /* 0x000000102f067819 */ /* 0x000fe200000006ff */
[----:B------:R-:W-:Y:S01]  /*8f70*/  IMAD R30, R38, R34, RZ ;  /* 0x00000022261e7224 */ /* 0x000fe200078e02ff */
[----:B------:R-:W-:Y:S01]  /*8f80*/  SHF.R.S32.HI R34, RZ, 0x18, R46 ;  /* 0x00000018ff227819 */ /* 0x000fe2000001142e */
[----:B------:R-:W-:Y:S01]  /*8f90*/  IMAD R9, R32, R40, R9 ;  /* 0x0000002820097224 */ /* 0x000fe200078e0209 */
[----:B------:R-:W-:Y:S01]  /*8fa0*/  SHF.R.S32.HI R6, RZ, 0x18, R6 ;  /* 0x00000018ff067819 */ /* 0x000fe20000011406 */
[----:B------:R-:W-:Y:S01]  /*8fb0*/  IMAD R15, R38, R15, RZ ;  /* 0x0000000f260f7224 */ /* 0x000fe200078e02ff */
[----:B------:R-:W-:Y:S01]  /*8fc0*/  I2IP.S8.S32.SAT R57, R5, R4, R11 ;  /* 0x0000000405397239 */ /* 0x000fe2000000140b */
[-C--:B------:R-:W-:Y:S01]  /*8fd0*/  IMAD R10, R33, R40.reuse, R10 ;  /* 0x00000028210a7224 */ /* 0x080fe200078e020a */
[----:B------:R-:W-:Y:S01]  /*8fe0*/  SHF.L.U32 R5, R49, 0x10, RZ ;  /* 0x0000001031057819 */ /* 0x000fe200000006ff */
[----:B------:R-:W-:Y:S01]  /*8ff0*/  IMAD.SHL.U32 R7, R47, 0x100, RZ ;  /* 0x000001002f077824 */ /* 0x000fe200078e00ff */
[----:B------:R-:W-:Y:S01]  /*9000*/  PRMT R4, R49, 0x8880, RZ ;  /* 0x0000888031047816 */ /* 0x000fe200000000ff */
[-C--:B------:R-:W-:Y:S01]  /*9010*/  IMAD R15, R34, R40.reuse, R15 ;  /* 0x00000028220f7224 */ /* 0x080fe200078e020f */
[----:B------:R-:W-:Y:S01]  /*9020*/  SHF.R.S32.HI R5, RZ, 0x18, R5 ;  /* 0x00000018ff057819 */ /* 0x000fe20000011405 */
[-C--:B------:R-:W-:Y:S01]  /*9030*/  IMAD R12, R3, R40.reuse, R12 ;  /* 0x00000028030c7224 */ /* 0x080fe200078e020c */
[----:B------:R-:W-:Y:S01]  /*9040*/  SHF.R.S32.HI R7, RZ, 0x18, R7 ;  /* 0x00000018ff077819 */ /* 0x000fe20000011407 */
[----:B------:R-:W-:Y:S01]  /*9050*/  IMAD R13, R6, R40, R13 ;  /* 0x00000028060d7224 */ /* 0x000fe200078e020d */
[----:B------:R-:W-:Y:S01]  /*9060*/  I2IP.S8.S32.SAT R15, R15, R10, RZ ;  /* 0x0000000a0f0f7239 */ /* 0x000fe200000014ff */
[----:B------:R-:W-:Y:S01]  /*9070*/  IMAD R19, R38, R19, RZ ;  /* 0x0000001326137224 */ /* 0x000fe200078e02ff */
[----:B------:R-:W-:Y:S01]  /*9080*/  SHF.R.S32.HI R10, RZ, 0x18, R47 ;  /* 0x00000018ff0a7819 */ /* 0x000fe2000001142f */
[----:B------:R-:W-:Y:S01]  /*9090*/  IMAD R14, R7, R40, R14 ;  /* 0x00000028070e7224 */ /* 0x000fe200078e020e */
[----:B------:R-:W-:Y:S01]  /*90a0*/  PRMT R3, R48, 0x8880, RZ ;  /* 0x0000888030037816 */ /* 0x000fe200000000ff */
[----:B------:R-:W-:Y:S01]  /*90b0*/  IMAD R23, R38, R23, RZ ;  /* 0x0000001726177224 */ /* 0x000fe200078e02ff */
[----:B------:R-:W-:Y:S01]  /*90c0*/  I2IP.S8.S32.SAT R58, R9, R8, R15 ;  /* 0x00000008093a7239 */ /* 0x000fe2000000140f */
[-C--:B------:R-:W-:Y:S02]  /*90d0*/  IMAD R19, R10, R40.reuse, R19 ;  /* 0x000000280a137224 */ /* 0x080fe400078e0213 */
[-C--:B------:R-:W-:Y:S01]  /*90e0*/  IMAD R16, R3, R40.reuse, R16 ;  /* 0x0000002803107224 */ /* 0x080fe200078e0210 */
[----:B------:R-:W-:Y:S01]  /*90f0*/  SHF.R.S32.HI R3, RZ, 0x18, R48 ;  /* 0x00000018ff037819 */ /* 0x000fe20000011430 */
[----:B------:R-:W-:Y:S01]  /*9100*/  IMAD R17, R0, R40, R17 ;  /* 0x0000002800117224 */ /* 0x000fe200078e0211 */
[----:B------:R-:W-:Y:S01]  /*9110*/  I2IP.S8.S32.SAT R14, R19, R14, RZ ;  /* 0x0000000e130e7239 */ /* 0x000fe200000014ff */
[----:B------:R-:W-:Y:S02]  /*9120*/  IMAD.SHL.U32 R0, R49, 0x100, RZ ;  /* 0x0000010031007824 */ /* 0x000fe400078e00ff */
[-C--:B------:R-:W-:Y:S01]  /*9130*/  IMAD R18, R2, R40.reuse, R18 ;  /* 0x0000002802127224 */ /* 0x080fe200078e0212 */
[----:B------:R-:W-:Y:S01]  /*9140*/  SHF.R.S32.HI R2, RZ, 0x18, R49 ;  /* 0x00000018ff027819 */ /* 0x000fe20000011431 */
[-C--:B------:R-:W-:Y:S01]  /*9150*/  IMAD R23, R3, R40.reuse, R23 ;  /* 0x0000002803177224 */ /* 0x080fe200078e0217 */
[----:B------:R-:W-:Y:S01]  /*9160*/  SHF.R.S32.HI R0, RZ, 0x18, R0 ;  /* 0x00000018ff007819 */ /* 0x000fe20000011400 */
[-C--:B------:R-:W-:Y:S01]  /*9170*/  IMAD R20, R4, R40.reuse, R20 ;  /* 0x0000002804147224 */ /* 0x080fe200078e0214 */
[C---:B------:R-:W-:Y:S01]  /*9180*/  SHF.L.U32 R4, R50.reuse, 0x10, RZ ;  /* 0x0000001032047819 */ /* 0x040fe200000006ff */
[-C--:B------:R-:W-:Y:S01]  /*9190*/  IMAD R21, R5, R40.reuse, R21 ;  /* 0x0000002805157224 */ /* 0x080fe200078e0215 */
[----:B------:R-:W-:Y:S01]  /*91a0*/  PRMT R3, R50, 0x8880, RZ ;  /* 0x0000888032037816 */ /* 0x000fe200000000ff */
[----:B------:R-:W-:Y:S01]  /*91b0*/  IMAD R27, R38, R27, RZ ;  /* 0x0000001b261b7224 */ /* 0x000fe200078e02ff */
[----:B------:R-:W-:Y:S01]  /*91c0*/  SHF.L.U32 R5, R50, 0x8, RZ ;  /* 0x0000000832057819 */ /* 0x000fe200000006ff */
[-C--:B------:R-:W-:Y:S01]  /*91d0*/  IMAD R22, R0, R40.reuse, R22 ;  /* 0x0000002800167224 */ /* 0x080fe200078e0216 */
[----:B------:R-:W-:Y:S01]  /*91e0*/  SHF.R.S32.HI R4, RZ, 0x18, R4 ;  /* 0x00000018ff047819 */ /* 0x000fe20000011404 */
[-C--:B------:R-:W-:Y:S01]  /*91f0*/  IMAD R27, R2, R40.reuse, R27 ;  /* 0x00000028021b7224 */ /* 0x080fe200078e021b */
[----:B------:R-:W-:Y:S01]  /*9200*/  SHF.R.S32.HI R5, RZ, 0x18, R5 ;  /* 0x00000018ff057819 */ /* 0x000fe20000011405 */
[-C--:B------:R-:W-:Y:S01]  /*9210*/  IMAD R24, R3, R40.reuse, R24 ;  /* 0x0000002803187224 */ /* 0x080fe200078e0218 */
[C---:B------:R-:W-:Y:S01]  /*9220*/  SHF.L.U32 R3, R51.reuse, 0x10, RZ ;  /* 0x0000001033037819 */ /* 0x040fe200000006ff */
[-C--:B------:R-:W-:Y:S01]  /*9230*/  IMAD R25, R4, R40.reuse, R25 ;  /* 0x0000002804197224 */ /* 0x080fe200078e0219 */
[----:B------:R-:W-:Y:S01]  /*9240*/  SHF.R.S32.HI R0, RZ, 0x18, R50 ;  /* 0x00000018ff007819 */ /* 0x000fe20000011432 */
[----:B------:R-:W-:Y:S01]  /*9250*/  IMAD R31, R38, R31, RZ ;  /* 0x0000001f261f7224 */ /* 0x000fe200078e02ff */
[----:B------:R-:W-:Y:S01]  /*9260*/  PRMT R2, R51, 0x8880, RZ ;  /* 0x0000888033027816 */ /* 0x000fe200000000ff */
[-C--:B------:R-:W-:Y:S01]  /*9270*/  IMAD R26, R5, R40.reuse, R26 ;  /* 0x00000028051a7224 */ /* 0x080fe200078e021a */
[----:B------:R-:W-:Y:S01]  /*9280*/  SHF.L.U32 R4, R51, 0x8, RZ ;  /* 0x0000000833047819 */ /* 0x000fe200000006ff */
[-C--:B------:R-:W-:Y:S01]  /*9290*/  IMAD R31, R0, R40.reuse, R31 ;  /* 0x00000028001f7224 */ /* 0x080fe200078e021f */
[----:B------:R-:W-:Y:S01]  /*92a0*/  SHF.R.S32.HI R3, RZ, 0x18, R3 ;  /* 0x00000018ff037819 */ /* 0x000fe20000011403 */
[-C--:B------:R-:W-:Y:S01]  /*92b0*/  IMAD R28, R2, R40.reuse, R28 ;  /* 0x00000028021c7224 */ /* 0x080fe200078e021c */
[----:B------:R-:W-:Y:S01]  /*92c0*/  SHF.R.S32.HI R4, RZ, 0x18, R4 ;  /* 0x00000018ff047819 */ /* 0x000fe20000011404 */
[----:B------:R-:W-:Y:S01]  /*92d0*/  IMAD R35, R38, R35, RZ ;  /* 0x0000002326237224 */ /* 0x000fe200078e02ff */
[----:B------:R-:W-:Y:S01]  /*92e0*/  SHF.R.S32.HI R5, RZ, 0x18, R51 ;  /* 0x00000018ff057819 */ /* 0x000fe20000011433 */
[----:B------:R-:W-:Y:S01]  /*92f0*/  IMAD R29, R3, R40, R29 ;  /* 0x00000028031d7224 */ /* 0x000fe200078e021d */
[----:B------:R-:W-:Y:S01]  /*9300*/  I2IP.S8.S32.SAT R59, R13, R12, R14 ;  /* 0x0000000c0d3b7239 */ /* 0x000fe2000000140e */
[----:B------:R-:W-:Y:S01]  /*9310*/  IMAD R30, R4, R40, R30 ;  /* 0x00000028041e7224 */ /* 0x000fe200078e021e */
[----:B------:R-:W-:Y:S01]  /*9320*/  I2IP.S8.S32.SAT R18, R23, R18, RZ ;  /* 0x0000001217127239 */ /* 0x000fe200000014ff */
[----:B------:R-:W-:Y:S01]  /*9330*/  IMAD R35, R5, R40, R35 ;  /* 0x0000002805237224 */ /* 0x000fe200078e0223 */
[----:B------:R-:W-:Y:S01]  /*9340*/  I2IP.S8.S32.SAT R22, R27, R22, RZ ;  /* 0x000000161b167239 */ /* 0x000fe200000014ff */
[----:B------:R1:W-:Y:S01]  /*9350*/  STS.128 [R74+UR43+0x5400], R56 ;  /* 0x005400384a007988 */ /* 0x0003e20008000c2b */
[----:B------:R-:W-:Y:S02]  /*9360*/  I2IP.S8.S32.SAT R26, R31, R26, RZ ;  /* 0x0000001a1f1a7239 */ /* 0x000fe400000014ff */
[----:B------:R-:W-:Y:S02]  /*9370*/  I2IP.S8.S32.SAT R19, R35, R30, RZ ;  /* 0x0000001e23137239 */ /* 0x000fe400000014ff */
[----:B------:R-:W-:Y:S02]  /*9380*/  I2IP.S8.S32.SAT R16, R17, R16, R18 ;  /* 0x0000001011107239 */ /* 0x000fe40000001412 */
[----:B------:R-:W-:Y:S02]  /*9390*/  I2IP.S8.S32.SAT R17, R21, R20, R22 ;  /* 0x0000001415117239 */ /* 0x000fe40000001416 */
[----:B------:R-:W-:Y:S02]  /*93a0*/  I2IP.S8.S32.SAT R18, R25, R24, R26 ;  /* 0x0000001819127239 */ /* 0x000fe4000000141a */
[----:B------:R-:W-:Y:S02]  /*93b0*/  I2IP.S8.S32.SAT R19, R29, R28, R19 ;  /* 0x0000001c1d137239 */ /* 0x000fe40000001413 */
[----:B------:R-:W-:Y:S02]  /*93c0*/  LEA R0, R83, UR43, 0x3 ;  /* 0x0000002b53007c11 */ /* 0x000fe4000f8e18ff */
[----:B------:R-:W-:Y:S01]  /*93d0*/  @P6 SHF.L.U32 R2, R82, 0x1f, RZ ;  /* 0x0000001f52026819 */ /* 0x000fe200000006ff */
        /* <DEDUP_REMOVED lines=10> */
[----:B------:R-:W-:Y:S02]  /*9480*/  UIADD3 UR13, UPT, UPT, UR49, 0x20, URZ ;  /* 0x00000020310d7890 */ /* 0x000fe4000fffe0ff */
[----:B------:R-:W-:Y:S01]  /*9490*/  UIADD3 UR12, UPT, UPT, UR43, 0x5400, URZ ;  /* 0x000054002b0c7890 */ /* 0x000fe2000fffe0ff */
[----:B------:R-:W-:Y:S01]  /*94a0*/  UMOV UR14, UR50 ;  /* 0x00000032000e7c82 */ /* 0x000fe20008000000 */
[----:B------:R-:W-:Y:S01]  /*94b0*/  UMOV UR15, UR36 ;  /* 0x00000024000f7c82 */ /* 0x000fe20008000000 */
[----:B------:R-:W-:Y:S02]  /*94c0*/  UIADD3 UR9, UPT, UPT, UR49, 0xa0, URZ ;  /* 0x000000a031097890 */ /* 0x000fe4000fffe0ff */
[----:B------:R-:W-:Y:S01]  /*94d0*/  UIADD3 UR8, UPT, UPT, UR43, 0x5c00, URZ ;  /* 0x00005c002b087890 */ /* 0x000fe2000fffe0ff */
[----:B------:R-:W-:Y:S01]  /*94e0*/  UMOV UR10, UR50 ;  /* 0x00000032000a7c82 */ /* 0x000fe20008000000 */
[----:B------:R-:W-:Y:S01]  /*94f0*/  UMOV UR11, UR36 ;  /* 0x00000024000b7c82 */ /* 0x000fe20008000000 */
[----:B--2---:R-:W-:Y:S04]  /*9500*/  UIADD3 UR4, UP0, UPT, UR6, 0x680, URZ ;  /* 0x0000068006047890 */ /* 0x004fe8000ff1e0ff */
[----:B------:R-:W-:Y:S09]  /*9510*/  UIADD3.X UR5, UPT, UPT, URZ, UR7, URZ, UP0, !UPT ;  /* 0x00000007ff057290 */ /* 0x000ff200087fe4ff */
[----:B------:R2:W-:Y:S01]  /*9520*/  UTMASTG.3D [UR12], [UR4] ;  /* 0x0000000c040073b5 */ /* 0x0005e20008010000 */
[----:B------:R2:W-:Y:S01]  /*9530*/  UTMASTG.3D [UR8], [UR4] ;  /* 0x00000008040073b5 */ /* 0x0005e20008010000 */
[----:B------:R0:W-:Y:S01]  /*9540*/  UTMACMDFLUSH ;  /* 0x00000000000079b7 */ /* 0x0001e20000000000 */
[----:B--2---:R-:W-:Y:S04]  /*9550*/  DEPBAR.LE SB0, 0x1 ;  /* 0x000080400000791a */ /* 0x004fe80000000000 */
.L_x_155:
[----:B------:R-:W-:Y:S05]  /*9560*/  BSYNC.RECONVERGENT B0 ;  /* 0x0000000000007941 */ /* 0x000fea0003800200 */
.L_x_154:
        /* <DEDUP_REMOVED lines=14> */
.L_x_159:
[----:B------:R-:W-:Y:S05]  /*9650*/  BSYNC B0 ;  /* 0x0000000000007941 */ /* 0x000fea0003800000 */
.L_x_158:
[----:B------:R-:W-:Y:S01]  /*9660*/  ISETP.NE.AND P0, PT, R53, RZ, PT ;  /* 0x000000ff3500720c */ /* 0x000fe20003f05270 */
[----:B------:R-:W-:Y:S11]  /*9670*/  VIADD R83, R83, 0x1 ;  /* 0x0000000153537836 */ /* 0x000ff60000000000 */
[----:B------:R-:W-:Y:S01]  /*9680*/  @!UPT UIADD3 URZ, UPT, UPT, URZ, URZ, URZ ;  /* 0x000000fffffff290 */ /* 0x000fe2000fffe0ff */
[----:B------:R3:W4:Y:S04]  /*9690*/  @P0 LDS.128 R48, [R2+0x400] ;  /* 0x0004000002300984 */ /* 0x0007280000000c00 */
[----:B------:R1:W1:Y:S01]  /*96a0*/  @P0 LDS.128 R44, [R3+0x400] ;  /* 0x00040000032c0984 */ /* 0x0002620000000c00 */
        /* <DEDUP_REMOVED lines=8> */
[----:B---3--:R-:W-:Y:S02]  /*9730*/  VIADD R2, R0, 0x230 ;  /* 0x0000023000027836 */ /* 0x008fe40000000000 */
[----:B--2---:R-:W-:Y:S05]  /*9740*/  IMAD.U32 R0, RZ, RZ, UR46 ;  /* 0x0000002eff007e24 */ /* 0x004fea000f8e00ff */
[----:B------:R-:W-:Y:S04]  /*9750*/  PRMT R0, R0, 0x654, R2 ;  /* 0x0000065400007816 */ /* 0x000fe80000000002 */
[----:B-----5:R2:W-:Y:S02]  /*9760*/  SYNCS.ARRIVE.TRANS64.RED.A1T0 RZ, [R0+URZ], RZ ;  /* 0x000000ff00ff79a7 */ /* 0x0205e400081004ff */
[----:B--2---:R-:W-:Y:S04]  /*9770*/  SEL R0, RZ, 0x1, P0 ;  /* 0x00000001ff007807 */ /* 0x004fe80000000000 */
[----:B-1--4-:R-:W-:Y:S02]  /*9780*/  LOP3.LUT R82, R82, R0, RZ, 0x3c, !PT ;  /* 0x0000000052527212 */ /* 0x012fe400078e3cff */
.L_x_157:
[----:B------:R-:W-:Y:S05]  /*9790*/  BSYNC B1 ;  /* 0x0000000000017941 */ /* 0x000fea0003800000 */
.L_x_156:
        /* <DEDUP_REMOVED lines=21> */
.L_x_161:
        /* <DEDUP_REMOVED lines=35> */
[----:B------:R-:W-:Y:S01]  /*9b20*/  SHF.L.U32 R0, R48, 0x10, RZ ;  /* 0x0000001030007819 */ /* 0x000fe200000006ff */
        /* <DEDUP_REMOVED lines=114> */
[----:B------:R-:W-:Y:S02]  /*a250*/  UMOV UR11, UR36 ;  /* 0x00000024000b7c82 */ /* 0x000fe40008000000 */
[----:B------:R-:W-:Y:S01]  /*a260*/  MOV R86, UR4 ;  /* 0x0000000400567c02 */ /* 0x000fe20008000f00 */
[----:B------:R-:W-:Y:S02]  /*a270*/  UIADD3 UR13, UPT, UPT, UR49, 0xc0, URZ ;  /* 0x000000c0310d7890 */ /* 0x000fe4000fffe0ff */
[----:B------:R-:W-:Y:S01]  /*a280*/  UIADD3 UR12, UPT, UPT, UR43, 0x4c00, URZ ;  /* 0x00004c002b0c7890 */ /* 0x000fe2000fffe0ff */
[----:B------:R-:W-:Y:S01]  /*a290*/  R2UR UR8, R86 ;  /* 0x00000000560872ca */ /* 0x000fe200000e0000 */
        /* <DEDUP_REMOVED lines=8> */
.L_x_163:
[----:B------:R-:W-:Y:S05]  /*a320*/  BSYNC.RECONVERGENT B0 ;  /* 0x0000000000007941 */ /* 0x000fea0003800200 */
.L_x_162:
        /* <DEDUP_REMOVED lines=14> */
.L_x_167:
[----:B------:R-:W-:Y:S05]  /*a410*/  BSYNC B0 ;  /* 0x0000000000007941 */ /* 0x000fea0003800000 */
.L_x_166:
        /* <DEDUP_REMOVED lines=18> */
.L_x_165:
[----:B------:R-:W-:Y:S05]  /*a540*/  BSYNC B1 ;  /* 0x0000000000017941 */ /* 0x000fea0003800000 */
.L_x_164:
        /* <DEDUP_REMOVED lines=21> */
.L_x_169:
[----:B------:R-:W-:Y:S01]  /*a6a0*/  ISETP.NE.AND P0, PT, R87, RZ, PT ;  /* 0x000000ff5700720c */ /* 0x000fe20003f05270 */
[----:B------:R-:W-:Y:S05]  /*a6b0*/  WARPSYNC.ALL ;  /* 0x0000000000007948 */ /* 0x000fea0003800000 */
[----:B------:R-:W-:Y:S01]  /*a6c0*/  R2UR UR4, R39 ;  /* 0x00000000270472ca */ /* 0x000fe200000e0000 */
[----:B------:R-:W-:Y:S01]  /*a6d0*/  IMAD.U32 R64, R46, 0x10000, RZ ;  /* 0x000100002e407824 */ /* 0x000fe200078e00ff */
[----:B------:R-:W-:Y:S01]  /*a6e0*/  SHF.L.U32 R41, R44, 0x10, RZ ;  /* 0x000000102c297819 */ /* 0x000fe200000006ff */
[----:B----4-:R-:W-:Y:S01]  /*a6f0*/  IMAD.U32 R63, R48, 0x10000, RZ ;  /* 0x00010000303f7824 */ /* 0x010fe200078e00ff */
[----:B------:R-:W-:Y:S01]  /*a700*/  PRMT R39, R44, 0x8880, RZ ;  /* 0x000088802c277816 */ /* 0x000fe200000000ff */
[----:B------:R-:W-:Y:S01]  /*a710*/  IMAD.U32 R53, R50, 0x10000, RZ ;  /* 0x0001000032357824 */ /* 0x000fe200078e00ff */
[----:B------:R-:W-:Y:S01]  /*a720*/  SHF.L.U32 R42, R44, 0x8, RZ ;  /* 0x000000082c2a7819 */ /* 0x000fe200000006ff */
[----:B------:R-:W-:Y:S01]  /*a730*/  BSSY.RECONVERGENT B0, `(.L_x_170) ;  /* 0x00000a1000007945 */ /* 0x000fe20003800200 */
[----:B------:R-:W-:Y:S02]  /*a740*/  SHF.R.S32.HI R41, RZ, 0x18, R41 ;  /* 0x00000018ff297819 */ /* 0x000fe40000011429 */
[----:B------:R-:W-:Y:S02]  /*a750*/  SHF.R.S32.HI R42, RZ, 0x18, R42 ;  /* 0x00000018ff2a7819 */ /* 0x000fe4000001142a */
[----:B------:R-:W-:Y:S01]  /*a760*/  SHF.R.S32.HI R43, RZ, 0x18, R44 ;  /* 0x00000018ff2b7819 */ /* 0x000fe2000001142c */
[----:B-1----:R-:W1:Y:S01]  /*a770*/  LDTM.x32 R4, tmem[UR4+0x60] ;  /* 0x00006004000479ee */ /* 0x002e6200082c0000 */
[----:B------:R-:W-:Y:S01]  /*a780*/  NOP ;  /* 0x0000000000007918 */ /* 0x000fe20000000000 */
[----:B------:R-:W-:Y:S02]  /*a790*/  IADD3 R80, PT, PT, R80, 0x2a0, RZ ;  /* 0x000002a050507810 */ /* 0x000fe40007ffe0ff */
[C---:B------:R-:W-:Y:S02]  /*a7a0*/  PRMT R69, R45.reuse, 0x8880, RZ ;  /* 0x000088802d457816 */ /* 0x040fe400000000ff */
[----:B------:R-:W-:Y:S02]  /*a7b0*/  LOP3.LUT R80, R80, 0xfefffff8, RZ, 0xc0, !PT ;  /* 0xfefffff850507812 */ /* 0x000fe400078ec0ff */
[----:B------:R-:W-:Y:S02]  /*a7c0*/  SHF.L.U32 R68, R45, 0x10, RZ ;  /* 0x000000102d447819 */ /* 0x000fe400000006ff */
[----:B-1----:R1:W-:Y:S01]  /*a7d0*/  SYNCS.ARRIVE.TRANS64.RED.A1T0 RZ, [R80+URZ], RZ ;  /* 0x000000ff50ff79a7 */ /* 0x0023e200081004ff */
[----:B------:R-:W-:Y:S02]  /*a7e0*/  SHF.R.S32.HI R44, RZ, 0x18, R45 ;  /* 0x00000018ff2c7819 */ /* 0x000fe4000001142d */
[----:B------:R-:W-:Y:S02]  /*a7f0*/  PRMT R66, R46, 0x8880, RZ ;  /* 0x000088802e427816 */ /* 0x000fe400000000ff */
[C---:B------:R-:W-:Y:S02]  /*a800*/  PRMT R60, R47.reuse, 0x8880, RZ ;  /* 0x000088802f3c7816 */ /* 0x040fe400000000ff */
[C---:B------:R-:W-:Y:S02]  /*a810*/  SHF.L.U32 R59, R47.reuse, 0x10, RZ ;  /* 0x000000102f3b7819 */ /* 0x040fe400000006ff */
[----:B------:R-:W-:Y:S02]  /*a820*/  SHF.L.U32 R58, R47, 0x8, RZ ;  /* 0x000000082f3a7819 */ /* 0x000fe400000006ff */
[C---:B------:R-:W-:Y:S02]  /*a830*/  PRMT R65, R48.reuse, 0x8880, RZ ;  /* 0x0000888030417816 */ /* 0x040fe400000000ff */
[----:B------:R-:W-:Y:S01]  /*a840*/  SHF.L.U32 R62, R48, 0x8, RZ ;  /* 0x00000008303e7819 */ /* 0x000fe200000006ff */
[C---:B------:R-:W-:Y:S01]  /*a850*/  IMAD R0, R38.reuse, R4, RZ ;  /* 0x0000000426007224 */ /* 0x040fe200078e02ff */
[----:B------:R-:W-:Y:S01]  /*a860*/  SHF.R.S32.HI R4, RZ, 0x18, R68 ;  /* 0x00000018ff047819 */ /* 0x000fe20000011444 */
[C---:B------:R-:W-:Y:S01]  /*a870*/  IMAD R2, R38.reuse, R5, RZ ;  /* 0x0000000526027224 */ /* 0x040fe200078e02ff */
[C---:B------:R-:W-:Y:S01]  /*a880*/  PRMT R57, R49.reuse, 0x8880, RZ ;  /* 0x0000888031397816 */ /* 0x040fe200000000ff */
[C---:B------:R-:W-:Y:S01]  /*a890*/  IMAD R3, R38.reuse, R6, RZ ;  /* 0x0000000626037224 */ /* 0x040fe200078e02ff */
[----:B------:R-:W-:Y:S01]  /*a8a0*/  SHF.L.U32 R56, R49, 0x10, RZ ;  /* 0x0000001031387819 */ /* 0x000fe200000006ff */
[----:B------:R-:W-:Y:S01]  /*a8b0*/  IMAD R0, R39, R40, R0 ;  /* 0x0000002827007224 */ /* 0x000fe200078e0200 */
[----:B------:R-:W-:Y:S01]  /*a8c0*/  MOV R39, R66 ;  /* 0x0000004200277202 */ /* 0x000fe20000000f00 */
[----:B------:R-:W-:Y:S01]  /*a8d0*/  IMAD R7, R38, R7, RZ ;  /* 0x0000000726077224 */ /* 0x000fe200078e02ff */
[----:B------:R-:W-:Y:S01]  /*a8e0*/  SHF.L.U32 R55, R49, 0x8, RZ ;  /* 0x0000000831377819 */ /* 0x000fe200000006ff */
[-C--:B------:R-:W-:Y:S01]  /*a8f0*/  IMAD R2, R41, R40.reuse, R2 ;  /* 0x0000002829027224 */ /* 0x080fe200078e0202 */
[----:B------:R-:W-:Y:S01]  /*a900*/  SHF.R.S32.HI R41, RZ, 0x18, R48 ;  /* 0x00000018ff297819 */ /* 0x000fe20000011430 */
[-C--:B------:R-:W-:Y:S01]  /*a910*/  IMAD R3, R42, R40.reuse, R3 ;  /* 0x000000282a037224 */ /* 0x080fe200078e0203 */
[----:B------:R-:W-:Y:S01]  /*a920*/  SHF.L.U32 R48, R51, 0x8, RZ ;  /* 0x0000000833307819 */ /* 0x000fe200000006ff */
[----:B------:R-:W-:Y:S01]  /*a930*/  IMAD R7, R43, R40, R7 ;  /* 0x000000282b077224 */ /* 0x000fe200078e0207 */
[----:B------:R-:W-:Y:S01]  /*a940*/  SHF.L.U32 R67, R45, 0x8, RZ ;  /* 0x000000082d437819 */ /* 0x000fe200000006ff */
[C---:B------:R-:W-:Y:S01]  /*a950*/  IMAD R8, R38.reuse, R8, RZ ;  /* 0x0000000826087224 */ /* 0x040fe200078e02ff */
[----:B------:R-:W-:Y:S01]  /*a960*/  SHF.R.S32.HI R45, RZ, 0x18, R46 ;  /* 0x00000018ff2d7819 */ /* 0x000fe2000001142e */
[----:B------:R-:W-:Y:S01]  /*a970*/  IMAD R9, R38, R9, RZ ;  /* 0x0000000926097224 */ /* 0x000fe200078e02ff */
[----:B------:R-:W-:Y:S01]  /*a980*/  SHF.L.U32 R61, R46, 0x8, RZ ;  /* 0x000000082e3d7819 */ /* 0x000fe200000006ff */
[C---:B------:R-:W-:Y:S01]  /*a990*/  IMAD R10, R38.reuse, R10, RZ ;  /* 0x0000000a260a7224 */ /* 0x040fe200078e02ff */
[----:B------:R-:W-:Y:S01]  /*a9a0*/  SHF.R.S32.HI R46, RZ, 0x18, R47 ;  /* 0x00000018ff2e7819 */ /* 0x000fe2000001142f */
[C---:B------:R-:W-:Y:S01]  /*a9b0*/  IMAD R11, R38.reuse, R11, RZ ;  /* 0x0000000b260b7224 */ /* 0x040fe200078e02ff */
[----:B------:R-:W-:Y:S01]  /*a9c0*/  SHF.R.S32.HI R42, RZ, 0x18, R49 ;  /* 0x00000018ff2a7819 */ /* 0x000fe20000011431 */
[----:B------:R-:W-:Y:S01]  /*a9d0*/  IMAD R6, R38, R15, RZ ;  /* 0x0000000f26067224 */ /* 0x000fe200078e02ff */
[----:B------:R-:W-:Y:S01]  /*a9e0*/  PRMT R54, R50, 0x8880, RZ ;  /* 0x0000888032367816 */ /* 0x000fe200000000ff */
[----:B------:R-:W-:Y:S01]  /*a9f0*/  IMAD R15, R38, R20, RZ ;  /* 0x00000014260f7224 */ /* 0x000fe200078e02ff */
[----:B------:R-:W-:Y:S01]  /*aa00*/  SHF.L.U32 R52, R50, 0x8, RZ ;  /* 0x0000000832347819 */ /* 0x000fe200000006ff */
[C---:B------:R-:W-:Y:S01]  /*aa10*/  IMAD R20, R38.reuse, R25, RZ ;  /* 0x0000001926147224 */ /* 0x040fe200078e02ff */
[----:B------:R-:W-:Y:S01]  /*aa20*/  SHF.R.S32.HI R43, RZ, 0x18, R50 ;  /* 0x00000018ff2b7819 */ /* 0x000fe20000011432 */
[C---:B------:R-:W-:Y:S01]  /*aa30*/  IMAD R25, R38.reuse, R30, RZ ;  /* 0x0000001e26197224 */ /* 0x040fe200078e02ff */
[C---:B------:R-:W-:Y:S01]  /*aa40*/  PRMT R50, R51.reuse, 0x8880, RZ ;  /* 0x0000888033327816 */ /* 0x040fe200000000ff */
[C---:B------:R-:W-:Y:S01]  /*aa50*/  IMAD R30, R38.reuse, R35, RZ ;  /* 0x00000023261e7224 */ /* 0x040fe200078e02ff */
[----:B------:R-:W-:Y:S02]  /*aa60*/  SHF.L.U32 R49, R51, 0x10, RZ ;  /* 0x0000001033317819 */ /* 0x000fe400000006ff */
[----:B------:R-:W-:Y:S02]  /*aa70*/  SHF.R.S32.HI R47, RZ, 0x18, R51 ;  /* 0x00000018ff2f7819 */ /* 0x000fe40000011433 */
[----:B------:R-:W-:Y:S01]  /*aa80*/  I2IP.S8.S32.SAT R51, R7, R3, RZ ;  /* 0x0000000307337239 */ /* 0x000fe200000014ff */
[----:B------:R-:W-:Y:S01]  /*aa90*/  IMAD.MOV.U32 R3, RZ, RZ, R69 ;  /* 0x000000ffff037224 */ /* 0x000fe200078e0045 */
[----:B------:R-:W-:Y:S01]  /*aaa0*/  SHF.R.S32.HI R5, RZ, 0x18, R67 ;  /* 0x00000018ff057819 */ /* 0x000fe20000011443 */
[----:B------:R-:W-:Y:S01]  /*aab0*/  IMAD R7, R38, R16, RZ ;  /* 0x0000001026077224 */ /* 0x000fe200078e02ff */
[----:B------:R-:W-:Y:S01]  /*aac0*/  IADD3 R36, PT, PT, R36, 0x1, RZ ;  /* 0x0000000124247810 */ /* 0x000fe20007ffe0ff */
[-C--:B------:R-:W-:Y:S02]  /*aad0*/  IMAD R8, R3, R40.reuse, R8 ;  /* 0x0000002803087224 */ /* 0x080fe400078e0208 */
[-C--:B------:R-:W-:Y:S02]  /*aae0*/  IMAD R9, R4, R40.reuse, R9 ;  /* 0x0000002804097224 */ /* 0x080fe400078e0209 */
[-C--:B------:R-:W-:Y:S02]  /*aaf0*/  IMAD R10, R5, R40.reuse, R10 ;  /* 0x00000028050a7224 */ /* 0x080fe400078e020a */
[----:B------:R-:W-:Y:S02]  /*ab00*/  IMAD R11, R44, R40, R11 ;  /* 0x000000282c0b7224 */ /* 0x000fe400078e020b */
[C---:B------:R-:W-:Y:S02]  /*ab10*/  IMAD R3, R38.reuse, R12, RZ ;  /* 0x0000000c26037224 */ /* 0x040fe400078e02ff */
[C---:B------:R-:W-:Y:S01]  /*ab20*/  IMAD R12, R38.reuse, R17, RZ ;  /* 0x00000011260c7224 */ /* 0x040fe200078e02ff */
[----:B------:R-:W-:Y:S01]  /*ab30*/  I2IP.S8.S32.SAT R11, R11, R10, RZ ;  /* 0x0000000a0b0b7239 */ /* 0x000fe200000014ff */
[C---:B------:R-:W-:Y:S01]  /*ab40*/  IMAD R17, R38.reuse, R22, RZ ;  /* 0x0000001626117224 */ /* 0x040fe200078e02ff */
[----:B------:R-:W-:Y:S01]  /*ab50*/  SHF.R.S32.HI R10, RZ, 0x18, R64 ;  /* 0x00000018ff0a7819 */ /* 0x000fe20000011440 */
[C---:B------:R-:W-:Y:S02]  /*ab60*/  IMAD R22, R38.reuse, R27, RZ ;  /* 0x0000001b26167224 */ /* 0x040fe400078e02ff */
[----:B------:R-:W-:Y:S01]  /*ab70*/  IMAD R27, R38, R32, RZ ;  /* 0x00000020261b7224 */ /* 0x000fe200078e02ff */
[----:B------:R-:W-:Y:S01]  /*ab80*/  I2IP.S8.S32.SAT R32, R2, R0, R51 ;  /* 0x0000000002207239 */ /* 0x000fe20000001433 */
[C---:B------:R-:W-:Y:S01]  /*ab90*/  IMAD R4, R38.reuse, R13, RZ ;  /* 0x0000000d26047224 */ /* 0x040fe200078e02ff */
[----:B------:R-:W-:Y:S01]  /*aba0*/  SHF.R.S32.HI R0, RZ, 0x18, R61 ;  /* 0x00000018ff007819 */ /* 0x000fe2000001143d */
[C---:B------:R-:W-:Y:S01]  /*abb0*/  IMAD R5, R38.reuse, R14, RZ ;  /* 0x0000000e26057224 */ /* 0x040fe200078e02ff */
[----:B------:R-:W-:Y:S01]  /*abc0*/  MOV R2, R60 ;  /* 0x0000003c00027202 */ /* 0x000fe20000000f00 */
[C---:B------:R-:W-:Y:S02]  /*abd0*/  IMAD R13, R38.reuse, R18, RZ ;  /* 0x00000012260d7224 */ /* 0x040fe400078e02ff */
[----:B------:R-:W-:Y:S02]  /*abe0*/  IMAD R3, R39, R40, R3 ;  /* 0x0000002827037224 */ /* 0x000fe400078e0203 */
[C---:B------:R-:W-:Y:S02]  /*abf0*/  IMAD R18, R38.reuse, R23, RZ ;  /* 0x0000001726127224 */ /* 0x040fe400078e02ff */
[----:B------:R-:W-:Y:S02]  /*ac00*/  IMAD R23, R38, R28, RZ ;  /* 0x0000001c26177224 */ /* 0x000fe400078e02ff */
[----:B------:R-:W-:Y:S02]  /*ac10*/  IMAD R4, R10, R40, R4 ;  /* 0x000000280a047224 */ /* 0x000fe400078e0204 */
[----:B------:R-:W-:Y:S01]  /*ac20*/  IMAD R28, R38, R33, RZ ;  /* 0x00000021261c7224 */ /* 0x000fe200078e02ff */
[----:B------:R-:W-:Y:S01]  /*ac30*/  I2IP.S8.S32.SAT R33, R9, R8, R11 ;  /* 0x0000000809217239 */ /* 0x000fe2000000140b */
[-C--:B------:R-:W-:Y:S01]  /*ac40*/  IMAD R5, R0, R40.reuse, R5 ;  /* 0x0000002800057224 */ /* 0x080fe200078e0205 */
[----:B------:R-:W-:Y:S01]  /*ac50*/  SHF.R.S32.HI R8, RZ, 0x18, R59 ;  /* 0x00000018ff087819 */ /* 0x000fe2000001143b */
[-C--:B------:R-:W-:Y:S01]  /*ac60*/  IMAD R6, R45, R40.reuse, R6 ;  /* 0x000000282d067224 */ /* 0x080fe200078e0206 */
[----:B------:R-:W-:Y:S01]  /*ac70*/  SHF.R.S32.HI R9, RZ, 0x18, R58 ;  /* 0x00000018ff097819 */ /* 0x000fe2000001143a */
[-C--:B------:R-:W-:Y:S01]  /*ac80*/  IMAD R7, R2, R40.reuse, R7 ;  /* 0x0000002802077224 */ /* 0x080fe200078e0207 */
[----:B------:R-:W-:Y:S01]  /*ac90*/  MOV R0, R65 ;  /* 0x0000004100007202 */ /* 0x000fe20000000f00 */
[----:B------:R-:W-:Y:S01]  /*aca0*/  IMAD R14, R38, R19, RZ ;  /* 0x00000013260e7224 */ /* 0x000fe200078e02ff */
[----:B------:R-:W-:Y:S01]  /*acb0*/  I2IP.S8.S32.SAT R5, R6, R5, RZ ;  /* 0x0000000506057239 */ /* 0x000fe200000014ff */
[-C--:B------:R-:W-:Y:S01]  /*acc0*/  IMAD R12, R8, R40.reuse, R12 ;  /* 0x00000028080c7224 */ /* 0x080fe200078e020c */
[----:B------:R-:W-:Y:S01]  /*acd0*/  SHF.R.S32.HI R2, RZ, 0x18, R63 ;  /* 0x00000018ff027819 */ /* 0x000fe2000001143f */
[-C--:B------:R-:W-:Y:S01]  /*ace0*/  IMAD R13, R9, R40.reuse, R13 ;  /* 0x00000028090d7224 */ /* 0x080fe200078e020d */
[----:B------:R-:W-:Y:S01]  /*acf0*/  SHF.R.S32.HI R8, RZ, 0x18, R62 ;  /* 0x00000018ff087819 */ /* 0x000fe2000001143e */
[----:B------:R-:W-:Y:S02]  /*ad00*/  IMAD R16, R38, R21, RZ ;  /* 0x0000001526107224 */ /* 0x000fe400078e02ff */
[-C--:B------:R-:W-:Y:S02]  /*ad10*/  IMAD R14, R46, R40.reuse, R14 ;  /* 0x000000282e0e7224 */ /* 0x080fe400078e020e */
[-C--:B------:R-:W-:Y:S02]  /*ad20*/  IMAD R15, R0, R40.reuse, R15 ;  /* 0x00000028000f7224 */ /* 0x080fe400078e020f */
[----:B------:R-:W-:Y:S01]  /*ad30*/  IMAD R16, R2, R40, R16 ;  /* 0x0000002802107224 */ /* 0x000fe200078e0210 */
[----:B------:R-:W-:Y:S01]  /*ad40*/  I2IP.S8.S32.SAT R13, R14, R13, RZ ;  /* 0x0000000d0e0d7239 */ /* 0x000fe200000014ff */
[C---:B------:R-:W-:Y:S01]  /*ad50*/  IMAD R19, R38.reuse, R24, RZ ;  /* 0x0000001826137224 */ /* 0x040fe200078e02ff */
[----:B------:R-:W-:Y:S01]  /*ad60*/  SHF.R.S32.HI R2, RZ, 0x18, R56 ;  /* 0x00000018ff027819 */ /* 0x000fe20000011438 */
[----:B------:R-:W-:Y:S01]  /*ad70*/  IMAD R24, R38, R29, RZ ;  /* 0x0000001d26187224 */ /* 0x000fe200078e02ff */
[----:B------:R-:W-:Y:S01]  /*ad80*/  I2IP.S8.S32.SAT R35, R12, R7, R13 ;  /* 0x000000070c237239 */ /* 0x000fe2000000140d */
[----:B------:R-:W-:Y:S02]  /*ad90*/  IMAD R17, R8, R40, R17 ;  /* 0x0000002808117224 */ /* 0x000fe400078e0211 */
[----:B------:R-:W-:Y:S02]  /*ada0*/  IMAD.MOV.U32 R0, RZ, RZ, R57 ;  /* 0x000000ffff007224 */ /* 0x000fe400078e0039 */
[----:B------:R-:W-:Y:S01]  /*adb0*/  IMAD R29, R38, R34, RZ ;  /* 0x00000022261d7224 */ /* 0x000fe200078e02ff */
[----:B------:R-:W-:Y:S01]  /*adc0*/  I2IP.S8.S32.SAT R34, R4, R3, R5 ;  /* 0x0000000304227239 */ /* 0x000fe20000001405 */
[-C--:B------:R-:W-:Y:S01]  /*add0*/  IMAD R18, R41, R40.reuse, R18 ;  /* 0x0000002829127224 */ /* 0x080fe200078e0212 */
[----:B------:R-:W-:Y:S01]  /*ade0*/  SHF.R.S32.HI R3, RZ, 0x18, R55 ;  /* 0x00000018ff037819 */ /* 0x000fe20000011437 */
[----:B------:R-:W-:Y:S01]  /*adf0*/  IMAD R19, R0, R40, R19 ;  /* 0x0000002800137224 */ /* 0x000fe200078e0213 */
[----:B------:R-:W-:Y:S01]  /*ae00*/  MOV R0, R54 ;  /* 0x0000003600007202 */ /* 0x000fe20000000f00 */
[----:B------:R1:W-:Y:S01]  /*ae10*/  STS.128 [R74+UR43+0x5400], R32 ;  /* 0x005400204a007988 */ /* 0x0003e20008000c2b */
        /* <DEDUP_REMOVED lines=8> */
[----:B------:R-:W-:Y:S01]  /*aea0*/  I2IP.S8.S32.SAT R16, R16, R15, R17 ;  /* 0x0000000f10107239 */ /* 0x000fe20000001411 */
[-C--:B------:R-:W-:Y:S01]  /*aeb0*/  IMAD R23, R0, R40.reuse, R23 ;  /* 0x0000002800177224 */ /* 0x080fe200078e0217 */
[----:B------:R-:W-:Y:S01]  /*aec0*/  SHF.R.S32.HI R0, RZ, 0x18, R52 ;  /* 0x00000018ff007819 */ /* 0x000fe20000011434 */
[----:B------:R-:W-:Y:S01]  /*aed0*/  IMAD R24, R2, R40, R24 ;  /* 0x0000002802187224 */ /* 0x000fe200078e0218 */
[----:B------:R-:W-:Y:S01]  /*aee0*/  MOV R2, R50 ;  /* 0x0000003200027202 */ /* 0x000fe20000000f00 */
[----:B------:R-:W-:Y:S01]  /*aef0*/  IMAD R26, R38, R31, RZ ;  /* 0x0000001f261a7224 */ /* 0x000fe200078e02ff */
[----:B------:R-:W-:Y:S01]  /*af00*/  I2IP.S8.S32.SAT R17, R22, R21, RZ ;  /* 0x0000001516117239 */ /* 0x000fe200000014ff */
[-C--:B------:R-:W-:Y:S02]  /*af10*/  IMAD R25, R0, R40.reuse, R25 ;  /* 0x0000002800197224 */ /* 0x080fe400078e0219 */
[-C--:B------:R-:W-:Y:S01]  /*af20*/  IMAD R26, R43, R40.reuse, R26 ;  /* 0x000000282b1a7224 */ /* 0x080fe200078e021a */
[----:B------:R-:W-:Y:S01]  /*af30*/  I2IP.S8.S32.SAT R17, R20, R19, R17 ;  /* 0x0000001314117239 */ /* 0x000fe20000001411 */
[-C--:B------:R-:W-:Y:S02]  /*af40*/  IMAD R27, R2, R40.reuse, R27 ;  /* 0x00000028021b7224 */ /* 0x080fe400078e021b */
[-C--:B------:R-:W-:Y:S01]  /*af50*/  IMAD R28, R3, R40.reuse, R28 ;  /* 0x00000028031c7224 */ /* 0x080fe200078e021c */
[----:B------:R-:W-:Y:S01]  /*af60*/  I2IP.S8.S32.SAT R18, R26, R25, RZ ;  /* 0x000000191a127239 */ /* 0x000fe200000014ff */
[-C--:B------:R-:W-:Y:S02]  /*af70*/  IMAD R29, R4, R40.reuse, R29 ;  /* 0x00000028041d7224 */ /* 0x080fe400078e021d */
[----:B------:R-:W-:Y:S01]  /*af80*/  IMAD R30, R47, R40, R30 ;  /* 0x000000282f1e7224 */ /* 0x000fe200078e021e */
[----:B------:R-:W-:Y:S04]  /*af90*/  I2IP.S8.S32.SAT R18, R24, R23, R18 ;  /* 0x0000001718127239 */ /* 0x000fe80000001412 */
        /* <DEDUP_REMOVED lines=26> */
.L_x_171:
[----:B------:R-:W-:Y:S05]  /*b140*/  BSYNC.RECONVERGENT B0 ;  /* 0x0000000000007941 */ /* 0x000fea0003800200 */
.L_x_170:
[----:B------:R-:W-:Y:S01]  /*b150*/  R2UR UR4, R78 ;  /* 0x000000004e0472ca */ /* 0x000fe200000e0000 */
[----:B------:R-:W-:Y:S01]  /*b160*/  BAR.SYNC.DEFER_BLOCKING 0x1, 0x80 ;  /* 0x0042000000007b1d */ /* 0x000fe20000010000 */
[----:B------:R-:W-:Y:S01]  /*b170*/  ISETP.NE.AND P0, PT, R81, 0x2, PT ;  /* 0x000000025100780c */ /* 0x000fe20003f05270 */
[----:B------:R-:W-:Y:S01]  /*b180*/  UISETP.NE.AND UP0, UPT, UR44, URZ, UPT ;  /* 0x000000ff2c00728c */ /* 0x000fe2000bf05270 */
[----:B------:R-:W-:Y:S01]  /*b190*/  ISETP.NE.AND P1, PT, R36, 0x4, PT ;  /* 0x000000042400780c */ /* 0x000fe20003f25270 */
[----:B------:R-:W-:Y:S01]  /*b1a0*/  UIADD3 UR30, UPT, UPT, UR37, UR63, URZ ;  /* 0x0000003f251e7290 */ /* 0x000fe2000fffe0ff */
[----:B------:R-:W-:Y:S02]  /*b1b0*/  SEL R2, RZ, 0x1, P0 ;  /* 0x00000001ff027807 */ /* 0x000fe40000000000 */
[----:B------:R-:W-:Y:S02]  /*b1c0*/  SEL R0, RZ, 0x1, P1 ;  /* 0x00000001ff007807 */ /* 0x000fe40000800000 */
[----:B------:R-:W-:Y:S02]  /*b1d0*/  LOP3.LUT R84, R84, R2, RZ, 0x3c, !PT ;  /* 0x0000000254547212 */ /* 0x000fe400078e3cff */
[----:B------:R-:W-:Y:S01]  /*b1e0*/  LOP3.LUT R85, R85, R0, RZ, 0x3c, !PT ;  /* 0x0000000055557212 */ /* 0x000fe200078e3cff */
[----:B------:R-:W-:Y:S01]  /*b1f0*/  UIADD3 UR20, UPT, UPT, UR38, UR4, URZ ;  /* 0x0000000426147290 */ /* 0x000fe2000fffe0ff */
[----:B------:R-:W-:Y:S02]  /*b200*/  SEL R81, R81, RZ, P0 ;  /* 0x000000ff51517207 */ /* 0x000fe40000000000 */
[----:B------:R-:W-:Y:S01]  /*b210*/  SEL R36, R36, RZ, P1 ;  /* 0x000000ff24247207 */ /* 0x000fe20000800000 */
[----:B------:R-:W-:Y:S01]  /*b220*/  UMOV UR36, UR59 ;  /* 0x0000003b00247c82 */ /* 0x000fe20008000000 */
[----:B------:R-:W-:Y:S07]  /*b230*/  BRA.U UP0, `(.L_x_172) ;  /* 0xffffffb900887547 */ /* 0x000fee000b83ffff */
[----:B------:R-:W-:Y:S05]  /*b240*/  EXIT ;  /* 0x000000000000794d */ /* 0x000fea0003800000 */
.L_x_25:
[----:B--2---:R2:W3:Y:S02]  /*b250*/  SYNCS.PHASECHK.TRANS64.TRYWAIT P0, [R0+URZ+0x2d0], R2 ;  /* 0x0002d002000075a7 */ /* 0x0044e400080011ff */
[----:B---3--:R-:W-:Y:S05]  /*b260*/  @!P0 NANOSLEEP.SYNCS 0x989680 ;  /* 0x009896800000895d */ /* 0x008fea0003900000 */
[----:B------:R-:W3:Y:S02]  /*b270*/  @!P0 SYNCS.PHASECHK.TRANS64 P0, [R0+URZ+0x2d0], R2 ;  /* 0x0002d002000085a7 */ /* 0x000ee400080010ff */
[----:B---3--:R-:W-:Y:S05]  /*b280*/  @!P0 BRA `(.L_x_25) ;  /* 0xfffffffc00f08947 */ /* 0x008fea000383ffff */
[----:B------:R-:W-:Y:S05]  /*b290*/  BRA `(.L_x_173) ;  /* 0xffffff6800e07947 */ /* 0x000fea000383ffff */
.L_x_28:
[----:B-1----:R-:W-:-:S07]  /*b2a0*/  MOV R0, UR33 ;  /* 0x0000002100007c02 */ /* 0x002fce0008000f00 */
.L_x_174:
[----:B-1----:R1:W2:Y:S02]  /*b2b0*/  SYNCS.PHASECHK.TRANS64.TRYWAIT P0, [R0+URZ+0x108], R3 ;  /* 0x00010803000075a7 */ /* 0x0022a400080011ff */
[----:B--2---:R-:W-:Y:S05]  /*b2c0*/  @!P0 NANOSLEEP.SYNCS 0x989680 ;  /* 0x009896800000895d */ /* 0x004fea0003900000 */
[----:B------:R-:W2:Y:S02]  /*b2d0*/  @!P0 SYNCS.PHASECHK.TRANS64 P0, [R0+URZ+0x108], R3 ;  /* 0x00010803000085a7 */ /* 0x000ea400080010ff */
[----:B--2---:R-:W-:Y:S05]  /*b2e0*/  @!P0 BRA `(.L_x_174) ;  /* 0xfffffffc00f08947 */ /* 0x004fea000383ffff */
[----:B------:R-:W-:Y:S05]  /*b2f0*/  BRA `(.L_x_27) ;  /* 0xffffff6c00387947 */ /* 0x000fea000383ffff */
.L_x_35:
[----:B-1----:R-:W-:-:S07]  /*b300*/  MOV R0, UR17 ;  /* 0x0000001100007c02 */ /* 0x002fce0008000f00 */
.L_x_175:
[----:B-1----:R1:W2:Y:S02]  /*b310*/  SYNCS.PHASECHK.TRANS64.TRYWAIT P0, [R0+URZ+0x108], R3 ;  /* 0x00010803000075a7 */ /* 0x0022a400080011ff */
[----:B--2---:R-:W-:Y:S05]  /*b320*/  @!P0 NANOSLEEP.SYNCS 0x989680 ;  /* 0x009896800000895d */ /* 0x004fea0003900000 */
[----:B------:R-:W2:Y:S02]  /*b330*/  @!P0 SYNCS.PHASECHK.TRANS64 P0, [R0+URZ+0x108], R3 ;  /* 0x00010803000085a7 */ /* 0x000ea400080010ff */
[----:B--2---:R-:W-:Y:S05]  /*b340*/  @!P0 BRA `(.L_x_175) ;  /* 0xfffffffc00f08947 */ /* 0x004fea000383ffff */
[----:B------:R-:W-:Y:S05]  /*b350*/  BRA `(.L_x_34) ;  /* 0xffffff6c00f87947 */ /* 0x000fea000383ffff */
.L_x_40:
[----:B-1----:R1:W2:Y:S02]  /*b360*/  SYNCS.PHASECHK.TRANS64.TRYWAIT P0, [R3+URZ+0x260], R0 ;  /* 0x00026000030075a7 */ /* 0x0022a400080011ff */
[----:B--2---:R-:W-:Y:S05]  /*b370*/  @!P0 NANOSLEEP.SYNCS 0x989680 ;  /* 0x009896800000895d */ /* 0x004fea0003900000 */
[----:B------:R-:W2:Y:S02]  /*b380*/  @!P0 SYNCS.PHASECHK.TRANS64 P0, [R3+URZ+0x260], R0 ;  /* 0x00026000030085a7 */ /* 0x000ea400080010ff */
[----:B--2---:R-:W-:Y:S05]  /*b390*/  @!P0 BRA `(.L_x_40) ;  /* 0xfffffffc00f08947 */ /* 0x004fea000383ffff */
[----:B------:R-:W-:Y:S05]  /*b3a0*/  BRA `(.L_x_176) ;  /* 0xffffff7000a07947 */ /* 0x000fea000383ffff */
.L_x_44:
[----:B------:R-:W-:-:S07]  /*b3b0*/  MOV R0, UR4 ;  /* 0x0000000400007c02 */ /* 0x000fce0008000f00 */
.L_x_177:
[----:B-1----:R1:W2:Y:S02]  /*b3c0*/  SYNCS.PHASECHK.TRANS64.TRYWAIT P0, [R0+URZ], R2 ;  /* 0x00000002000075a7 */ /* 0x0022a400080011ff */
[----:B--2---:R-:W-:Y:S05]  /*b3d0*/  @!P0 NANOSLEEP.SYNCS 0x989680 ;  /* 0x009896800000895d */ /* 0x004fea0003900000 */
[----:B------:R-:W2:Y:S02]  /*b3e0*/  @!P0 SYNCS.PHASECHK.TRANS64 P0, [R0+URZ], R2 ;  /* 0x00000002000085a7 */ /* 0x000ea400080010ff */
[----:B--2---:R-:W-:Y:S05]  /*b3f0*/  @!P0 BRA `(.L_x_177) ;  /* 0xfffffffc00f08947 */ /* 0x004fea000383ffff */
[----:B------:R-:W-:Y:S05]  /*b400*/  BRA `(.L_x_178) ;  /* 0xffffff7800487947 */ /* 0x000fea000383ffff */
.L_x_45:
[----:B------:R-:W-:-:S07]  /*b410*/  MOV R0, UR5 ;  /* 0x0000000500007c02 */ /* 0x000fce0008000f00 */
.L_x_179:
[----:B-1----:R1:W2:Y:S02]  /*b420*/  SYNCS.PHASECHK.TRANS64.TRYWAIT P0, [R0+URZ], R3 ;  /* 0x00000003000075a7 */ /* 0x0022a400080011ff */
[----:B--2---:R-:W-:Y:S05]  /*b430*/  @!P0 NANOSLEEP.SYNCS 0x989680 ;  /* 0x009896800000895d */ /* 0x004fea0003900000 */
[----:B------:R-:W2:Y:S02]  /*b440*/  @!P0 SYNCS.PHASECHK.TRANS64 P0, [R0+URZ], R3 ;  /* 0x00000003000085a7 */ /* 0x000ea400080010ff */
[----:B--2---:R-:W-:Y:S05]  /*b450*/  @!P0 BRA `(.L_x_179) ;  /* 0xfffffffc00f08947 */ /* 0x004fea000383ffff */
[----:B------:R-:W-:Y:S05]  /*b460*/  BRA `(.L_x_180) ;  /* 0xffffff7800547947 */ /* 0x000fea000383ffff */
.L_x_46:
[----:B------:R-:W-:-:S07]  /*b470*/  MOV R0, UR5 ;  /* 0x0000000500007c02 */ /* 0x000fce0008000f00 */
.L_x_181:
[----:B-1----:R1:W2:Y:S02]  /*b480*/  SYNCS.PHASECHK.TRANS64.TRYWAIT P0, [R0+URZ], R3 ;  /* 0x00000003000075a7 */ /* 0x0022a400080011ff */
[----:B--2---:R-:W-:Y:S05]  /*b490*/  @!P0 NANOSLEEP.SYNCS 0x989680 ;  /* 0x009896800000895d */ /* 0x004fea0003900000 */
[----:B------:R-:W2:Y:S02]  /*b4a0*/  @!P0 SYNCS.PHASECHK.TRANS64 P0, [R0+URZ], R3 ;  /* 0x00000003000085a7 */ /* 0x000ea400080010ff */
[----:B--2---:R-:W-:Y:S05]  /*b4b0*/  @!P0 BRA `(.L_x_181) ;  /* 0xfffffffc00f08947 */ /* 0x004fea000383ffff */
[----:B------:R-:W-:Y:S05]  /*b4c0*/  BRA `(.L_x_182) ;  /* 0xffffff7800607947 */ /* 0x000fea000383ffff */
.L_x_47:
[----:B------:R-:W-:-:S07]  /*b4d0*/  MOV R0, UR5 ;  /* 0x0000000500007c02 */ /* 0x000fce0008000f00 */
.L_x_183:
[----:B-1----:R1:W2:Y:S02]  /*b4e0*/  SYNCS.PHASECHK.TRANS64.TRYWAIT P0, [R0+URZ], R3 ;  /* 0x00000003000075a7 */ /* 0x0022a400080011ff */
[----:B--2---:R-:W-:Y:S05]  /*b4f0*/  @!P0 NANOSLEEP.SYNCS 0x989680 ;  /* 0x009896800000895d */ /* 0x004fea0003900000 */
[----:B------:R-:W2:Y:S02]  /*b500*/  @!P0 SYNCS.PHASECHK.TRANS64 P0, [R0+URZ], R3 ;  /* 0x00000003000085a7 */ /* 0x000ea400080010ff */
[----:B--2---:R-:W-:Y:S05]  /*b510*/  @!P0 BRA `(.L_x_183) ;  /* 0xfffffffc00f08947 */ /* 0x004fea000383ffff */
[----:B------:R-:W-:Y:S05]  /*b520*/  BRA `(.L_x_184) ;  /* 0xffffff78006c7947 */ /* 0x000fea000383ffff */
.L_x_48:
[----:B------:R-:W-:-:S07]  /*b530*/  MOV R0, UR5 ;  /* 0x0000000500007c02 */ /* 0x000fce0008000f00 */
.L_x_185:
[----:B-1----:R1:W2:Y:S02]  /*b540*/  SYNCS.PHASECHK.TRANS64.TRYWAIT P0, [R0+URZ], R3 ;  /* 0x00000003000075a7 */ /* 0x0022a400080011ff */
[----:B--2---:R-:W-:Y:S05]  /*b550*/  @!P0 NANOSLEEP.SYNCS 0x989680 ;  /* 0x009896800000895d */ /* 0x004fea0003900000 */
[----:B------:R-:W2:Y:S02]  /*b560*/  @!P0 SYNCS.PHASECHK.TRANS64 P0, [R0+URZ], R3 ;  /* 0x00000003000085a7 */ /* 0x000ea400080010ff */
[----:B--2---:R-:W-:Y:S05]  /*b570*/  @!P0 BRA `(.L_x_185) ;  /* 0xfffffffc00f08947 */ /* 0x004fea000383ffff */
[----:B------:R-:W-:Y:S05]  /*b580*/  BRA `(.L_x_186) ;  /* 0xffffff7800787947 */ /* 0x000fea000383ffff */
.L_x_49:
[----:B------:R-:W-:-:S07]  /*b590*/  MOV R0, UR5 ;  /* 0x0000000500007c02 */ /* 0x000fce0008000f00 */
.L_x_187:
[----:B-1----:R1:W2:Y:S02]  /*b5a0*/  SYNCS.PHASECHK.TRANS64.TRYWAIT P0, [R0+URZ], R3 ;  /* 0x00000003000075a7 */ /* 0x0022a400080011ff */
[----:B--2---:R-:W-:Y:S05]  /*b5b0*/  @!P0 NANOSLEEP.SYNCS 0x989680 ;  /* 0x009896800000895d */ /* 0x004fea0003900000 */
[----:B------:R-:W2:Y:S02]  /*b5c0*/  @!P0 SYNCS.PHASECHK.TRANS64 P0, [R0+URZ], R3 ;  /* 0x00000003000085a7 */ /* 0x000ea400080010ff */
[----:B--2---:R-:W-:Y:S05]  /*b5d0*/  @!P0 BRA `(.L_x_187) ;  /* 0xfffffffc00f08947 */ /* 0x004fea000383ffff */
[----:B------:R-:W-:Y:S05]  /*b5e0*/  BRA `(.L_x_188) ;  /* 0xffffff7800847947 */ /* 0x000fea000383ffff */
.L_x_50:
[----:B------:R-:W-:-:S07]  /*b5f0*/  MOV R0, UR5 ;  /* 0x0000000500007c02 */ /* 0x000fce0008000f00 */
.L_x_189:
[----:B-1----:R1:W2:Y:S02]  /*b600*/  SYNCS.PHASECHK.TRANS64.TRYWAIT P0, [R0+URZ], R3 ;  /* 0x00000003000075a7 */ /* 0x0022a400080011ff */
[----:B--2---:R-:W-:Y:S05]  /*b610*/  @!P0 NANOSLEEP.SYNCS 0x989680 ;  /* 0x009896800000895d */ /* 0x004fea0003900000 */
[----:B------:R-:W2:Y:S02]  /*b620*/  @!P0 SYNCS.PHASECHK.TRANS64 P0, [R0+URZ], R3 ;  /* 0x00000003000085a7 */ /* 0x000ea400080010ff */
[----:B--2---:R-:W-:Y:S05]  /*b630*/  @!P0 BRA `(.L_x_189) ;  /* 0xfffffffc00f08947 */ /* 0x004fea000383ffff */
[----:B------:R-:W-:Y:S05]  /*b640*/  BRA `(.L_x_190) ;  /* 0xffffff7800907947 */ /* 0x000fea000383ffff */
.L_x_51:
[----:B------:R-:W-:-:S07]  /*b650*/  MOV R0, UR5 ;  /* 0x0000000500007c02 */ /* 0x000fce0008000f00 */
.L_x_191:
[----:B-1----:R1:W2:Y:S02]  /*b660*/  SYNCS.PHASECHK.TRANS64.TRYWAIT P0, [R0+URZ], R3 ;  /* 0x00000003000075a7 */ /* 0x0022a400080011ff */
[----:B--2---:R-:W-:Y:S05]  /*b670*/  @!P0 NANOSLEEP.SYNCS 0x989680 ;  /* 0x009896800000895d */ /* 0x004fea0003900000 */
[----:B------:R-:W2:Y:S02]  /*b680*/  @!P0 SYNCS.PHASECHK.TRANS64 P0, [R0+URZ], R3 ;  /* 0x00000003000085a7 */ /* 0x000ea400080010ff */
[----:B--2---:R-:W-:Y:S05]  /*b690*/  @!P0 BRA `(.L_x_191) ;  /* 0xfffffffc00f08947 */ /* 0x004fea000383ffff */
[----:B------:R-:W-:Y:S05]  /*b6a0*/  BRA `(.L_x_192) ;  /* 0xffffff78009c7947 */ /* 0x000fea000383ffff */
.L_x_52:
[----:B------:R-:W-:-:S07]  /*b6b0*/  MOV R0, UR5 ;  /* 0x0000000500007c02 */ /* 0x000fce0008000f00 */
.L_x_193:
[----:B-1----:R1:W2:Y:S02]  /*b6c0*/  SYNCS.PHASECHK.TRANS64.TRYWAIT P0, [R0+URZ], R3 ;  /* 0x00000003000075a7 */ /* 0x0022a400080011ff */
[----:B--2---:R-:W-:Y:S05]  /*b6d0*/  @!P0 NANOSLEEP.SYNCS 0x989680 ;  /* 0x009896800000895d */ /* 0x004fea0003900000 */
[----:B------:R-:W2:Y:S02]  /*b6e0*/  @!P0 SYNCS.PHASECHK.TRANS64 P0, [R0+URZ], R3 ;  /* 0x00000003000085a7 */ /* 0x000ea400080010ff */
[----:B--2---:R-:W-:Y:S05]  /*b6f0*/  @!P0 BRA `(.L_x_193) ;  /* 0xfffffffc00f08947 */ /* 0x004fea000383ffff */
[----:B------:R-:W-:Y:S05]  /*b700*/  BRA `(.L_x_194) ;  /* 0xffffff7800a87947 */ /* 0x000fea000383ffff */
.L_x_53:
[----:B------:R-:W-:-:S07]  /*b710*/  MOV R0, UR5 ;  /* 0x0000000500007c02 */ /* 0x000fce0008000f00 */
.L_x_195:
[----:B-1----:R1:W2:Y:S02]  /*b720*/  SYNCS.PHASECHK.TRANS64.TRYWAIT P0, [R0+URZ], R3 ;  /* 0x00000003000075a7 */ /* 0x0022a400080011ff */
[----:B--2---:R-:W-:Y:S05]  /*b730*/  @!P0 NANOSLEEP.SYNCS 0x989680 ;  /* 0x009896800000895d */ /* 0x004fea0003900000 */
[----:B------:R-:W2:Y:S02]  /*b740*/  @!P0 SYNCS.PHASECHK.TRANS64 P0, [R0+URZ], R3 ;  /* 0x00000003000085a7 */ /* 0x000ea400080010ff */
[----:B--2---:R-:W-:Y:S05]  /*b750*/  @!P0 BRA `(.L_x_195) ;  /* 0xfffffffc00f08947 */ /* 0x004fea000383ffff */
[----:B------:R-:W-:Y:S05]  /*b760*/  BRA `(.L_x_196) ;  /* 0xffffff7800b47947 */ /* 0x000fea000383ffff */
.L_x_54:
[----:B------:R-:W-:-:S07]  /*b770*/  MOV R0, UR5 ;  /* 0x0000000500007c02 */ /* 0x000fce0008000f00 */
.L_x_197:
[----:B-1----:R1:W2:Y:S02]  /*b780*/  SYNCS.PHASECHK.TRANS64.TRYWAIT P0, [R0+URZ], R3 ;  /* 0x00000003000075a7 */ /* 0x0022a400080011ff */
[----:B--2---:R-:W-:Y:S05]  /*b790*/  @!P0 NANOSLEEP.SYNCS 0x989680 ;  /* 0x009896800000895d */ /* 0x004fea0003900000 */
[----:B------:R-:W2:Y:S02]  /*b7a0*/  @!P0 SYNCS.PHASECHK.TRANS64 P0, [R0+URZ], R3 ;  /* 0x00000003000085a7 */ /* 0x000ea400080010ff */
[----:B--2---:R-:W-:Y:S05]  /*b7b0*/  @!P0 BRA `(.L_x_197) ;  /* 0xfffffffc00f08947 */ /* 0x004fea000383ffff */
[----:B------:R-:W-:Y:S05]  /*b7c0*/  BRA `(.L_x_198) ;  /* 0xffffff7800c07947 */ /* 0x000fea000383ffff */
.L_x_55:
[----:B------:R-:W-:-:S07]  /*b7d0*/  MOV R0, UR5 ;  /* 0x0000000500007c02 */ /* 0x000fce0008000f00 */
.L_x_199:
[----:B-1----:R1:W2:Y:S02]  /*b7e0*/  SYNCS.PHASECHK.TRANS64.TRYWAIT P0, [R0+URZ], R3 ;  /* 0x00000003000075a7 */ /* 0x0022a400080011ff */
[----:B--2---:R-:W-:Y:S05]  /*b7f0*/  @!P0 NANOSLEEP.SYNCS 0x989680 ;  /* 0x009896800000895d */ /* 0x004fea0003900000 */
[----:B------:R-:W2:Y:S02]  /*b800*/  @!P0 SYNCS.PHASECHK.TRANS64 P0, [R0+URZ], R3 ;  /* 0x00000003000085a7 */ /* 0x000ea400080010ff */
[----:B--2---:R-:W-:Y:S05]  /*b810*/  @!P0 BRA `(.L_x_199) ;  /* 0xfffffffc00f08947 */ /* 0x004fea000383ffff */
[----:B------:R-:W-:Y:S05]  /*b820*/  BRA `(.L_x_200) ;  /* 0xffffff7800cc7947 */ /* 0x000fea000383ffff */
.L_x_56:
[----:B------:R-:W-:-:S07]  /*b830*/  MOV R0, UR5 ;  /* 0x0000000500007c02 */ /* 0x000fce0008000f00 */
.L_x_201:
[----:B-1----:R1:W2:Y:S02]  /*b840*/  SYNCS.PHASECHK.TRANS64.TRYWAIT P0, [R0+URZ], R3 ;  /* 0x00000003000075a7 */ /* 0x0022a400080011ff */
[----:B--2---:R-:W-:Y:S05]  /*b850*/  @!P0 NANOSLEEP.SYNCS 0x989680 ;  /* 0x009896800000895d */ /* 0x004fea0003900000 */
[----:B------:R-:W2:Y:S02]  /*b860*/  @!P0 SYNCS.PHASECHK.TRANS64 P0, [R0+URZ], R3 ;  /* 0x00000003000085a7 */ /* 0x000ea400080010ff */
[----:B--2---:R-:W-:Y:S05]  /*b870*/  @!P0 BRA `(.L_x_201) ;  /* 0xfffffffc00f08947 */ /* 0x004fea000383ffff */
[----:B------:R-:W-:Y:S05]  /*b880*/  BRA `(.L_x_202) ;  /* 0xffffff7800d87947 */ /* 0x000fea000383ffff */
.L_x_57:
[----:B------:R-:W-:-:S07]  /*b890*/  MOV R0, UR5 ;  /* 0x0000000500007c02 */ /* 0x000fce0008000f00 */
.L_x_203:
[----:B-1----:R1:W2:Y:S02]  /*b8a0*/  SYNCS.PHASECHK.TRANS64.TRYWAIT P0, [R0+URZ], R3 ;  /* 0x00000003000075a7 */ /* 0x0022a400080011ff */
[----:B--2---:R-:W-:Y:S05]  /*b8b0*/  @!P0 NANOSLEEP.SYNCS 0x989680 ;  /* 0x009896800000895d */ /* 0x004fea0003900000 */
[----:B------:R-:W2:Y:S02]  /*b8c0*/  @!P0 SYNCS.PHASECHK.TRANS64 P0, [R0+URZ], R3 ;  /* 0x00000003000085a7 */ /* 0x000ea400080010ff */
[----:B--2---:R-:W-:Y:S05]  /*b8d0*/  @!P0 BRA `(.L_x_203) ;  /* 0xfffffffc00f08947 */ /* 0x004fea000383ffff */
[----:B------:R-:W-:Y:S05]  /*b8e0*/  BRA `(.L_x_204) ;  /* 0xffffff7800e47947 */ /* 0x000fea000383ffff */
.L_x_58:
[----:B------:R-:W-:-:S07]  /*b8f0*/  MOV R0, UR5 ;  /* 0x0000000500007c02 */ /* 0x000fce0008000f00 */
.L_x_205:
[----:B-1----:R1:W2:Y:S02]  /*b900*/  SYNCS.PHASECHK.TRANS64.TRYWAIT P0, [R0+URZ], R3 ;  /* 0x00000003000075a7 */ /* 0x0022a400080011ff */
[----:B--2---:R-:W-:Y:S05]  /*b910*/  @!P0 NANOSLEEP.SYNCS 0x989680 ;  /* 0x009896800000895d */ /* 0x004fea0003900000 */
[----:B------:R-:W2:Y:S02]  /*b920*/  @!P0 SYNCS.PHASECHK.TRANS64 P0, [R0+URZ], R3 ;  /* 0x00000003000085a7 */ /* 0x000ea400080010ff */
[----:B--2---:R-:W-:Y:S05]  /*b930*/  @!P0 BRA `(.L_x_205) ;  /* 0xfffffffc00f08947 */ /* 0x004fea000383ffff */
[----:B------:R-:W-:Y:S05]  /*b940*/  BRA `(.L_x_206) ;  /* 0xffffff7800f07947 */ /* 0x000fea000383ffff */
.L_x_59:
[----:B------:R-:W-:-:S07]  /*b950*/  MOV R0, UR5 ;  /* 0x0000000500007c02 */ /* 0x000fce0008000f00 */
.L_x_207:
[----:B-1----:R1:W2:Y:S02]  /*b960*/  SYNCS.PHASECHK.TRANS64.TRYWAIT P0, [R0+URZ], R3 ;  /* 0x00000003000075a7 */ /* 0x0022a400080011ff */
[----:B--2---:R-:W-:Y:S05]  /*b970*/  @!P0 NANOSLEEP.SYNCS 0x989680 ;  /* 0x009896800000895d */ /* 0x004fea0003900000 */
[----:B------:R-:W2:Y:S02]  /*b980*/  @!P0 SYNCS.PHASECHK.TRANS64 P0, [R0+URZ], R3 ;  /* 0x00000003000085a7 */ /* 0x000ea400080010ff */
[----:B--2---:R-:W-:Y:S05]  /*b990*/  @!P0 BRA `(.L_x_207) ;  /* 0xfffffffc00f08947 */ /* 0x004fea000383ffff */
[----:B------:R-:W-:Y:S05]  /*b9a0*/  BRA `(.L_x_208) ;  /* 0xffffff7800fc7947 */ /* 0x000fea000383ffff */
.L_x_60:
[----:B------:R-:W-:-:S07]  /*b9b0*/  MOV R0, UR5 ;  /* 0x0000000500007c02 */ /* 0x000fce0008000f00 */
.L_x_209:
[----:B-1----:R1:W2:Y:S02]  /*b9c0*/  SYNCS.PHASECHK.TRANS64.TRYWAIT P0, [R0+URZ], R3 ;  /* 0x00000003000075a7 */ /* 0x0022a400080011ff */
[----:B--2---:R-:W-:Y:S05]  /*b9d0*/  @!P0 NANOSLEEP.SYNCS 0x989680 ;  /* 0x009896800000895d */ /* 0x004fea0003900000 */
[----:B------:R-:W2:Y:S02]  /*b9e0*/  @!P0 SYNCS.PHASECHK.TRANS64 P0, [R0+URZ], R3 ;  /* 0x00000003000085a7 */ /* 0x000ea400080010ff */
[----:B--2---:R-:W-:Y:S05]  /*b9f0*/  @!P0 BRA `(.L_x_209) ;  /* 0xfffffffc00f08947 */ /* 0x004fea000383ffff */
[----:B------:R-:W-:Y:S05]  /*ba00*/  BRA `(.L_x_210) ;  /* 0xffffff7c00087947 */ /* 0x000fea000383ffff */
.L_x_61:
[----:B------:R-:W-:-:S07]  /*ba10*/  MOV R0, UR5 ;  /* 0x0000000500007c02 */ /* 0x000fce0008000f00 */
.L_x_211:
[----:B-1----:R1:W2:Y:S02]  /*ba20*/  SYNCS.PHASECHK.TRANS64.TRYWAIT P0, [R0+URZ], R3 ;  /* 0x00000003000075a7 */ /* 0x0022a400080011ff */
[----:B--2---:R-:W-:Y:S05]  /*ba30*/  @!P0 NANOSLEEP.SYNCS 0x989680 ;  /* 0x009896800000895d */ /* 0x004fea0003900000 */
[----:B------:R-:W2:Y:S02]  /*ba40*/  @!P0 SYNCS.PHASECHK.TRANS64 P0, [R0+URZ], R3 ;  /* 0x00000003000085a7 */ /* 0x000ea400080010ff */
[----:B--2---:R-:W-:Y:S05]  /*ba50*/  @!P0 BRA `(.L_x_211) ;  /* 0xfffffffc00f08947 */ /* 0x004fea000383ffff */
[----:B------:R-:W-:Y:S05]  /*ba60*/  BRA `(.L_x_212) ;  /* 0xffffff7c00147947 */ /* 0x000fea000383ffff */
.L_x_62:
[----:B------:R-:W-:-:S07]  /*ba70*/  MOV R0, UR5 ;  /* 0x0000000500007c02 */ /* 0x000fce0008000f00 */
.L_x_213:
[----:B-1----:R1:W2:Y:S02]  /*ba80*/  SYNCS.PHASECHK.TRANS64.TRYWAIT P0, [R0+URZ], R3 ;  /* 0x00000003000075a7 */ /* 0x0022a400080011ff */
[----:B--2---:R-:W-:Y:S05]  /*ba90*/  @!P0 NANOSLEEP.SYNCS 0x989680 ;  /* 0x009896800000895d */ /* 0x004fea0003900000 */
[----:B------:R-:W2:Y:S02]  /*baa0*/  @!P0 SYNCS.PHASECHK.TRANS64 P0, [R0+URZ], R3 ;  /* 0x00000003000085a7 */ /* 0x000ea400080010ff */
[----:B--2---:R-:W-:Y:S05]  /*bab0*/  @!P0 BRA `(.L_x_213) ;  /* 0xfffffffc00f08947 */ /* 0x004fea000383ffff */
[----:B------:R-:W-:Y:S05]  /*bac0*/  BRA `(.L_x_214) ;  /* 0xffffff7c00207947 */ /* 0x000fea000383ffff */
.L_x_63:
[----:B------:R-:W-:-:S07]  /*bad0*/  MOV R0, UR5 ;  /* 0x0000000500007c02 */ /* 0x000fce0008000f00 */
.L_x_215:
[----:B-1----:R1:W2:Y:S02]  /*bae0*/  SYNCS.PHASECHK.TRANS64.TRYWAIT P0, [R0+URZ], R3 ;  /* 0x00000003000075a7 */ /* 0x0022a400080011ff */
[----:B--2---:R-:W-:Y:S05]  /*baf0*/  @!P0 NANOSLEEP.SYNCS 0x989680 ;  /* 0x009896800000895d */ /* 0x004fea0003900000 */
[----:B------:R-:W2:Y:S02]  /*bb00*/  @!P0 SYNCS.PHASECHK.TRANS64 P0, [R0+URZ], R3 ;  /* 0x00000003000085a7 */ /* 0x000ea400080010ff */
[----:B--2---:R-:W-:Y:S05]  /*bb10*/  @!P0 BRA `(.L_x_215) ;  /* 0xfffffffc00f08947 */ /* 0x004fea000383ffff */
[----:B------:R-:W-:Y:S05]  /*bb20*/  BRA `(.L_x_216) ;  /* 0xffffff7c002c7947 */ /* 0x000fea000383ffff */
.L_x_64:
[----:B------:R-:W-:-:S07]  /*bb30*/  MOV R0, UR5 ;  /* 0x0000000500007c02 */ /* 0x000fce0008000f00 */
.L_x_217:
[----:B-1----:R1:W2:Y:S02]  /*bb40*/  SYNCS.PHASECHK.TRANS64.TRYWAIT P0, [R0+URZ], R3 ;  /* 0x00000003000075a7 */ /* 0x0022a400080011ff */
[----:B--2---:R-:W-:Y:S05]  /*bb50*/  @!P0 NANOSLEEP.SYNCS 0x989680 ;  /* 0x009896800000895d */ /* 0x004fea0003900000 */
[----:B------:R-:W2:Y:S02]  /*bb60*/  @!P0 SYNCS.PHASECHK.TRANS64 P0, [R0+URZ], R3 ;  /* 0x00000003000085a7 */ /* 0x000ea400080010ff */
[----:B--2---:R-:W-:Y:S05]  /*bb70*/  @!P0 BRA `(.L_x_217) ;  /* 0xfffffffc00f08947 */ /* 0x004fea000383ffff */
[----:B------:R-:W-:Y:S05]  /*bb80*/  BRA `(.L_x_218) ;  /* 0xffffff7c00387947 */ /* 0x000fea000383ffff */
.L_x_65:
[----:B------:R-:W-:-:S07]  /*bb90*/  MOV R0, UR5 ;  /* 0x0000000500007c02 */ /* 0x000fce0008000f00 */
.L_x_219:
[----:B-1----:R1:W2:Y:S02]  /*bba0*/  SYNCS.PHASECHK.TRANS64.TRYWAIT P0, [R0+URZ], R3 ;  /* 0x00000003000075a7 */ /* 0x0022a400080011ff */
[----:B--2---:R-:W-:Y:S05]  /*bbb0*/  @!P0 NANOSLEEP.SYNCS 0x989680 ;  /* 0x009896800000895d */ /* 0x004fea0003900000 */
[----:B------:R-:W2:Y:S02]  /*bbc0*/  @!P0 SYNCS.PHASECHK.TRANS64 P0, [R0+URZ], R3 ;  /* 0x00000003000085a7 */ /* 0x000ea400080010ff */
[----:B--2---:R-:W-:Y:S05]  /*bbd0*/  @!P0 BRA `(.L_x_219) ;  /* 0xfffffffc00f08947 */ /* 0x004fea000383ffff */
[----:B------:R-:W-:Y:S05]  /*bbe0*/  BRA `(.L_x_220) ;  /* 0xffffff7c00447947 */ /* 0x000fea000383ffff */
.L_x_66:
[----:B------:R-:W-:-:S07]  /*bbf0*/  MOV R0, UR5 ;  /* 0x0000000500007c02 */ /* 0x000fce0008000f00 */
.L_x_221:
[----:B-1----:R1:W2:Y:S02]  /*bc00*/  SYNCS.PHASECHK.TRANS64.TRYWAIT P0, [R0+URZ], R3 ;  /* 0x00000003000075a7 */ /* 0x0022a400080011ff */
[----:B--2---:R-:W-:Y:S05]  /*bc10*/  @!P0 NANOSLEEP.SYNCS 0x989680 ;  /* 0x009896800000895d */ /* 0x004fea0003900000 */
[----:B------:R-:W2:Y:S02]  /*bc20*/  @!P0 SYNCS.PHASECHK.TRANS64 P0, [R0+URZ], R3 ;  /* 0x00000003000085a7 */ /* 0x000ea400080010ff */
[----:B--2---:R-:W-:Y:S05]  /*bc30*/  @!P0 BRA `(.L_x_221) ;  /* 0xfffffffc00f08947 */ /* 0x004fea000383ffff */
[----:B------:R-:W-:Y:S05]  /*bc40*/  BRA `(.L_x_222) ;  /* 0xffffff7c00507947 */ /* 0x000fea000383ffff */
.L_x_67:
[----:B------:R-:W-:-:S07]  /*bc50*/  MOV R0, UR5 ;  /* 0x0000000500007c02 */ /* 0x000fce0008000f00 */
.L_x_223:
[----:B-1----:R1:W2:Y:S02]  /*bc60*/  SYNCS.PHASECHK.TRANS64.TRYWAIT P0, [R0+URZ], R3 ;  /* 0x00000003000075a7 */ /* 0x0022a400080011ff */
[----:B--2---:R-:W-:Y:S05]  /*bc70*/  @!P0 NANOSLEEP.SYNCS 0x989680 ;  /* 0x009896800000895d */ /* 0x004fea0003900000 */
[----:B------:R-:W2:Y:S02]  /*bc80*/  @!P0 SYNCS.PHASECHK.TRANS64 P0, [R0+URZ], R3 ;  /* 0x00000003000085a7 */ /* 0x000ea400080010ff */
[----:B--2---:R-:W-:Y:S05]  /*bc90*/  @!P0 BRA `(.L_x_223) ;  /* 0xfffffffc00f08947 */ /* 0x004fea000383ffff */
[----:B------:R-:W-:Y:S05]  /*bca0*/  BRA `(.L_x_224) ;  /* 0xffffff7c005c7947 */ /* 0x000fea000383ffff */
.L_x_68:
[----:B------:R-:W-:-:S07]  /*bcb0*/  MOV R0, UR5 ;  /* 0x0000000500007c02 */ /* 0x000fce0008000f00 */
.L_x_225:
[----:B-1----:R1:W2:Y:S02]  /*bcc0*/  SYNCS.PHASECHK.TRANS64.TRYWAIT P0, [R0+URZ], R3 ;  /* 0x00000003000075a7 */ /* 0x0022a400080011ff */
[----:B--2---:R-:W-:Y:S05]  /*bcd0*/  @!P0 NANOSLEEP.SYNCS 0x989680 ;  /* 0x009896800000895d */ /* 0x004fea0003900000 */
[----:B------:R-:W2:Y:S02]  /*bce0*/  @!P0 SYNCS.PHASECHK.TRANS64 P0, [R0+URZ], R3 ;  /* 0x00000003000085a7 */ /* 0x000ea400080010ff */
[----:B--2---:R-:W-:Y:S05]  /*bcf0*/  @!P0 BRA `(.L_x_225) ;  /* 0xfffffffc00f08947 */ /* 0x004fea000383ffff */
[----:B------:R-:W-:Y:S05]  /*bd00*/  BRA `(.L_x_226) ;  /* 0xffffff7c00687947 */ /* 0x000fea000383ffff */
.L_x_69:
[----:B------:R-:W-:-:S07]  /*bd10*/  MOV R0, UR5 ;  /* 0x0000000500007c02 */ /* 0x000fce0008000f00 */
.L_x_227:
[----:B-1----:R1:W2:Y:S02]  /*bd20*/  SYNCS.PHASECHK.TRANS64.TRYWAIT P0, [R0+URZ], R3 ;  /* 0x00000003000075a7 */ /* 0x0022a400080011ff */
[----:B--2---:R-:W-:Y:S05]  /*bd30*/  @!P0 NANOSLEEP.SYNCS 0x989680 ;  /* 0x009896800000895d */ /* 0x004fea0003900000 */
[----:B------:R-:W2:Y:S02]  /*bd40*/  @!P0 SYNCS.PHASECHK.TRANS64 P0, [R0+URZ], R3 ;  /* 0x00000003000085a7 */ /* 0x000ea400080010ff */
[----:B--2---:R-:W-:Y:S05]  /*bd50*/  @!P0 BRA `(.L_x_227) ;  /* 0xfffffffc00f08947 */ /* 0x004fea000383ffff */
[----:B------:R-:W-:Y:S05]  /*bd60*/  BRA `(.L_x_228) ;  /* 0xffffff7c00747947 */ /* 0x000fea000383ffff */
.L_x_70:
[----:B------:R-:W-:-:S07]  /*bd70*/  MOV R0, UR5 ;  /* 0x0000000500007c02 */ /* 0x000fce0008000f00 */
.L_x_229:
[----:B-1----:R1:W2:Y:S02]  /*bd80*/  SYNCS.PHASECHK.TRANS64.TRYWAIT P0, [R0+URZ], R3 ;  /* 0x00000003000075a7 */ /* 0x0022a400080011ff */
[----:B--2---:R-:W-:Y:S05]  /*bd90*/  @!P0 NANOSLEEP.SYNCS 0x989680 ;  /* 0x009896800000895d */ /* 0x004fea0003900000 */
[----:B------:R-:W2:Y:S02]  /*bda0*/  @!P0 SYNCS.PHASECHK.TRANS64 P0, [R0+URZ], R3 ;  /* 0x00000003000085a7 */ /* 0x000ea400080010ff */
[----:B--2---:R-:W-:Y:S05]  /*bdb0*/  @!P0 BRA `(.L_x_229) ;  /* 0xfffffffc00f08947 */ /* 0x004fea000383ffff */
[----:B------:R-:W-:Y:S05]  /*bdc0*/  BRA `(.L_x_230) ;  /* 0xffffff7c00807947 */ /* 0x000fea000383ffff */
.L_x_71:
[----:B------:R-:W-:-:S07]  /*bdd0*/  MOV R0, UR5 ;  /* 0x0000000500007c02 */ /* 0x000fce0008000f00 */
.L_x_231:
[----:B-1----:R1:W2:Y:S02]  /*bde0*/  SYNCS.PHASECHK.TRANS64.TRYWAIT P0, [R0+URZ], R3 ;  /* 0x00000003000075a7 */ /* 0x0022a400080011ff */
[----:B--2---:R-:W-:Y:S05]  /*bdf0*/  @!P0 NANOSLEEP.SYNCS 0x989680 ;  /* 0x009896800000895d */ /* 0x004fea0003900000 */
[----:B------:R-:W2:Y:S02]  /*be00*/  @!P0 SYNCS.PHASECHK.TRANS64 P0, [R0+URZ], R3 ;  /* 0x00000003000085a7 */ /* 0x000ea400080010ff */
[----:B--2---:R-:W-:Y:S05]  /*be10*/  @!P0 BRA `(.L_x_231) ;  /* 0xfffffffc00f08947 */ /* 0x004fea000383ffff */
[----:B------:R-:W-:Y:S05]  /*be20*/  BRA `(.L_x_232) ;  /* 0xffffff7c008c7947 */ /* 0x000fea000383ffff */
.L_x_72:
[----:B------:R-:W-:-:S07]  /*be30*/  MOV R0, UR5 ;  /* 0x0000000500007c02 */ /* 0x000fce0008000f00 */
.L_x_233:
[----:B-1----:R1:W2:Y:S02]  /*be40*/  SYNCS.PHASECHK.TRANS64.TRYWAIT P0, [R0+URZ], R3 ;  /* 0x00000003000075a7 */ /* 0x0022a400080011ff */
[----:B--2---:R-:W-:Y:S05]  /*be50*/  @!P0 NANOSLEEP.SYNCS 0x989680 ;  /* 0x009896800000895d */ /* 0x004fea0003900000 */
[----:B------:R-:W2:Y:S02]  /*be60*/  @!P0 SYNCS.PHASECHK.TRANS64 P0, [R0+URZ], R3 ;  /* 0x00000003000085a7 */ /* 0x000ea400080010ff */
[----:B--2---:R-:W-:Y:S05]  /*be70*/  @!P0 BRA `(.L_x_233) ;  /* 0xfffffffc00f08947 */ /* 0x004fea000383ffff */
[----:B------:R-:W-:Y:S05]  /*be80*/  BRA `(.L_x_234) ;  /* 0xffffff7c00987947 */ /* 0x000fea000383ffff */
.L_x_73:
[----:B------:R-:W-:-:S07]  /*be90*/  MOV R0, UR5 ;  /* 0x0000000500007c02 */ /* 0x000fce0008000f00 */
.L_x_235:
[----:B-1----:R1:W2:Y:S02]  /*bea0*/  SYNCS.PHASECHK.TRANS64.TRYWAIT P0, [R0+URZ], R3 ;  /* 0x00000003000075a7 */ /* 0x0022a400080011ff */
[----:B--2---:R-:W-:Y:S05]  /*beb0*/  @!P0 NANOSLEEP.SYNCS 0x989680 ;  /* 0x009896800000895d */ /* 0x004fea0003900000 */
[----:B------:R-:W2:Y:S02]  /*bec0*/  @!P0 SYNCS.PHASECHK.TRANS64 P0, [R0+URZ], R3 ;  /* 0x00000003000085a7 */ /* 0x000ea400080010ff */
[----:B--2---:R-:W-:Y:S05]  /*bed0*/  @!P0 BRA `(.L_x_235) ;  /* 0xfffffffc00f08947 */ /* 0x004fea000383ffff */
[----:B------:R-:W-:Y:S05]  /*bee0*/  BRA `(.L_x_236) ;  /* 0xffffff7c00a47947 */ /* 0x000fea000383ffff */
.L_x_74:
[----:B------:R-:W-:-:S07]  /*bef0*/  MOV R0, UR5 ;  /* 0x0000000500007c02 */ /* 0x000fce0008000f00 */
.L_x_237:
[----:B-1----:R1:W2:Y:S02]  /*bf00*/  SYNCS.PHASECHK.TRANS64.TRYWAIT P0, [R0+URZ], R3 ;  /* 0x00000003000075a7 */ /* 0x0022a400080011ff */
[----:B--2---:R-:W-:Y:S05]  /*bf10*/  @!P0 NANOSLEEP.SYNCS 0x989680 ;  /* 0x009896800000895d */ /* 0x004fea0003900000 */
[----:B------:R-:W2:Y:S02]  /*bf20*/  @!P0 SYNCS.PHASECHK.TRANS64 P0, [R0+URZ], R3 ;  /* 0x00000003000085a7 */ /* 0x000ea400080010ff */
[----:B--2---:R-:W-:Y:S05]  /*bf30*/  @!P0 BRA `(.L_x_237) ;  /* 0xfffffffc00f08947 */ /* 0x004fea000383ffff */
[----:B------:R-:W-:Y:S05]  /*bf40*/  BRA `(.L_x_238) ;  /* 0xffffff7c00b07947 */ /* 0x000fea000383ffff */
.L_x_75:
[----:B------:R-:W-:-:S07]  /*bf50*/  MOV R0, UR5 ;  /* 0x0000000500007c02 */ /* 0x000fce0008000f00 */
.L_x_239:
[----:B-1----:R1:W2:Y:S02]  /*bf60*/  SYNCS.PHASECHK.TRANS64.TRYWAIT P0, [R0+URZ], R3 ;  /* 0x00000003000075a7 */ /* 0x0022a400080011ff */
[----:B--2---:R-:W-:Y:S05]  /*bf70*/  @!P0 NANOSLEEP.SYNCS 0x989680 ;  /* 0x009896800000895d */ /* 0x004fea0003900000 */
[----:B------:R-:W2:Y:S02]  /*bf80*/  @!P0 SYNCS.PHASECHK.TRANS64 P0, [R0+URZ], R3 ;  /* 0x00000003000085a7 */ /* 0x000ea400080010ff */
[----:B--2---:R-:W-:Y:S05]  /*bf90*/  @!P0 BRA `(.L_x_239) ;  /* 0xfffffffc00f08947 */ /* 0x004fea000383ffff */
[----:B------:R-:W-:Y:S05]  /*bfa0*/  BRA `(.L_x_240) ;  /* 0xffffff7c00bc7947 */ /* 0x000fea000383ffff */
.L_x_78:
[----:B-1----:R1:W2:Y:S02]  /*bfb0*/  SYNCS.PHASECHK.TRANS64.TRYWAIT P0, [R2+URZ+0x2c0], R4 ;  /* 0x0002c004020075a7 */ /* 0x0022a400080011ff */
[----:B--2---:R-:W-:Y:S05]  /*bfc0*/  @!P0 NANOSLEEP.SYNCS 0x989680 ;  /* 0x009896800000895d */ /* 0x004fea0003900000 */
[----:B------:R-:W2:Y:S02]  /*bfd0*/  @!P0 SYNCS.PHASECHK.TRANS64 P0, [R2+URZ+0x2c0], R4 ;  /* 0x0002c004020085a7 */ /* 0x000ea400080010ff */
[----:B--2---:R-:W-:Y:S05]  /*bfe0*/  @!P0 BRA `(.L_x_78) ;  /* 0xfffffffc00f08947 */ /* 0x004fea000383ffff */
[----:B------:R-:W-:Y:S05]  /*bff0*/  BRA `(.L_x_241) ;  /* 0xffffff8000187947 */ /* 0x000fea000383ffff */
.L_x_79:
[----:B------:R-:W-:-:S07]  /*c000*/  MOV R2, UR4 ;  /* 0x0000000400027c02 */ /* 0x000fce0008000f00 */
.L_x_242:
[----:B-1----:R1:W2:Y:S02]  /*c010*/  SYNCS.PHASECHK.TRANS64.TRYWAIT P0, [R2+URZ+0x270], R5 ;  /* 0x00027005020075a7 */ /* 0x0022a400080011ff */
[----:B--2---:R-:W-:Y:S05]  /*c020*/  @!P0 NANOSLEEP.SYNCS 0x989680 ;  /* 0x009896800000895d */ /* 0x004fea0003900000 */
[----:B------:R-:W2:Y:S02]  /*c030*/  @!P0 SYNCS.PHASECHK.TRANS64 P0, [R2+URZ+0x270], R5 ;  /* 0x00027005020085a7 */ /* 0x000ea400080010ff */
[----:B--2---:R-:W-:Y:S05]  /*c040*/  @!P0 BRA `(.L_x_242) ;  /* 0xfffffffc00f08947 */ /* 0x004fea000383ffff */
[----:B------:R-:W-:Y:S05]  /*c050*/  BRA `(.L_x_243) ;  /* 0xffffff8000287947 */ /* 0x000fea000383ffff */
.L_x_80:
[----:B-1----:R1:W2:Y:S02]  /*c060*/  SYNCS.PHASECHK.TRANS64.TRYWAIT P1, [R2+URZ+0x260], R4 ;  /* 0x00026004020075a7 */ /* 0x0022a400080211ff */
[----:B--2---:R-:W-:Y:S05]  /*c070*/  @!P1 NANOSLEEP.SYNCS 0x989680 ;  /* 0x009896800000995d */ /* 0x004fea0003900000 */
[----:B------:R-:W2:Y:S02]  /*c080*/  @!P1 SYNCS.PHASECHK.TRANS64 P1, [R2+URZ+0x260], R4 ;  /* 0x00026004020095a7 */ /* 0x000ea400080210ff */
[----:B--2---:R-:W-:Y:S05]  /*c090*/  @!P1 BRA `(.L_x_80) ;  /* 0xfffffffc00f09947 */ /* 0x004fea000383ffff */
[----:B------:R-:W-:Y:S05]  /*c0a0*/  BRA `(.L_x_244) ;  /* 0xffffff8000587947 */ /* 0x000fea000383ffff */
.L_x_83:
[----:B------:R-:W-:-:S07]  /*c0b0*/  MOV R0, UR4 ;  /* 0x0000000400007c02 */ /* 0x000fce0008000f00 */
.L_x_245:
[----:B-1----:R1:W2:Y:S02]  /*c0c0*/  SYNCS.PHASECHK.TRANS64.TRYWAIT P0, [R0+URZ+0x270], R2 ;  /* 0x00027002000075a7 */ /* 0x0022a400080011ff */
[----:B--2---:R-:W-:Y:S05]  /*c0d0*/  @!P0 NANOSLEEP.SYNCS 0x989680 ;  /* 0x009896800000895d */ /* 0x004fea0003900000 */
[----:B------:R-:W2:Y:S02]  /*c0e0*/  @!P0 SYNCS.PHASECHK.TRANS64 P0, [R0+URZ+0x270], R2 ;  /* 0x00027002000085a7 */ /* 0x000ea400080010ff */
[----:B--2---:R-:W-:Y:S05]  /*c0f0*/  @!P0 BRA `(.L_x_245) ;  /* 0xfffffffc00f08947 */ /* 0x004fea000383ffff */
[----:B------:R-:W-:Y:S05]  /*c100*/  BRA `(.L_x_82) ;  /* 0xffffff8000ac7947 */ /* 0x000fea000383ffff */
.L_x_92:
[----:B-1----:R-:W-:-:S04]  /*c110*/  MOV R5, UR5 ;  /* 0x0000000500057c02 */ /* 0x002fc80008000f00 */
[----:B------:R1:W2:Y:S03]  /*c120*/  SYNCS.PHASECHK.TRANS64.TRYWAIT P0, [R5+URZ+0x8], R6 ;  /* 0x00000806050075a7 */ /* 0x0002a600080011ff */
[----:B--2---:R-:W-:Y:S05]  /*c130*/  @!P0 NANOSLEEP.SYNCS 0x989680 ;  /* 0x009896800000895d */ /* 0x004fea0003900000 */
[----:B------:R-:W2:Y:S02]  /*c140*/  @!P0 SYNCS.PHASECHK.TRANS64 P0, [R5+URZ+0x8], R6 ;  /* 0x00000806050085a7 */ /* 0x000ea400080010ff */
[----:B--2---:R-:W-:Y:S05]  /*c150*/  @!P0 BRA `(.L_x_92) ;  /* 0xfffffffc00ec8947 */ /* 0x004fea000383ffff */
[----:B------:R-:W-:Y:S05]  /*c160*/  BRA `(.L_x_91) ;  /* 0xffffff8400607947 */ /* 0x000fea000383ffff */
.L_x_94:
[----:B------:R-:W-:Y:S01]  /*c170*/  BSSY B0, `(.L_x_246) ;  /* 0x0000006000007945 */ /* 0x000fe20003800000 */
[----:B------:R-:W-:-:S07]  /*c180*/  MOV R15, 0xffffffff ;  /* 0xffffffff000f7802 */ /* 0x000fce0000000f00 */
[----:B-1---5:R-:W-:Y:S05]  /*c190*/  WARPSYNC.COLLECTIVE R15, `(.L_x_247) ;  /* 0x000000000f0c7348 */ /* 0x022fea0003c00000 */
[----:B------:R-:W-:Y:S02]  /*c1a0*/  ELECT P6, UR79, PT ;  /* 0x00000000004f782f */ /* 0x000fe400038c0000 */
[----:B------:R-:W-:Y:S01]  /*c1b0*/  MOV R14, UR79 ;  /* 0x0000004f000e7c02 */ /* 0x000fe20008000f00 */
[----:B-1---5:R-:W-:Y:S10]  /*c1c0*/  ENDCOLLECTIVE ;  /* 0x000000000000791b */ /* 0x022ff40003800000 */
.L_x_247:
[----:B------:R-:W-:Y:S05]  /*c1d0*/  BSYNC B0 ;  /* 0x0000000000007941 */ /* 0x000fea0003800000 */
.L_x_246:
[----:B------:R-:W-:Y:S05]  /*c1e0*/  BRA `(.L_x_248) ;  /* 0xffffff8400907947 */ /* 0x000fea000383ffff */
.L_x_96:
[----:B-1----:R-:W-:-:S04]  /*c1f0*/  MOV R0, UR5 ;  /* 0x0000000500007c02 */ /* 0x002fc80008000f00 */
[----:B------:R1:W2:Y:S03]  /*c200*/  SYNCS.PHASECHK.TRANS64.TRYWAIT P0, [R0+URZ+0x8], R4 ;  /* 0x00000804000075a7 */ /* 0x0002a600080011ff */
[----:B--2---:R-:W-:Y:S05]  /*c210*/  @!P0 NANOSLEEP.SYNCS 0x989680 ;  /* 0x009896800000895d */ /* 0x004fea0003900000 */
[----:B------:R-:W2:Y:S02]  /*c220*/  @!P0 SYNCS.PHASECHK.TRANS64 P0, [R0+URZ+0x8], R4 ;  /* 0x00000804000085a7 */ /* 0x000ea400080010ff */
[----:B--2---:R-:W-:Y:S05]  /*c230*/  @!P0 BRA `(.L_x_96) ;  /* 0xfffffffc00ec8947 */ /* 0x004fea000383ffff */
[----:B------:R-:W-:Y:S05]  /*c240*/  BRA `(.L_x_95) ;  /* 0xffffff8400947947 */ /* 0x000fea000383ffff */
.L_x_97:
[----:B-1----:R1:W2:Y:S02]  /*c250*/  SYNCS.PHASECHK.TRANS64.TRYWAIT P0, [R0+URZ+0x260], R4 ;  /* 0x00026004000075a7 */ /* 0x0022a400080011ff */
[----:B--2---:R-:W-:Y:S05]  /*c260*/  @!P0 NANOSLEEP.SYNCS 0x989680 ;  /* 0x009896800000895d */ /* 0x004fea0003900000 */
[----:B------:R-:W2:Y:S02]  /*c270*/  @!P0 SYNCS.PHASECHK.TRANS64 P0, [R0+URZ+0x260], R4 ;  /* 0x00026004000085a7 */ /* 0x000ea400080010ff */
[----:B--2---:R-:W-:Y:S05]  /*c280*/  @!P0 BRA `(.L_x_97) ;  /* 0xfffffffc00f08947 */ /* 0x004fea000383ffff */
[----:B------:R-:W-:Y:S05]  /*c290*/  BRA `(.L_x_249) ;  /* 0xffffff8800687947 */ /* 0x000fea000383ffff */
.L_x_99:
[----:B------:R-:W-:-:S07]  /*c2a0*/  MOV R0, UR19 ;  /* 0x0000001300007c02 */ /* 0x000fce0008000f00 */
.L_x_250:
[----:B-1----:R1:W2:Y:S02]  /*c2b0*/  SYNCS.PHASECHK.TRANS64.TRYWAIT P0, [R0+URZ+0x2a0], R4 ;  /* 0x0002a004000075a7 */ /* 0x0022a400080011ff */
[----:B--2---:R-:W-:Y:S05]  /*c2c0*/  @!P0 NANOSLEEP.SYNCS 0x989680 ;  /* 0x009896800000895d */ /* 0x004fea0003900000 */
[----:B------:R-:W2:Y:S02]  /*c2d0*/  @!P0 SYNCS.PHASECHK.TRANS64 P0, [R0+URZ+0x2a0], R4 ;  /* 0x0002a004000085a7 */ /* 0x000ea400080010ff */
[----:B--2---:R-:W-:Y:S05]  /*c2e0*/  @!P0 BRA `(.L_x_250) ;  /* 0xfffffffc00f08947 */ /* 0x004fea000383ffff */
[----:B------:R-:W-:Y:S05]  /*c2f0*/  BRA `(.L_x_251) ;  /* 0xffffff8800b07947 */ /* 0x000fea000383ffff */
.L_x_102:
[----:B------:R-:W-:Y:S07]  /*c300*/  MOV R0, UR6 ;  /* 0x0000000600007c02 */ /* 0x000fee0008000f00 */
.L_x_252:
[----:B-1----:R1:W2:Y:S02]  /*c310*/  SYNCS.PHASECHK.TRANS64.TRYWAIT P0, [R0+URZ], R4 ;  /* 0x00000004000075a7 */ /* 0x0022a400080011ff */
[----:B--2---:R-:W-:Y:S05]  /*c320*/  @!P0 NANOSLEEP.SYNCS 0x989680 ;  /* 0x009896800000895d */ /* 0x004fea0003900000 */
[----:B------:R-:W2:Y:S02]  /*c330*/  @!P0 SYNCS.PHASECHK.TRANS64 P0, [R0+URZ], R4 ;  /* 0x00000004000085a7 */ /* 0x000ea400080010ff */
[----:B--2---:R-:W-:Y:S05]  /*c340*/  @!P0 BRA `(.L_x_252) ;  /* 0xfffffffc00f08947 */ /* 0x004fea000383ffff */
[----:B------:R-:W-:Y:S05]  /*c350*/  BRA `(.L_x_101) ;  /* 0xffffff8800c87947 */ /* 0x000fea000383ffff */
.L_x_106:
[----:B-1----:R-:W-:-:S07]  /*c360*/  MOV R0, UR4 ;  /* 0x0000000400007c02 */ /* 0x002fce0008000f00 */
.L_x_253:
[----:B-1----:R1:W2:Y:S02]  /*c370*/  SYNCS.PHASECHK.TRANS64.TRYWAIT P0, [R0+URZ], R2 ;  /* 0x00000002000075a7 */ /* 0x0022a400080011ff */
[----:B--2---:R-:W-:Y:S05]  /*c380*/  @!P0 NANOSLEEP.SYNCS 0x989680 ;  /* 0x009896800000895d */ /* 0x004fea0003900000 */
[----:B------:R-:W2:Y:S02]  /*c390*/  @!P0 SYNCS.PHASECHK.TRANS64 P0, [R0+URZ], R2 ;  /* 0x00000002000085a7 */ /* 0x000ea400080010ff */
[----:B--2---:R-:W-:Y:S05]  /*c3a0*/  @!P0 BRA `(.L_x_253) ;  /* 0xfffffffc00f08947 */ /* 0x004fea000383ffff */
[----:B------:R-:W-:Y:S05]  /*c3b0*/  BRA `(.L_x_254) ;  /* 0xffffff8c00807947 */ /* 0x000fea000383ffff */
.L_x_107:
[----:B------:R-:W-:-:S07]  /*c3c0*/  MOV R0, UR5 ;  /* 0x0000000500007c02 */ /* 0x000fce0008000f00 */
.L_x_255:
[----:B-1----:R1:W2:Y:S02]  /*c3d0*/  SYNCS.PHASECHK.TRANS64.TRYWAIT P0, [R0+URZ], R3 ;  /* 0x00000003000075a7 */ /* 0x0022a400080011ff */
[----:B--2---:R-:W-:Y:S05]  /*c3e0*/  @!P0 NANOSLEEP.SYNCS 0x989680 ;  /* 0x009896800000895d */ /* 0x004fea0003900000 */
[----:B------:R-:W2:Y:S02]  /*c3f0*/  @!P0 SYNCS.PHASECHK.TRANS64 P0, [R0+URZ], R3 ;  /* 0x00000003000085a7 */ /* 0x000ea400080010ff */
[----:B--2---:R-:W-:Y:S05]  /*c400*/  @!P0 BRA `(.L_x_255) ;  /* 0xfffffffc00f08947 */ /* 0x004fea000383ffff */
[----:B------:R-:W-:Y:S05]  /*c410*/  BRA `(.L_x_256) ;  /* 0xffffff8c008c7947 */ /* 0x000fea000383ffff */
.L_x_108:
[----:B------:R-:W-:-:S07]  /*c420*/  MOV R0, UR5 ;  /* 0x0000000500007c02 */ /* 0x000fce0008000f00 */
.L_x_257:
[----:B-1----:R1:W2:Y:S02]  /*c430*/  SYNCS.PHASECHK.TRANS64.TRYWAIT P0, [R0+URZ], R3 ;  /* 0x00000003000075a7 */ /* 0x0022a400080011ff */
[----:B--2---:R-:W-:Y:S05]  /*c440*/  @!P0 NANOSLEEP.SYNCS 0x989680 ;  /* 0x009896800000895d */ /* 0x004fea0003900000 */
[----:B------:R-:W2:Y:S02]  /*c450*/  @!P0 SYNCS.PHASECHK.TRANS64 P0, [R0+URZ], R3 ;  /* 0x00000003000085a7 */ /* 0x000ea400080010ff */
[----:B--2---:R-:W-:Y:S05]  /*c460*/  @!P0 BRA `(.L_x_257) ;  /* 0xfffffffc00f08947 */ /* 0x004fea000383ffff */
[----:B------:R-:W-:Y:S05]  /*c470*/  BRA `(.L_x_258) ;  /* 0xffffff8c00987947 */ /* 0x000fea000383ffff */
.L_x_111:
[----:B------:R-:W-:-:S07]  /*c480*/  MOV R0, UR13 ;  /* 0x0000000d00007c02 */ /* 0x000fce0008000f00 */
.L_x_259:
[----:B-1----:R1:W2:Y:S02]  /*c490*/  SYNCS.PHASECHK.TRANS64.TRYWAIT P1, [R0+URZ+0x2e0], R2 ;  /* 0x0002e002000075a7 */ /* 0x0022a400080211ff */
[----:B--2---:R-:W-:Y:S05]  /*c4a0*/  @!P1 NANOSLEEP.SYNCS 0x989680 ;  /* 0x009896800000995d */ /* 0x004fea0003900000 */
[----:B------:R-:W2:Y:S02]  /*c4b0*/  @!P1 SYNCS.PHASECHK.TRANS64 P1, [R0+URZ+0x2e0], R2 ;  /* 0x0002e002000095a7 */ /* 0x000ea400080210ff */
[----:B--2---:R-:W-:Y:S05]  /*c4c0*/  @!P1 BRA `(.L_x_259) ;  /* 0xfffffffc00f09947 */ /* 0x004fea000383ffff */
[----:B------:R-:W-:Y:S05]  /*c4d0*/  BRA `(.L_x_260) ;  /* 0xffffff8c00e47947 */ /* 0x000fea000383ffff */
.L_x_116:
[----:B--2---:R2:W3:Y:S02]  /*c4e0*/  SYNCS.PHASECHK.TRANS64.TRYWAIT P0, [R12+URZ+0x260], R0 ;  /* 0x000260000c0075a7 */ /* 0x0044e400080011ff */
[----:B---3--:R-:W-:Y:S05]  /*c4f0*/  @!P0 NANOSLEEP.SYNCS 0x989680 ;  /* 0x009896800000895d */ /* 0x008fea0003900000 */
[----:B------:R-:W3:Y:S02]  /*c500*/  @!P0 SYNCS.PHASECHK.TRANS64 P0, [R12+URZ+0x260], R0 ;  /* 0x000260000c0085a7 */ /* 0x000ee400080010ff */
[----:B---3--:R-:W-:Y:S05]  /*c510*/  @!P0 BRA `(.L_x_116) ;  /* 0xfffffffc00f08947 */ /* 0x008fea000383ffff */
[----:B------:R-:W-:Y:S05]  /*c520*/  BRA `(.L_x_261) ;  /* 0xffffff94000c7947 */ /* 0x000fea000383ffff */
.L_x_119:
[----:B-1----:R-:W-:Y:S07]  /*c530*/  MOV R0, UR21 ;  /* 0x0000001500007c02 */ /* 0x002fee0008000f00 */
.L_x_262:
[----:B-1----:R1:W2:Y:S02]  /*c540*/  SYNCS.PHASECHK.TRANS64.TRYWAIT P2, [R0+URZ+0x258], R6 ;  /* 0x00025806000075a7 */ /* 0x0022a400080411ff */
[----:B--2---:R-:W-:Y:S05]  /*c550*/  @!P2 NANOSLEEP.SYNCS 0x989680 ;  /* 0x009896800000a95d */ /* 0x004fea0003900000 */
[----:B------:R-:W2:Y:S02]  /*c560*/  @!P2 SYNCS.PHASECHK.TRANS64 P2, [R0+URZ+0x258], R6 ;  /* 0x000258060000a5a7 */ /* 0x000ea400080410ff */
[----:B--2---:R-:W-:Y:S05]  /*c570*/  @!P2 BRA `(.L_x_262) ;  /* 0xfffffffc00f0a947 */ /* 0x004fea000383ffff */
[----:B------:R-:W-:Y:S05]  /*c580*/  BRA `(.L_x_118) ;  /* 0xffffff9800747947 */ /* 0x000fea000383ffff */
.L_x_122:
[----:B------:R-:W-:Y:S07]  /*c590*/  MOV R0, UR21 ;  /* 0x0000001500007c02 */ /* 0x000fee0008000f00 */
.L_x_263:
[----:B-1----:R1:W2:Y:S02]  /*c5a0*/  SYNCS.PHASECHK.TRANS64.TRYWAIT P0, [R0+URZ+0x230], R9 ;  /* 0x00023009000075a7 */ /* 0x0022a400080011ff */
[----:B--2---:R-:W-:Y:S05]  /*c5b0*/  @!P0 NANOSLEEP.SYNCS 0x989680 ;  /* 0x009896800000895d */ /* 0x004fea0003900000 */
[----:B------:R-:W2:Y:S02]  /*c5c0*/  @!P0 SYNCS.PHASECHK.TRANS64 P0, [R0+URZ+0x230], R9 ;  /* 0x00023009000085a7 */ /* 0x000ea400080010ff */
[----:B--2---:R-:W-:Y:S05]  /*c5d0*/  @!P0 BRA `(.L_x_263) ;  /* 0xfffffffc00f08947 */ /* 0x004fea000383ffff */
[----:B------:R-:W-:Y:S05]  /*c5e0*/  BRA `(.L_x_264) ;  /* 0xffffff9800d07947 */ /* 0x000fea000383ffff */
.L_x_123:
[----:B------:R-:W-:Y:S07]  /*c5f0*/  MOV R0, UR21 ;  /* 0x0000001500007c02 */ /* 0x000fee0008000f00 */
.L_x_265:
[----:B-1----:R1:W2:Y:S02]  /*c600*/  SYNCS.PHASECHK.TRANS64.TRYWAIT P0, [R0+URZ+0x238], R9 ;  /* 0x00023809000075a7 */ /* 0x0022a400080011ff */
[----:B--2---:R-:W-:Y:S05]  /*c610*/  @!P0 NANOSLEEP.SYNCS 0x989680 ;  /* 0x009896800000895d */ /* 0x004fea0003900000 */
[----:B------:R-:W2:Y:S02]  /*c620*/  @!P0 SYNCS.PHASECHK.TRANS64 P0, [R0+URZ+0x238], R9 ;  /* 0x00023809000085a7 */ /* 0x000ea400080010ff */
[----:B--2---:R-:W-:Y:S05]  /*c630*/  @!P0 BRA `(.L_x_265) ;  /* 0xfffffffc00f08947 */ /* 0x004fea000383ffff */
[----:B------:R-:W-:Y:S05]  /*c640*/  BRA `(.L_x_266) ;  /* 0xffffff9c002c7947 */ /* 0x000fea000383ffff */
.L_x_124:
[----:B------:R-:W-:Y:S07]  /*c650*/  MOV R0, UR21 ;  /* 0x0000001500007c02 */ /* 0x000fee0008000f00 */
.L_x_267:
[----:B-1----:R1:W2:Y:S02]  /*c660*/  SYNCS.PHASECHK.TRANS64.TRYWAIT P0, [R0+URZ+0x240], R9 ;  /* 0x00024009000075a7 */ /* 0x0022a400080011ff */
[----:B--2---:R-:W-:Y:S05]  /*c670*/  @!P0 NANOSLEEP.SYNCS 0x989680 ;  /* 0x009896800000895d */ /* 0x004fea0003900000 */
[----:B------:R-:W2:Y:S02]  /*c680*/  @!P0 SYNCS.PHASECHK.TRANS64 P0, [R0+URZ+0x240], R9 ;  /* 0x00024009000085a7 */ /* 0x000ea400080010ff */
[----:B--2---:R-:W-:Y:S05]  /*c690*/  @!P0 BRA `(.L_x_267) ;  /* 0xfffffffc00f08947 */ /* 0x004fea000383ffff */
[----:B------:R-:W-:Y:S05]  /*c6a0*/  BRA `(.L_x_268) ;  /* 0xffffff9c00887947 */ /* 0x000fea000383ffff */
.L_x_125:
[----:B------:R-:W-:Y:S07]  /*c6b0*/  MOV R0, UR21 ;  /* 0x0000001500007c02 */ /* 0x000fee0008000f00 */
.L_x_269:
[----:B-1----:R1:W2:Y:S02]  /*c6c0*/  SYNCS.PHASECHK.TRANS64.TRYWAIT P0, [R0+URZ+0x248], R9 ;  /* 0x00024809000075a7 */ /* 0x0022a400080011ff */
[----:B--2---:R-:W-:Y:S05]  /*c6d0*/  @!P0 NANOSLEEP.SYNCS 0x989680 ;  /* 0x009896800000895d */ /* 0x004fea0003900000 */
[----:B------:R-:W2:Y:S02]  /*c6e0*/  @!P0 SYNCS.PHASECHK.TRANS64 P0, [R0+URZ+0x248], R9 ;  /* 0x00024809000085a7 */ /* 0x000ea400080010ff */
[----:B--2---:R-:W-:Y:S05]  /*c6f0*/  @!P0 BRA `(.L_x_269) ;  /* 0xfffffffc00f08947 */ /* 0x004fea000383ffff */
[----:B------:R-:W-:Y:S05]  /*c700*/  BRA `(.L_x_270) ;  /* 0xffffff9c00e47947 */ /* 0x000fea000383ffff */
.L_x_127:
[----:B------:R-:W-:-:S07]  /*c710*/  MOV R0, UR21 ;  /* 0x0000001500007c02 */ /* 0x000fce0008000f00 */
.L_x_271:
[----:B-1----:R1:W3:Y:S02]  /*c720*/  SYNCS.PHASECHK.TRANS64.TRYWAIT P0, [R0+URZ+0x230], R2 ;  /* 0x00023002000075a7 */ /* 0x0022e400080011ff */
[----:B---3--:R-:W-:Y:S05]  /*c730*/  @!P0 NANOSLEEP.SYNCS 0x989680 ;  /* 0x009896800000895d */ /* 0x008fea0003900000 */
[----:B------:R-:W3:Y:S02]  /*c740*/  @!P0 SYNCS.PHASECHK.TRANS64 P0, [R0+URZ+0x230], R2 ;  /* 0x00023002000085a7 */ /* 0x000ee400080010ff */
[----:B---3--:R-:W-:Y:S05]  /*c750*/  @!P0 BRA `(.L_x_271) ;  /* 0xfffffffc00f08947 */ /* 0x008fea000383ffff */
[----:B------:R-:W-:Y:S05]  /*c760*/  BRA `(.L_x_272) ;  /* 0xffffffa000707947 */ /* 0x000fea000383ffff */
.L_x_128:
[----:B-1----:R-:W-:-:S07]  /*c770*/  MOV R0, UR21 ;  /* 0x0000001500007c02 */ /* 0x002fce0008000f00 */
.L_x_273:
[----:B-1----:R1:W3:Y:S02]  /*c780*/  SYNCS.PHASECHK.TRANS64.TRYWAIT P0, [R0+URZ+0x238], R2 ;  /* 0x00023802000075a7 */ /* 0x0022e400080011ff */
[----:B---3--:R-:W-:Y:S05]  /*c790*/  @!P0 NANOSLEEP.SYNCS 0x989680 ;  /* 0x009896800000895d */ /* 0x008fea0003900000 */
[----:B------:R-:W3:Y:S02]  /*c7a0*/  @!P0 SYNCS.PHASECHK.TRANS64 P0, [R0+URZ+0x238], R2 ;  /* 0x00023802000085a7 */ /* 0x000ee400080010ff */
[----:B---3--:R-:W-:Y:S05]  /*c7b0*/  @!P0 BRA `(.L_x_273) ;  /* 0xfffffffc00f08947 */ /* 0x008fea000383ffff */
[----:B------:R-:W-:Y:S05]  /*c7c0*/  BRA `(.L_x_274) ;  /* 0xffffffa000607947 */ /* 0x000fea000383ffff */
.L_x_129:
[----:B-1----:R-:W-:-:S07]  /*c7d0*/  MOV R0, UR21 ;  /* 0x0000001500007c02 */ /* 0x002fce0008000f00 */
.L_x_275:
[----:B-1----:R1:W3:Y:S02]  /*c7e0*/  SYNCS.PHASECHK.TRANS64.TRYWAIT P0, [R0+URZ+0x240], R2 ;  /* 0x00024002000075a7 */ /* 0x0022e400080011ff */
[----:B---3--:R-:W-:Y:S05]  /*c7f0*/  @!P0 NANOSLEEP.SYNCS 0x989680 ;  /* 0x009896800000895d */ /* 0x008fea0003900000 */
[----:B------:R-:W3:Y:S02]  /*c800*/  @!P0 SYNCS.PHASECHK.TRANS64 P0, [R0+URZ+0x240], R2 ;  /* 0x00024002000085a7 */ /* 0x000ee400080010ff */
[----:B---3--:R-:W-:Y:S05]  /*c810*/  @!P0 BRA `(.L_x_275) ;  /* 0xfffffffc00f08947 */ /* 0x008fea000383ffff */
[----:B------:R-:W-:Y:S05]  /*c820*/  BRA `(.L_x_276) ;  /* 0xffffffa000507947 */ /* 0x000fea000383ffff */
.L_x_131:
[----:B-1----:R1:W2:Y:S02]  /*c830*/  SYNCS.PHASECHK.TRANS64.TRYWAIT P0, [R3+URZ+0x260], R0 ;  /* 0x00026000030075a7 */ /* 0x0022a400080011ff */
[----:B--2---:R-:W-:Y:S05]  /*c840*/  @!P0 NANOSLEEP.SYNCS 0x989680 ;  /* 0x009896800000895d */ /* 0x004fea0003900000 */
[----:B------:R-:W2:Y:S02]  /*c850*/  @!P0 SYNCS.PHASECHK.TRANS64 P0, [R3+URZ+0x260], R0 ;  /* 0x00026000030085a7 */ /* 0x000ea400080010ff */
[----:B--2---:R-:W-:Y:S05]  /*c860*/  @!P0 BRA `(.L_x_131) ;  /* 0xfffffffc00f08947 */ /* 0x004fea000383ffff */
[----:B------:R-:W-:Y:S05]  /*c870*/  BRA `(.L_x_277) ;  /* 0xffffffa4000c7947 */ /* 0x000fea000383ffff */
.L_x_142:
[----:B-1----:R1:W2:Y:S02]  /*c880*/  SYNCS.PHASECHK.TRANS64.TRYWAIT P1, [R3+URZ+0x210], R0 ;  /* 0x00021000030075a7 */ /* 0x0022a400080211ff */
[----:B--2---:R-:W-:Y:S05]  /*c890*/  @!P1 NANOSLEEP.SYNCS 0x989680 ;  /* 0x009896800000995d */ /* 0x004fea0003900000 */
[----:B------:R-:W2:Y:S02]  /*c8a0*/  @!P1 SYNCS.PHASECHK.TRANS64 P1, [R3+URZ+0x210], R0 ;  /* 0x00021000030095a7 */ /* 0x000ea400080210ff */
[----:B--2---:R-:W-:Y:S05]  /*c8b0*/  @!P1 BRA `(.L_x_142) ;  /* 0xfffffffc00f09947 */ /* 0x004fea000383ffff */
[----:B------:R-:W-:Y:S05]  /*c8c0*/  BRA `(.L_x_141) ;  /* 0xffffffb000747947 */ /* 0x000fea000383ffff */
.L_x_144:
[----:B-1----:R1:W2:Y:S02]  /*c8d0*/  SYNCS.PHASECHK.TRANS64.TRYWAIT P0, [R80+URZ+0x280], R4 ;  /* 0x00028004500075a7 */ /* 0x0022a400080011ff */
[----:B--2---:R-:W-:Y:S05]  /*c8e0*/  @!P0 NANOSLEEP.SYNCS 0x989680 ;  /* 0x009896800000895d */ /* 0x004fea0003900000 */
[----:B------:R-:W2:Y:S02]  /*c8f0*/  @!P0 SYNCS.PHASECHK.TRANS64 P0, [R80+URZ+0x280], R4 ;  /* 0x00028004500085a7 */ /* 0x000ea400080010ff */
[----:B--2---:R-:W-:Y:S05]  /*c900*/  @!P0 BRA `(.L_x_144) ;  /* 0xfffffffc00f08947 */ /* 0x004fea000383ffff */
[----:B------:R-:W-:Y:S05]  /*c910*/  BRA `(.L_x_143) ;  /* 0xffffffb000c87947 */ /* 0x000fea000383ffff */
.L_x_152:
[----:B--2---:R2:W3:Y:S02]  /*c920*/  SYNCS.PHASECHK.TRANS64.TRYWAIT P0, [R0+URZ+0x210], R2 ;  /* 0x00021002000075a7 */ /* 0x0044e400080011ff */
[----:B---3--:R-:W-:Y:S05]  /*c930*/  @!P0 NANOSLEEP.SYNCS 0x989680 ;  /* 0x009896800000895d */ /* 0x008fea0003900000 */
[----:B------:R-:W3:Y:S02]  /*c940*/  @!P0 SYNCS.PHASECHK.TRANS64 P0, [R0+URZ+0x210], R2 ;  /* 0x00021002000085a7 */ /* 0x000ee400080010ff */
[----:B---3--:R-:W-:Y:S05]  /*c950*/  @!P0 BRA `(.L_x_152) ;  /* 0xfffffffc00f08947 */ /* 0x008fea000383ffff */
[----:B------:R-:W-:Y:S05]  /*c960*/  BRA `(.L_x_151) ;  /* 0xffffffbc00d47947 */ /* 0x000fea000383ffff */
.L_x_160:
[----:B--2---:R2:W3:Y:S02]  /*c970*/  SYNCS.PHASECHK.TRANS64.TRYWAIT P0, [R0+URZ+0x210], R4 ;  /* 0x00021004000075a7 */ /* 0x0044e400080011ff */
[----:B---3--:R-:W-:Y:S05]  /*c980*/  @!P0 NANOSLEEP.SYNCS 0x989680 ;  /* 0x009896800000895d */ /* 0x008fea0003900000 */
[----:B------:R-:W3:Y:S02]  /*c990*/  @!P0 SYNCS.PHASECHK.TRANS64 P0, [R0+URZ+0x210], R4 ;  /* 0x00021004000085a7 */ /* 0x000ee400080010ff */
[----:B---3--:R-:W-:Y:S05]  /*c9a0*/  @!P0 BRA `(.L_x_160) ;  /* 0xfffffffc00f08947 */ /* 0x008fea000383ffff */
[----:B------:R-:W-:Y:S05]  /*c9b0*/  BRA `(.L_x_159) ;  /* 0xffffffcc00247947 */ /* 0x000fea000383ffff */
.L_x_168:
[----:B--2---:R2:W3:Y:S02]  /*c9c0*/  SYNCS.PHASECHK.TRANS64.TRYWAIT P0, [R0+URZ+0x210], R2 ;  /* 0x00021002000075a7 */ /* 0x0044e400080011ff */
[----:B---3--:R-:W-:Y:S05]  /*c9d0*/  @!P0 NANOSLEEP.SYNCS 0x989680 ;  /* 0x009896800000895d */ /* 0x008fea0003900000 */
[----:B------:R-:W3:Y:S02]  /*c9e0*/  @!P0 SYNCS.PHASECHK.TRANS64 P0, [R0+URZ+0x210], R2 ;  /* 0x00021002000085a7 */ /* 0x000ee400080010ff */
[----:B---3--:R-:W-:Y:S05]  /*c9f0*/  @!P0 BRA `(.L_x_168) ;  /* 0xfffffffc00f08947 */ /* 0x008fea000383ffff */
[----:B------:R-:W-:Y:S05]  /*ca00*/  BRA `(.L_x_167) ;  /* 0xffffffd800807947 */ /* 0x000fea000383ffff */
        .weak           $__internal_0_$__cuda_sm10x_tcgen05_guardrail_trap_col_being_dealloced_not_returned_by_alloc
        .type           $__internal_0_$__cuda_sm10x_tcgen05_guardrail_trap_col_being_dealloced_not_returned_by_alloc,@function
        .size           $__internal_0_$__cuda_sm10x_tcgen05_guardrail_trap_col_being_dealloced_not_returned_by_alloc,($__internal_1_$__cuda_sm10x_tcgen05_guardrail_trap_phase_invalid_during_alloc - $__internal_0_$__cuda_sm10x_tcgen05_guardrail_trap_col_being_dealloced_not_returned_by_alloc)
$__internal_0_$__cuda_sm10x_tcgen05_guardrail_trap_col_being_dealloced_not_returned_by_alloc:
[----:B------:R-:W-:Y:S05]  /*ca10*/  BPT.TRAP 0x1 ;  /* 0x000000040000795c */ /* 0x000fea0000300000 */
[----:B------:R-:W-:-:S04]  /*ca20*/  HFMA2 R3, -RZ, RZ, 0, 0 ;  /* 0x00000000ff037431 */ /* 0x000fc800000001ff */
[----:B------:R-:W-:Y:S05]  /*ca30*/  RET.REL.NODEC R2 `(_ZN7cutlass13device_kernelINS_4gemm6kernel13GemmUniversalIN4cute5tupleIJiiiiEEENS1_10collective13CollectiveMmaINS1_35MainloopSm100TmaUmmaWarpSpecializedILi33ELi2ELi4ENS5_IJNS4_1CILi2EEESB_NSA_ILi1EEEEEEEENS5_IJNSA_ILi128EEENSA_ILi256EEENSA_ILi32EEEEEEaNS5_IJlSC_lEEEaSJ_NS4_8TiledMMAINS4_8MMA_AtomIJNS4_21SM100_MMA_S8_2x1SM_SSIaaiLi128ELi256ELNS4_4UMMA5MajorE0ELSO_0ELNSN_8SaturateE0EEEEEENS4_6LayoutINS5_IJSC_SC_SC_EEENS5_IJNSA_ILi0EEESU_SU_EEEEENS5_IJNS4_10UnderscoreESX_SX_EEEEENS4_28SM100_TMA_2SM_LOAD_MULTICASTENS4_14ComposedLayoutINS4_7SwizzleILi1ELi4ELi3EEENS4_18smem_ptr_flag_bitsILi8EEENSS_INS5_IJNSA_ILi8EEESH_EEENS5_IJSH_SC_EEEEEEEvNS4_8identityENS4_18SM100_TMA_2SM_LOADES1A_vS1B_EENS_8epilogue10collective18CollectiveEpilogueINS1E_23Sm100TmaWarpSpecializedILi4ELi2ELi32ELb0ELb0EEEJNS5_IJNSA_ILi64EEESG_SH_EEENS5_IJNSS_IS1J_SC_EENSS_INS5_IJSH_SB_EEENS5_IJSC_SF_EEEEEEEEaSJ_aSJ_NS1E_6fusion15FusionCallbacksIS1I_NS1Q_17LinearCombinationIaiaiLNS_15FloatRoundStyleE2EEES1K_S1P_JEEENS4_5SM1004TMEM4LOAD26SM100_TMEM_LOAD_32dp32b32xENS4_13SM90_TMA_LOADES1A_NS4_39AutoVectorizingCopyWithAssumedAlignmentILi128EEENS4_14SM90_TMA_STOREES1A_S22_S22_EEEvvEEEEvNT_6ParamsE) ;  /* 0xffffff3402707950 */ /* 0x000fea0003c3ffff */
        .weak           $__internal_1_$__cuda_sm10x_tcgen05_guardrail_trap_phase_invalid_during_alloc
        .type           $__internal_1_$__cuda_sm10x_tcgen05_guardrail_trap_phase_invalid_during_alloc,@function
        .size           $__internal_1_$__cuda_sm10x_tcgen05_guardrail_trap_phase_invalid_during_alloc,($__internal_2_$__cuda_sm10x_tcgen05_guardrail_trap_unallocated_columns_being_dealloced - $__internal_1_$__cuda_sm10x_tcgen05_guardrail_trap_phase_invalid_during_alloc)
$__internal_1_$__cuda_sm10x_tcgen05_guardrail_trap_phase_invalid_during_alloc:
[----:B------:R-:W-:Y:S05]  /*ca40*/  BPT.TRAP 0x1 ;  /* 0x000000040000795c */ /* 0x000fea0000300000 */
[----:B------:R-:W-:-:S04]  /*ca50*/  MOV R5, 0x0 ;  /* 0x0000000000057802 */ /* 0x000fc80000000f00 */
[----:B------:R-:W-:Y:S05]  /*ca60*/  RET.REL.NODEC R4 `(_ZN7cutlass13device_kernelINS_4gemm6kernel13GemmUniversalIN4cute5tupleIJiiiiEEENS1_10collective13CollectiveMmaINS1_35MainloopSm100TmaUmmaWarpSpecializedILi33ELi2ELi4ENS5_IJNS4_1CILi2EEESB_NSA_ILi1EEEEEEEENS5_IJNSA_ILi128EEENSA_ILi256EEENSA_ILi32EEEEEEaNS5_IJlSC_lEEEaSJ_NS4_8TiledMMAINS4_8MMA_AtomIJNS4_21SM100_MMA_S8_2x1SM_SSIaaiLi128ELi256ELNS4_4UMMA5MajorE0ELSO_0ELNSN_8SaturateE0EEEEEENS4_6LayoutINS5_IJSC_SC_SC_EEENS5_IJNSA_ILi0EEESU_SU_EEEEENS5_IJNS4_10UnderscoreESX_SX_EEEEENS4_28SM100_TMA_2SM_LOAD_MULTICASTENS4_14ComposedLayoutINS4_7SwizzleILi1ELi4ELi3EEENS4_18smem_ptr_flag_bitsILi8EEENSS_INS5_IJNSA_ILi8EEESH_EEENS5_IJSH_SC_EEEEEEEvNS4_8identityENS4_18SM100_TMA_2SM_LOADES1A_vS1B_EENS_8epilogue10collective18CollectiveEpilogueINS1E_23Sm100TmaWarpSpecializedILi4ELi2ELi32ELb0ELb0EEEJNS5_IJNSA_ILi64EEESG_SH_EEENS5_IJNSS_IS1J_SC_EENSS_INS5_IJSH_SB_EEENS5_IJSC_SF_EEEEEEEEaSJ_aSJ_NS1E_6fusion15FusionCallbacksIS1I_NS1Q_17LinearCombinationIaiaiLNS_15FloatRoundStyleE2EEES1K_S1P_JEEENS4_5SM1004TMEM4LOAD26SM100_TMEM_LOAD_32dp32b32xENS4_13SM90_TMA_LOADES1A_NS4_39AutoVectorizingCopyWithAssumedAlignmentILi128EEENS4_14SM90_TMA_STOREES1A_S22_S22_EEEvvEEEEvNT_6ParamsE) ;  /* 0xffffff3404647950 */ /* 0x000fea0003c3ffff */
        .weak           $__internal_2_$__cuda_sm10x_tcgen05_guardrail_trap_unallocated_columns_being_dealloced
        .type           $__internal_2_$__cuda_sm10x_tcgen05_guardrail_trap_unallocated_columns_being_dealloced,@function
        .size           $__internal_2_$__cuda_sm10x_tcgen05_guardrail_trap_unallocated_columns_being_dealloced,(.L_x_279 - $__internal_2_$__cuda_sm10x_tcgen05_guardrail_trap_unallocated_columns_being_dealloced)
$__internal_2_$__cuda_sm10x_tcgen05_guardrail_trap_unallocated_columns_being_dealloced:
[----:B------:R-:W-:Y:S05]  /*ca70*/  BPT.TRAP 0x1 ;  /* 0x000000040000795c */ /* 0x000fea0000300000 */
[----:B------:R-:W-:-:S04]  /*ca80*/  HFMA2 R3, -RZ, RZ, 0, 0 ;  /* 0x00000000ff037431 */ /* 0x000fc800000001ff */
[----:B------:R-:W-:Y:S05]  /*ca90*/  RET.REL.NODEC R2 `(_ZN7cutlass13device_kernelINS_4gemm6kernel13GemmUniversalIN4cute5tupleIJiiiiEEENS1_10collective13CollectiveMmaINS1_35MainloopSm100TmaUmmaWarpSpecializedILi33ELi2ELi4ENS5_IJNS4_1CILi2EEESB_NSA_ILi1EEEEEEEENS5_IJNSA_ILi128EEENSA_ILi256EEENSA_ILi32EEEEEEaNS5_IJlSC_lEEEaSJ_NS4_8TiledMMAINS4_8MMA_AtomIJNS4_21SM100_MMA_S8_2x1SM_SSIaaiLi128ELi256ELNS4_4UMMA5MajorE0ELSO_0ELNSN_8SaturateE0EEEEEENS4_6LayoutINS5_IJSC_SC_SC_EEENS5_IJNSA_ILi0EEESU_SU_EEEEENS5_IJNS4_10UnderscoreESX_SX_EEEEENS4_28SM100_TMA_2SM_LOAD_MULTICASTENS4_14ComposedLayoutINS4_7SwizzleILi1ELi4ELi3EEENS4_18smem_ptr_flag_bitsILi8EEENSS_INS5_IJNSA_ILi8EEESH_EEENS5_IJSH_SC_EEEEEEEvNS4_8identityENS4_18SM100_TMA_2SM_LOADES1A_vS1B_EENS_8epilogue10collective18CollectiveEpilogueINS1E_23Sm100TmaWarpSpecializedILi4ELi2ELi32ELb0ELb0EEEJNS5_IJNSA_ILi64EEESG_SH_EEENS5_IJNSS_IS1J_SC_EENSS_INS5_IJSH_SB_EEENS5_IJSC_SF_EEEEEEEEaSJ_aSJ_NS1E_6fusion15FusionCallbacksIS1I_NS1Q_17LinearCombinationIaiaiLNS_15FloatRoundStyleE2EEES1K_S1P_JEEENS4_5SM1004TMEM4LOAD26SM100_TMEM_LOAD_32dp32b32xENS4_13SM90_TMA_LOADES1A_NS4_39AutoVectorizingCopyWithAssumedAlignmentILi128EEENS4_14SM90_TMA_STOREES1A_S22_S22_EEEvvEEEEvNT_6ParamsE) ;  /* 0xffffff3402587950 */ /* 0x000fea0003c3ffff */
.L_x_278:
[----:B------:R-:W-:-:S00]  /*caa0*/  BRA `(.L_x_278) ;  /* 0xfffffffc00fc7947 */ /* 0x000fc0000383ffff */
[----:B------:R-:W-:-:S00]  /*cab0*/  NOP ;  /* 0x0000000000007918 */ /* 0x000fc00000000000 */
        /* <DEDUP_REMOVED lines=12> */
.L_x_279:


//--------------------- .nv.global.init           --------------------------
	.section	.nv.global.init,"aw",@progbits
.nv.global.init:
	.type		$str$27,@object
	.size		$str$27,($str$28 - $str$27)
$str$27:
        /*0000*/ 	.byte	0x28, 0x61, 0x64, 0x64, 0x72, 0x65, 0x73, 0x73, 0x20, 0x26, 0x20, 0x6d, 0x61, 0x73, 0x6b, 0x29
        /*0010*/ 	.byte	0x20, 0x3d, 0x3d, 0x20, 0x30, 0x00
	.type		$str$28,@object
	.size		$str$28,($str$26 - $str$28)
$str$28:
        /*0016*/ 	.byte	0x2f, 0x74, 0x6d, 0x70, 0x2f, 0x63, 0x75, 0x74, 0x6c, 0x61, 0x73, 0x73, 0x5f, 0x73, 0x77, 0x65
        /*0026*/ 	.byte	0x65, 0x70, 0x5f, 0x73, 0x72, 0x63, 0x2f, 0x69, 0x6e, 0x63, 0x6c, 0x75, 0x64, 0x65, 0x2f, 0x63
        /*0036*/ 	.byte	0x75, 0x74, 0x65, 0x2f, 0x70, 0x6f, 0x69, 0x6e, 0x74, 0x65, 0x72, 0x5f, 0x66, 0x6c, 0x61, 0x67
        /*0046*/ 	.byte	0x67, 0x65, 0x64, 0x2e, 0x68, 0x70, 0x70, 0x00
	.type		$str$26,@object
	.size		$str$26,($str$25 - $str$26)
$str$26:
        /*004e*/ 	.byte	0x2f, 0x74, 0x6d, 0x70, 0x2f, 0x63, 0x75, 0x74, 0x6c, 0x61, 0x73, 0x73, 0x5f, 0x73, 0x77, 0x65
        /*005e*/ 	.byte	0x65, 0x70, 0x5f, 0x73, 0x72, 0x63, 0x2f, 0x69, 0x6e, 0x63, 0x6c, 0x75, 0x64, 0x65, 0x2f, 0x63
        /*006e*/ 	.byte	0x75, 0x74, 0x65, 0x2f, 0x61, 0x74, 0x6f, 0x6d, 0x2f, 0x63, 0x6f, 0x70, 0x79, 0x5f, 0x74, 0x72
        /*007e*/ 	.byte	0x61, 0x69, 0x74, 0x73, 0x5f, 0x73, 0x6d, 0x31, 0x30, 0x30, 0x2e, 0x68, 0x70, 0x70, 0x00
	.type		$str$25,@object
	.size		$str$25,(__unnamed_1 - $str$25)
$str$25:
        /*008d*/ 	.byte	0x28, 0x28, 0x75, 0x69, 0x6e, 0x74, 0x33, 0x32, 0x5f, 0x74, 0x28, 0x74, 0x68, 0x72, 0x65, 0x61
        /*009d*/ 	.byte	0x64, 0x49, 0x64, 0x78, 0x2e, 0x78, 0x29, 0x20, 0x2f, 0x20, 0x33, 0x32, 0x29, 0x20, 0x25, 0x20
        /*00ad*/ 	.byte	0x34, 0x29, 0x20, 0x3d, 0x3d, 0x20, 0x28, 0x28, 0x28, 0x74, 0x6d, 0x65, 0x6d, 0x5f, 0x61, 0x64
        /*00bd*/ 	.byte	0x64, 0x72, 0x20, 0x3e, 0x3e, 0x20, 0x31, 0x36, 0x29, 0x20, 0x2f, 0x20, 0x33, 0x32, 0x29, 0x20
        /*00cd*/ 	.byte	0x25, 0x20, 0x34, 0x29, 0x00
	.type		__unnamed_1,@object
	.size		__unnamed_1,(__unnamed_2 - __unnamed_1)
__unnamed_1:
        /*00d2*/ 	.byte	0x61, 0x75, 0x74, 0x6f, 0x20, 0x63, 0x75, 0x74, 0x65, 0x3a, 0x3a, 0x61, 0x73, 0x5f, 0x70, 0x6f
        /* <DEDUP_REMOVED lines=24> */
        /*0262*/ 	.byte	0x3e, 0x3e, 0x5d, 0x00
	.type		__unnamed_2,@object
	.size		__unnamed_2,(__unnamed_3 - __unnamed_2)
__unnamed_2:
        /* <DEDUP_REMOVED lines=26> */
	.type		__unnamed_3,@object
	.size		__unnamed_3,(.L_3 - __unnamed_3)
__unnamed_3:
        /* <DEDUP_REMOVED lines=41> */
.L_3:


//--------------------- .nv.shared._ZN7cutlass13device_kernelINS_4gemm6kernel13GemmUniversalIN4cute5tupleIJiiiiEEENS1_10collective13CollectiveMmaINS1_35MainloopSm100TmaUmmaWarpSpecializedILi33ELi2ELi4ENS5_IJNS4_1CILi2EEESB_NSA_ILi1EEEEEEEENS5_IJNSA_ILi128EEENSA_ILi256EEENSA_ILi32EEEEEEaNS5_IJlSC_lEEEaSJ_NS4_8TiledMMAINS4_8MMA_AtomIJNS4_21SM100_MMA_S8_2x1SM_SSIaaiLi128ELi256ELNS4_4UMMA5MajorE0ELSO_0ELNSN_8SaturateE0EEEEEENS4_6LayoutINS5_IJSC_SC_SC_EEENS5_IJNSA_ILi0EEESU_SU_EEEEENS5_IJNS4_10UnderscoreESX_SX_EEEEENS4_28SM100_TMA_2SM_LOAD_MULTICASTENS4_14ComposedLayoutINS4_7SwizzleILi1ELi4ELi3EEENS4_18smem_ptr_flag_bitsILi8EEENSS_INS5_IJNSA_ILi8EEESH_EEENS5_IJSH_SC_EEEEEEEvNS4_8identityENS4_18SM100_TMA_2SM_LOADES1A_vS1B_EENS_8epilogue10collective18CollectiveEpilogueINS1E_23Sm100TmaWarpSpecializedILi4ELi2ELi32ELb0ELb0EEEJNS5_IJNSA_ILi64EEESG_SH_EEENS5_IJNSS_IS1J_SC_EENSS_INS5_IJSH_SB_EEENS5_IJSC_SF_EEEEEEEEaSJ_aSJ_NS1E_6fusion15FusionCallbacksIS1I_NS1Q_17LinearCombinationIaiaiLNS_15FloatRoundStyleE2EEES1K_S1P_JEEENS4_5SM1004TMEM4LOAD26SM100_TMEM_LOAD_32dp32b32xENS4_13SM90_TMA_LOADES1A_NS4_39AutoVectorizingCopyWithAssumedAlignmentILi128EEENS4_14SM90_TMA_STOREES1A_S22_S22_EEEvvEEEEvNT_6ParamsE --------------------------
	.section	.nv.shared._ZN7cutlass13device_kernelINS_4gemm6kernel13GemmUniversalIN4cute5tupleIJiiiiEEENS1_10collective13CollectiveMmaINS1_35MainloopSm100TmaUmmaWarpSpecializedILi33ELi2ELi4ENS5_IJNS4_1CILi2EEESB_NSA_ILi1EEEEEEEENS5_IJNSA_ILi128EEENSA_ILi256EEENSA_ILi32EEEEEEaNS5_IJlSC_lEEEaSJ_NS4_8TiledMMAINS4_8MMA_AtomIJNS4_21SM100_MMA_S8_2x1SM_SSIaaiLi128ELi256ELNS4_4UMMA5MajorE0ELSO_0ELNSN_8SaturateE0EEEEEENS4_6LayoutINS5_IJSC_SC_SC_EEENS5_IJNSA_ILi0EEESU_SU_EEEEENS5_IJNS4_10UnderscoreESX_SX_EEEEENS4_28SM100_TMA_2SM_LOAD_MULTICASTENS4_14ComposedLayoutINS4_7SwizzleILi1ELi4ELi3EEENS4_18smem_ptr_flag_bitsILi8EEENSS_INS5_IJNSA_ILi8EEESH_EEENS5_IJSH_SC_EEEEEEEvNS4_8identityENS4_18SM100_TMA_2SM_LOADES1A_vS1B_EENS_8epilogue10collective18CollectiveEpilogueINS1E_23Sm100TmaWarpSpecializedILi4ELi2ELi32ELb0ELb0EEEJNS5_IJNSA_ILi64EEESG_SH_EEENS5_IJNSS_IS1J_SC_EENSS_INS5_IJSH_SB_EEENS5_IJSC_SF_EEEEEEEEaSJ_aSJ_NS1E_6fusion15FusionCallbacksIS1I_NS1Q_17LinearCombinationIaiaiLNS_15FloatRoundStyleE2EEES1K_S1P_JEEENS4_5SM1004TMEM4LOAD26SM100_TMEM_LOAD_32dp32b32xENS4_13SM90_TMA_LOADES1A_NS4_39AutoVectorizingCopyWithAssumedAlignmentILi128EEENS4_14SM90_TMA_STOREES1A_S22_S22_EEEvvEEEEvNT_6ParamsE,"aw",@nobits
	.sectionflags	@""
	.align	16
	.zero		1024


//--------------------- .nv.shared.reserved.0     --------------------------
	.section	.nv.shared.reserved.0,"aw",@nobits
	.weak		__nv_reservedSMEM_offset_0_alias
	.size		__nv_reservedSMEM_offset_0_alias, 0, 64
	.other		__nv_reservedSMEM_offset_0_alias,@"STO_CUDA_RESERVED_SHARED STV_DEFAULT"
__nv_reservedSMEM_offset_0_alias:
	.zero		0
.nv.shared.reserved.0:
	.zero		64
	.weak		__nv_reservedSMEM_tcgen05_partition
	.type		__nv_reservedSMEM_tcgen05_partition,@object
	.size		__nv_reservedSMEM_tcgen05_partition,(.L_0 - __nv_reservedSMEM_tcgen05_partition)
__nv_reservedSMEM_tcgen05_partition:
	.zero		32
.L_0:


//--------------------- .nv.global                --------------------------
	.section	.nv.global,"aw",@nobits
.nv.global:
	.type		_ZN40_INTERNAL_f9592dc1_4_k_cu_d5660ab1_245524cute1_E,@object
	.size		_ZN40_INTERNAL_f9592dc1_4_k_cu_d5660ab1_245524cute1_E,(_ZN40_INTERNAL_f9592dc1_4_k_cu_d5660ab1_245524cuda3std3__45__cpo6cbeginE - _ZN40_INTERNAL_f9592dc1_4_k_cu_d5660ab1_245524cute1_E)
_ZN40_INTERNAL_f9592dc1_4_k_cu_d5660ab1_245524cute1_E:
	.zero		1
	.type		_ZN40_INTERNAL_f9592dc1_4_k_cu_d5660ab1_245524cuda3std3__45__cpo6cbeginE,@object
	.size		_ZN40_INTERNAL_f9592dc1_4_k_cu_d5660ab1_245524cuda3std3__45__cpo6cbeginE,(_ZN40_INTERNAL_f9592dc1_4_k_cu_d5660ab1_245524cuda3std3__48in_placeE - _ZN40_INTERNAL_f9592dc1_4_k_cu_d5660ab1_245524cuda3std3__45__cpo6cbeginE)
_ZN40_INTERNAL_f9592dc1_4_k_cu_d5660ab1_245524cuda3std3__45__cpo6cbeginE:
	.zero		1
	.type		_ZN40_INTERNAL_f9592dc1_4_k_cu_d5660ab1_245524cuda3std3__48in_placeE,@object
	.size		_ZN40_INTERNAL_f9592dc1_4_k_cu_d5660ab1_245524cuda3std3__48in_placeE,(_ZN40_INTERNAL_f9592dc1_4_k_cu_d5660ab1_245524cuda3std6ranges3__45__cpo9iter_moveE - _ZN40_INTERNAL_f9592dc1_4_k_cu_d5660ab1_245524cuda3std3__48in_placeE)
_ZN40_INTERNAL_f9592dc1_4_k_cu_d5660ab1_245524cuda3std3__48in_placeE:
	.zero		1
	.type		_ZN40_INTERNAL_f9592dc1_4_k_cu_d5660ab1_245524cuda3std6ranges3__45__cpo9iter_moveE,@object
	.size		_ZN40_INTERNAL_f9592dc1_4_k_cu_d5660ab1_245524cuda3std6ranges3__45__cpo9iter_moveE,(_ZN40_INTERNAL_f9592dc1_4_k_cu_d5660ab1_245524cuda3std3__45__cpo5beginE - _ZN40_INTERNAL_f9592dc1_4_k_cu_d5660ab1_245524cuda3std6ranges3__45__cpo9iter_moveE)
_ZN40_INTERNAL_f9592dc1_4_k_cu_d5660ab1_245524cuda3std6ranges3__45__cpo9iter_moveE:
	.zero		1
	.type		_ZN40_INTERNAL_f9592dc1_4_k_cu_d5660ab1_245524cuda3std3__45__cpo5beginE,@object
	.size		_ZN40_INTERNAL_f9592dc1_4_k_cu_d5660ab1_245524cuda3std3__45__cpo5beginE,(_ZN40_INTERNAL_f9592dc1_4_k_cu_d5660ab1_245524cuda3std3__442_GLOBAL__N__f9592dc1_4_k_cu_d5660ab1_245526ignoreE - _ZN40_INTERNAL_f9592dc1_4_k_cu_d5660ab1_245524cuda3std3__45__cpo5beginE)
_ZN40_INTERNAL_f9592dc1_4_k_cu_d5660ab1_245524cuda3std3__45__cpo5beginE:
	.zero		1
	.type		_ZN40_INTERNAL_f9592dc1_4_k_cu_d5660ab1_245524cuda3std3__442_GLOBAL__N__f9592dc1_4_k_cu_d5660ab1_245526ignoreE,@object
	.size		_ZN40_INTERNAL_f9592dc1_4_k_cu_d5660ab1_245524cuda3std3__442_GLOBAL__N__f9592dc1_4_k_cu_d5660ab1_245526ignoreE,(_ZN40_INTERNAL_f9592dc1_4_k_cu_d5660ab1_245524cute7productE - _ZN40_INTERNAL_f9592dc1_4_k_cu_d5660ab1_245524cuda3std3__442_GLOBAL__N__f9592dc1_4_k_cu_d5660ab1_245526ignoreE)
_ZN40_INTERNAL_f9592dc1_4_k_cu_d5660ab1_245524cuda3std3__442_GLOBAL__N__f9592dc1_4_k_cu_d5660ab1_245526ignoreE:
	.zero		1
	.type		_ZN40_INTERNAL_f9592dc1_4_k_cu_d5660ab1_245524cute7productE,@object
	.size		_ZN40_INTERNAL_f9592dc1_4_k_cu_d5660ab1_245524cute7productE,(_ZN40_INTERNAL_f9592dc1_4_k_cu_d5660ab1_245524cuda3std3__45__cpo3endE - _ZN40_INTERNAL_f9592dc1_4_k_cu_d5660ab1_245524cute7productE)
_ZN40_INTERNAL_f9592dc1_4_k_cu_d5660ab1_245524cute7productE:
	.zero		1
	.type		_ZN40_INTERNAL_f9592dc1_4_k_cu_d5660ab1_245524cuda3std3__45__cpo3endE,@object
	.size		_ZN40_INTERNAL_f9592dc1_4_k_cu_d5660ab1_245524cuda3std3__45__cpo3endE,(_ZN40_INTERNAL_f9592dc1_4_k_cu_d5660ab1_245524cuda3std3__419piecewise_constructE - _ZN40_INTERNAL_f9592dc1_4_k_cu_d5660ab1_245524cuda3std3__45__cpo3endE)
_ZN40_INTERNAL_f9592dc1_4_k_cu_d5660ab1_245524cuda3std3__45__cpo3endE:
	.zero		1
	.type		_ZN40_INTERNAL_f9592dc1_4_k_cu_d5660ab1_245524cuda3std3__419piecewise_constructE,@object
	.size		_ZN40_INTERNAL_f9592dc1_4_k_cu_d5660ab1_245524cuda3std3__419piecewise_constructE,(_ZN40_INTERNAL_f9592dc1_4_k_cu_d5660ab1_245524cuda3std3__45__cpo4cendE - _ZN40_INTERNAL_f9592dc1_4_k_cu_d5660ab1_245524cuda3std3__419piecewise_constructE)
_ZN40_INTERNAL_f9592dc1_4_k_cu_d5660ab1_245524cuda3std3__419piecewise_constructE:
	.zero		1
	.type		_ZN40_INTERNAL_f9592dc1_4_k_cu_d5660ab1_245524cuda3std3__45__cpo4cendE,@object
	.size		_ZN40_INTERNAL_f9592dc1_4_k_cu_d5660ab1_245524cuda3std3__45__cpo4cendE,(_ZN40_INTERNAL_f9592dc1_4_k_cu_d5660ab1_245524cuda3std6ranges3__45__cpo4swapE - _ZN40_INTERNAL_f9592dc1_4_k_cu_d5660ab1_245524cuda3std3__45__cpo4cendE)
_ZN40_INTERNAL_f9592dc1_4_k_cu_d5660ab1_245524cuda3std3__45__cpo4cendE:
	.zero		1
	.type		_ZN40_INTERNAL_f9592dc1_4_k_cu_d5660ab1_245524cuda3std6ranges3__45__cpo4swapE,@object
	.size		_ZN40_INTERNAL_f9592dc1_4_k_cu_d5660ab1_245524cuda3std6ranges3__45__cpo4swapE,(.L_11 - _ZN40_INTERNAL_f9592dc1_4_k_cu_d5660ab1_245524cuda3std6ranges3__45__cpo4swapE)
_ZN40_INTERNAL_f9592dc1_4_k_cu_d5660ab1_245524cuda3std6ranges3__45__cpo4swapE:
	.zero		1
.L_11:


//--------------------- .nv.constant0._ZN7cutlass13device_kernelINS_4gemm6kernel13GemmUniversalIN4cute5tupleIJiiiiEEENS1_10collective13CollectiveMmaINS1_35MainloopSm100TmaUmmaWarpSpecializedILi33ELi2ELi4ENS5_IJNS4_1CILi2EEESB_NSA_ILi1EEEEEEEENS5_IJNSA_ILi128EEENSA_ILi256EEENSA_ILi32EEEEEEaNS5_IJlSC_lEEEaSJ_NS4_8TiledMMAINS4_8MMA_AtomIJNS4_21SM100_MMA_S8_2x1SM_SSIaaiLi128ELi256ELNS4_4UMMA5MajorE0ELSO_0ELNSN_8SaturateE0EEEEEENS4_6LayoutINS5_IJSC_SC_SC_EEENS5_IJNSA_ILi0EEESU_SU_EEEEENS5_IJNS4_10UnderscoreESX_SX_EEEEENS4_28SM100_TMA_2SM_LOAD_MULTICASTENS4_14ComposedLayoutINS4_7SwizzleILi1ELi4ELi3EEENS4_18smem_ptr_flag_bitsILi8EEENSS_INS5_IJNSA_ILi8EEESH_EEENS5_IJSH_SC_EEEEEEEvNS4_8identityENS4_18SM100_TMA_2SM_LOADES1A_vS1B_EENS_8epilogue10collective18CollectiveEpilogueINS1E_23Sm100TmaWarpSpecializedILi4ELi2ELi32ELb0ELb0EEEJNS5_IJNSA_ILi64EEESG_SH_EEENS5_IJNSS_IS1J_SC_EENSS_INS5_IJSH_SB_EEENS5_IJSC_SF_EEEEEEEEaSJ_aSJ_NS1E_6fusion15FusionCallbacksIS1I_NS1Q_17LinearCombinationIaiaiLNS_15FloatRoundStyleE2EEES1K_S1P_JEEENS4_5SM1004TMEM4LOAD26SM100_TMEM_LOAD_32dp32b32xENS4_13SM90_TMA_LOADES1A_NS4_39AutoVectorizingCopyWithAssumedAlignmentILi128EEENS4_14SM90_TMA_STOREES1A_S22_S22_EEEvvEEEEvNT_6ParamsE --------------------------
	.section	.nv.constant0._ZN7cutlass13device_kernelINS_4gemm6kernel13GemmUniversalIN4cute5tupleIJiiiiEEENS1_10collective13CollectiveMmaINS1_35MainloopSm100TmaUmmaWarpSpecializedILi33ELi2ELi4ENS5_IJNS4_1CILi2EEESB_NSA_ILi1EEEEEEEENS5_IJNSA_ILi128EEENSA_ILi256EEENSA_ILi32EEEEEEaNS5_IJlSC_lEEEaSJ_NS4_8TiledMMAINS4_8MMA_AtomIJNS4_21SM100_MMA_S8_2x1SM_SSIaaiLi128ELi256ELNS4_4UMMA5MajorE0ELSO_0ELNSN_8SaturateE0EEEEEENS4_6LayoutINS5_IJSC_SC_SC_EEENS5_IJNSA_ILi0EEESU_SU_EEEEENS5_IJNS4_10UnderscoreESX_SX_EEEEENS4_28SM100_TMA_2SM_LOAD_MULTICASTENS4_14ComposedLayoutINS4_7SwizzleILi1ELi4ELi3EEENS4_18smem_ptr_flag_bitsILi8EEENSS_INS5_IJNSA_ILi8EEESH_EEENS5_IJSH_SC_EEEEEEEvNS4_8identityENS4_18SM100_TMA_2SM_LOADES1A_vS1B_EENS_8epilogue10collective18CollectiveEpilogueINS1E_23Sm100TmaWarpSpecializedILi4ELi2ELi32ELb0ELb0EEEJNS5_IJNSA_ILi64EEESG_SH_EEENS5_IJNSS_IS1J_SC_EENSS_INS5_IJSH_SB_EEENS5_IJSC_SF_EEEEEEEEaSJ_aSJ_NS1E_6fusion15FusionCallbacksIS1I_NS1Q_17LinearCombinationIaiaiLNS_15FloatRoundStyleE2EEES1K_S1P_JEEENS4_5SM1004TMEM4LOAD26SM100_TMEM_LOAD_32dp32b32xENS4_13SM90_TMA_LOADES1A_NS4_39AutoVectorizingCopyWithAssumedAlignmentILi128EEENS4_14SM90_TMA_STOREES1A_S22_S22_EEEvvEEEEvNT_6ParamsE,"a",@progbits
	.sectionflags	@""
	.align	4
.nv.constant0._ZN7cutlass13device_kernelINS_4gemm6kernel13GemmUniversalIN4cute5tupleIJiiiiEEENS1_10collective13CollectiveMmaINS1_35MainloopSm100TmaUmmaWarpSpecializedILi33ELi2ELi4ENS5_IJNS4_1CILi2EEESB_NSA_ILi1EEEEEEEENS5_IJNSA_ILi128EEENSA_ILi256EEENSA_ILi32EEEEEEaNS5_IJlSC_lEEEaSJ_NS4_8TiledMMAINS4_8MMA_AtomIJNS4_21SM100_MMA_S8_2x1SM_SSIaaiLi128ELi256ELNS4_4UMMA5MajorE0ELSO_0ELNSN_8SaturateE0EEEEEENS4_6LayoutINS5_IJSC_SC_SC_EEENS5_IJNSA_ILi0EEESU_SU_EEEEENS5_IJNS4_10UnderscoreESX_SX_EEEEENS4_28SM100_TMA_2SM_LOAD_MULTICASTENS4_14ComposedLayoutINS4_7SwizzleILi1ELi4ELi3EEENS4_18smem_ptr_flag_bitsILi8EEENSS_INS5_IJNSA_ILi8EEESH_EEENS5_IJSH_SC_EEEEEEEvNS4_8identityENS4_18SM100_TMA_2SM_LOADES1A_vS1B_EENS_8epilogue10collective18CollectiveEpilogueINS1E_23Sm100TmaWarpSpecializedILi4ELi2ELi32ELb0ELb0EEEJNS5_IJNSA_ILi64EEESG_SH_EEENS5_IJNSS_IS1J_SC_EENSS_INS5_IJSH_SB_EEENS5_IJSC_SF_EEEEEEEEaSJ_aSJ_NS1E_6fusion15FusionCallbacksIS1I_NS1Q_17LinearCombinationIaiaiLNS_15FloatRoundStyleE2EEES1K_S1P_JEEENS4_5SM1004TMEM4LOAD26SM100_TMEM_LOAD_32dp32b32xENS4_13SM90_TMA_LOADES1A_NS4_39AutoVectorizingCopyWithAssumedAlignmentILi128EEENS4_14SM90_TMA_STOREES1A_S22_S22_EEEvvEEEEvNT_6ParamsE:
	.zero		2944


//--------------------- SYMBOLS --------------------------

	.type		.nv.reservedSmem.offset0,@object
	.size		.nv.reservedSmem.offset0,0x4
	.type		.nv.reservedSmem.cap,@object
	.size		.nv.reservedSmem.cap,0x4
	.type		__assertfail,@function
